	.target	sm_90a

	.elftype	@"ET_EXEC"


//--------------------- .note.nv.tkinfo           --------------------------
	.section	.note.nv.tkinfo,"",@"SHT_NOTE"
	.sectionflags	@"SHF_NOTE_NV_TKINFO"
	.tkinfo
        /*0018*/ 	.word	0x00000002
        /*0030*/ 	.string	""
        /*0030*/ 	.string	"ptxas"
        /*0030*/ 	.string	"Cuda compilation tools, release 13.0, V13.0.88"
        /*0030*/ 	.string	"Build cuda_13.0.r13.0/compiler.36424714_0"
        /*0030*/ 	.string	"-v  -suppress-debug-info  -lineinfo  -arch sm_90a "



//--------------------- .note.nv.cuinfo           --------------------------
	.section	.note.nv.cuinfo,"",@"SHT_NOTE"
	.sectionflags	@"SHF_NOTE_NV_CUINFO"
        /*0018*/ 	.short	0x0002
        /*001a*/ 	.short	0x005a
        /*001c*/ 	.short	0x0082
	.zero		2


//--------------------- .nv.info                  --------------------------
	.section	.nv.info,"",@"SHT_CUDA_INFO"
	.align	4


	//----- nvinfo : EIATTR_REGCOUNT
	.align		4
        /*0000*/ 	.byte	0x04, 0x2f
        /*0002*/ 	.short	(.L_1 - .L_0)
	.align		4
.L_0:
        /*0004*/ 	.word	index@(matmul_kernel)
        /*0008*/ 	.word	0x00000040


	//----- nvinfo : EIATTR_FRAME_SIZE
	.align		4
.L_1:
        /*000c*/ 	.byte	0x04, 0x11
        /*000e*/ 	.short	(.L_3 - .L_2)
	.align		4
.L_2:
        /*0010*/ 	.word	index@(matmul_kernel)
        /*0014*/ 	.word	0x00006c20


	//----- nvinfo : EIATTR_MIN_STACK_SIZE
	.align		4
.L_3:
        /*0018*/ 	.byte	0x04, 0x12
        /*001a*/ 	.short	(.L_5 - .L_4)
	.align		4
.L_4:
        /*001c*/ 	.word	index@(matmul_kernel)
        /*0020*/ 	.word	0x00006c20
.L_5:


//--------------------- .nv.compat                --------------------------
	.section	.nv.compat,"",@"SHT_CUDA_COMPAT_INFO"
	.align	4
        /*0000*/ 	.byte	0x02, 0x09, 0x01, 0x00, 0x02, 0x02, 0x02, 0x00, 0x02, 0x05, 0x05, 0x00, 0x03, 0x07, 0x01, 0x01
        /*0010*/ 	.byte	0x02, 0x03, 0x00, 0x00, 0x02, 0x06, 0x01, 0x00, 0x04, 0x0b, 0x08, 0x00, 0x00, 0x00, 0x00, 0x00
        /*0020*/ 	.byte	0x00, 0x00, 0x00, 0x00


//--------------------- .nv.info.matmul_kernel    --------------------------
	.section	.nv.info.matmul_kernel,"",@"SHT_CUDA_INFO"
	.sectionflags	@""
	.align	4


	//----- nvinfo : EIATTR_CUDA_API_VERSION
	.align		4
        /*0000*/ 	.byte	0x04, 0x37
        /*0002*/ 	.short	(.L_7 - .L_6)
.L_6:
        /*0004*/ 	.word	0x00000082


	//----- nvinfo : EIATTR_KPARAM_INFO
	.align		4
.L_7:
        /*0008*/ 	.byte	0x04, 0x17
        /*000a*/ 	.short	(.L_9 - .L_8)
.L_8:
        /*000c*/ 	.word	0x00000000
        /*0010*/ 	.short	0x000d
        /*0012*/ 	.short	0x0048
        /*0014*/ 	.byte	0x00, 0xf4, 0x21, 0x00


	//----- nvinfo : EIATTR_KPARAM_INFO
	.align		4
.L_9:
        /*0018*/ 	.byte	0x04, 0x17
        /*001a*/ 	.short	(.L_11 - .L_10)
.L_10:
        /*001c*/ 	.word	0x00000000
        /*0020*/ 	.short	0x000c
        /*0022*/ 	.short	0x0040
        /*0024*/ 	.byte	0x00, 0xf4, 0x21, 0x00


	//----- nvinfo : EIATTR_KPARAM_INFO
	.align		4
.L_11:
        /*0028*/ 	.byte	0x04, 0x17
        /*002a*/ 	.short	(.L_13 - .L_12)
.L_12:
        /*002c*/ 	.word	0x00000000
        /*0030*/ 	.short	0x000b
        /*0032*/ 	.short	0x0038
        /*0034*/ 	.byte	0x00, 0xf0, 0x11, 0x00


	//----- nvinfo : EIATTR_KPARAM_INFO
	.align		4
.L_13:
        /*0038*/ 	.byte	0x04, 0x17
        /*003a*/ 	.short	(.L_15 - .L_14)
.L_14:
        /*003c*/ 	.word	0x00000000
        /*0040*/ 	.short	0x000a
        /*0042*/ 	.short	0x0034
        /*0044*/ 	.byte	0x00, 0xf0, 0x11, 0x00


	//----- nvinfo : EIATTR_KPARAM_INFO
	.align		4
.L_15:
        /*0048*/ 	.byte	0x04, 0x17
        /*004a*/ 	.short	(.L_17 - .L_16)
.L_16:
        /*004c*/ 	.word	0x00000000
        /*0050*/ 	.short	0x0009
        /*0052*/ 	.short	0x0030
        /*0054*/ 	.byte	0x00, 0xf0, 0x11, 0x00


	//----- nvinfo : EIATTR_KPARAM_INFO
	.align		4
.L_17:
        /*0058*/ 	.byte	0x04, 0x17
        /*005a*/ 	.short	(.L_19 - .L_18)
.L_18:
        /*005c*/ 	.word	0x00000000
        /*0060*/ 	.short	0x0008
        /*0062*/ 	.short	0x002c
        /*0064*/ 	.byte	0x00, 0xf0, 0x11, 0x00


	//----- nvinfo : EIATTR_KPARAM_INFO
	.align		4
.L_19:
        /*0068*/ 	.byte	0x04, 0x17
        /*006a*/ 	.short	(.L_21 - .L_20)
.L_20:
        /*006c*/ 	.word	0x00000000
        /*0070*/ 	.short	0x0007
        /*0072*/ 	.short	0x0028
        /*0074*/ 	.byte	0x00, 0xf0, 0x11, 0x00


	//----- nvinfo : EIATTR_KPARAM_INFO
	.align		4
.L_21:
        /*0078*/ 	.byte	0x04, 0x17
        /*007a*/ 	.short	(.L_23 - .L_22)
.L_22:
        /*007c*/ 	.word	0x00000000
        /*0080*/ 	.short	0x0006
        /*0082*/ 	.short	0x0024
        /*0084*/ 	.byte	0x00, 0xf0, 0x11, 0x00


	//----- nvinfo : EIATTR_KPARAM_INFO
	.align		4
.L_23:
        /*0088*/ 	.byte	0x04, 0x17
        /*008a*/ 	.short	(.L_25 - .L_24)
.L_24:
        /*008c*/ 	.word	0x00000000
        /*0090*/ 	.short	0x0005
        /*0092*/ 	.short	0x0020
        /*0094*/ 	.byte	0x00, 0xf0, 0x11, 0x00


	//----- nvinfo : EIATTR_KPARAM_INFO
	.align		4
.L_25:
        /*0098*/ 	.byte	0x04, 0x17
        /*009a*/ 	.short	(.L_27 - .L_26)
.L_26:
        /*009c*/ 	.word	0x00000000
        /*00a0*/ 	.short	0x0004
        /*00a2*/ 	.short	0x001c
        /*00a4*/ 	.byte	0x00, 0xf0, 0x11, 0x00


	//----- nvinfo : EIATTR_KPARAM_INFO
	.align		4
.L_27:
        /*00a8*/ 	.byte	0x04, 0x17
        /*00aa*/ 	.short	(.L_29 - .L_28)
.L_28:
        /*00ac*/ 	.word	0x00000000
        /*00b0*/ 	.short	0x0003
        /*00b2*/ 	.short	0x0018
        /*00b4*/ 	.byte	0x00, 0xf0, 0x11, 0x00


	//----- nvinfo : EIATTR_KPARAM_INFO
	.align		4
.L_29:
        /*00b8*/ 	.byte	0x04, 0x17
        /*00ba*/ 	.short	(.L_31 - .L_30)
.L_30:
        /*00bc*/ 	.word	0x00000000
        /*00c0*/ 	.short	0x0002
        /*00c2*/ 	.short	0x0010
        /*00c4*/ 	.byte	0x00, 0xf4, 0x21, 0x00


	//----- nvinfo : EIATTR_KPARAM_INFO
	.align		4
.L_31:
        /*00c8*/ 	.byte	0x04, 0x17
        /*00ca*/ 	.short	(.L_33 - .L_32)
.L_32:
        /*00cc*/ 	.word	0x00000000
        /*00d0*/ 	.short	0x0001
        /*00d2*/ 	.short	0x0008
        /*00d4*/ 	.byte	0x00, 0xf4, 0x21, 0x00


	//----- nvinfo : EIATTR_KPARAM_INFO
	.align		4
.L_33:
        /*00d8*/ 	.byte	0x04, 0x17
        /*00da*/ 	.short	(.L_35 - .L_34)
.L_34:
        /*00dc*/ 	.word	0x00000000
        /*00e0*/ 	.short	0x0000
        /*00e2*/ 	.short	0x0000
        /*00e4*/ 	.byte	0x00, 0xf4, 0x21, 0x00


	//----- nvinfo : EIATTR_SPARSE_MMA_MASK
	.align		4
.L_35:
        /*00e8*/ 	.byte	0x03, 0x50
        /*00ea*/ 	.short	0x0000


	//----- nvinfo : EIATTR_MAXREG_COUNT
	.align		4
        /*00ec*/ 	.byte	0x03, 0x1b
        /*00ee*/ 	.short	0x00ff


	//----- nvinfo : EIATTR_NUM_BARRIERS
	.align		4
        /*00f0*/ 	.byte	0x02, 0x4c
        /*00f2*/ 	.byte	0x01
	.zero		1


	//----- nvinfo : EIATTR_ANNOTATIONS
	.align		4
        /*00f4*/ 	.byte	0x04, 0x55
        /*00f6*/ 	.short	(.L_37 - .L_36)


	//   ....[0]....
.L_36:
        /*00f8*/ 	.word	0x00000001
        /*00fc*/ 	.byte	0x80, 0x00, 0x00, 0x00, 0x01, 0x00, 0x00, 0x00, 0xb0, 0x00, 0x00, 0x00, 0x01, 0x00, 0x00, 0x00
        /* <DEDUP_REMOVED lines=3255> */
        /*cc7c*/ 	.byte	0x10, 0xc0, 0x02, 0x00


	//----- nvinfo : EIATTR_MERCURY_ISA_VERSION
	.align		4
.L_37:
        /*cc80*/ 	.byte	0x03, 0x5f
        /*cc82*/ 	.short	0x0101


	//----- nvinfo : EIATTR_COOP_GROUP_MASK_REGIDS
	.align		4
        /*cc84*/ 	.byte	0x04, 0x29
        /*cc86*/ 	.short	(.L_39 - .L_38)


	//   ....[0]....
.L_38:
        /*cc88*/ 	.word	0xffffffff


	//   ....[1]....
        /*cc8c*/ 	.word	0xffffffff


	//   ....[2]....
        /*cc90*/ 	.word	0xffffffff


	//   ....[3]....
        /*cc94*/ 	.word	0xffffffff


	//   ....[4]....
        /*cc98*/ 	.word	0xffffffff


	//   ....[5]....
        /*cc9c*/ 	.word	0xffffffff


	//   ....[6]....
        /*cca0*/ 	.word	0xffffffff


	//   ....[7]....
        /*cca4*/ 	.word	0xffffffff


	//   ....[8]....
        /*cca8*/ 	.word	0xffffffff


	//   ....[9]....
        /*ccac*/ 	.word	0xffffffff


	//   ....[10]....
        /*ccb0*/ 	.word	0xffffffff


	//   ....[11]....
        /*ccb4*/ 	.word	0xffffffff


	//   ....[12]....
        /*ccb8*/ 	.word	0xffffffff


	//   ....[13]....
        /*ccbc*/ 	.word	0xffffffff


	//   ....[14]....
        /*ccc0*/ 	.word	0xffffffff


	//   ....[15]....
        /*ccc4*/ 	.word	0xffffffff


	//   ....[16]....
        /*ccc8*/ 	.word	0xffffffff


	//   ....[17]....
        /*cccc*/ 	.word	0xffffffff


	//   ....[18]....
        /*ccd0*/ 	.word	0xffffffff


	//   ....[19]....
        /*ccd4*/ 	.word	0xffffffff


	//   ....[20]....
        /*ccd8*/ 	.word	0xffffffff


	//   ....[21]....
        /*ccdc*/ 	.word	0xffffffff


	//   ....[22]....
        /*cce0*/ 	.word	0xffffffff


	//   ....[23]....
        /*cce4*/ 	.word	0xffffffff


	//   ....[24]....
        /*cce8*/ 	.word	0xffffffff


	//   ....[25]....
        /*ccec*/ 	.word	0xffffffff


	//   ....[26]....
        /*ccf0*/ 	.word	0xffffffff


	//   ....[27]....
        /*ccf4*/ 	.word	0xffffffff


	//   ....[28]....
        /*ccf8*/ 	.word	0xffffffff


	//   ....[29]....
        /*ccfc*/ 	.word	0xffffffff


	//   ....[30]....
        /*cd00*/ 	.word	0xffffffff


	//   ....[31]....
        /*cd04*/ 	.word	0xffffffff


	//   ....[32]....
        /*cd08*/ 	.word	0xffffffff


	//   ....[33]....
        /*cd0c*/ 	.word	0xffffffff


	//   ....[34]....
        /*cd10*/ 	.word	0xffffffff


	//   ....[35]....
        /*cd14*/ 	.word	0xffffffff


	//   ....[36]....
        /*cd18*/ 	.word	0xffffffff


	//   ....[37]....
        /*cd1c*/ 	.word	0xffffffff


	//   ....[38]....
        /*cd20*/ 	.word	0xffffffff


	//   ....[39]....
        /*cd24*/ 	.word	0xffffffff


	//   ....[40]....
        /*cd28*/ 	.word	0xffffffff


	//   ....[41]....
        /*cd2c*/ 	.word	0xffffffff


	//   ....[42]....
        /*cd30*/ 	.word	0xffffffff


	//   ....[43]....
        /*cd34*/ 	.word	0xffffffff


	//   ....[44]....
        /*cd38*/ 	.word	0xffffffff


	//   ....[45]....
        /*cd3c*/ 	.word	0xffffffff


	//   ....[46]....
        /*cd40*/ 	.word	0xffffffff


	//   ....[47]....
        /*cd44*/ 	.word	0xffffffff


	//   ....[48]....
        /*cd48*/ 	.word	0xffffffff


	//   ....[49]....
        /*cd4c*/ 	.word	0xffffffff


	//   ....[50]....
        /*cd50*/ 	.word	0xffffffff


	//   ....[51]....
        /*cd54*/ 	.word	0xffffffff


	//   ....[52]....
        /*cd58*/ 	.word	0xffffffff


	//   ....[53]....
        /*cd5c*/ 	.word	0xffffffff


	//   ....[54]....
        /*cd60*/ 	.word	0xffffffff


	//   ....[55]....
        /*cd64*/ 	.word	0xffffffff


	//   ....[56]....
        /*cd68*/ 	.word	0xffffffff


	//   ....[57]....
        /*cd6c*/ 	.word	0xffffffff


	//   ....[58]....
        /*cd70*/ 	.word	0xffffffff


	//   ....[59]....
        /*cd74*/ 	.word	0xffffffff


	//   ....[60]....
        /*cd78*/ 	.word	0xffffffff


	//   ....[61]....
        /*cd7c*/ 	.word	0xffffffff


	//   ....[62]....
        /*cd80*/ 	.word	0xffffffff


	//   ....[63]....
        /*cd84*/ 	.word	0xffffffff


	//   ....[64]....
        /*cd88*/ 	.word	0xffffffff


	//   ....[65]....
        /*cd8c*/ 	.word	0xffffffff


	//   ....[66]....
        /*cd90*/ 	.word	0xffffffff


	//   ....[67]....
        /*cd94*/ 	.word	0xffffffff


	//   ....[68]....
        /*cd98*/ 	.word	0xffffffff


	//   ....[69]....
        /*cd9c*/ 	.word	0xffffffff


	//   ....[70]....
        /*cda0*/ 	.word	0xffffffff


	//   ....[71]....
        /*cda4*/ 	.word	0xffffffff


	//   ....[72]....
        /*cda8*/ 	.word	0xffffffff


	//   ....[73]....
        /*cdac*/ 	.word	0xffffffff


	//   ....[74]....
        /*cdb0*/ 	.word	0xffffffff


	//   ....[75]....
        /*cdb4*/ 	.word	0xffffffff


	//   ....[76]....
        /*cdb8*/ 	.word	0xffffffff


	//   ....[77]....
        /*cdbc*/ 	.word	0xffffffff


	//   ....[78]....
        /*cdc0*/ 	.word	0xffffffff


	//   ....[79]....
        /*cdc4*/ 	.word	0xffffffff


	//   ....[80]....
        /*cdc8*/ 	.word	0xffffffff


	//   ....[81]....
        /*cdcc*/ 	.word	0xffffffff


	//   ....[82]....
        /*cdd0*/ 	.word	0xffffffff


	//   ....[83]....
        /*cdd4*/ 	.word	0xffffffff


	//   ....[84]....
        /*cdd8*/ 	.word	0xffffffff


	//   ....[85]....
        /*cddc*/ 	.word	0xffffffff


	//   ....[86]....
        /*cde0*/ 	.word	0xffffffff


	//   ....[87]....
        /*cde4*/ 	.word	0xffffffff


	//   ....[88]....
        /*cde8*/ 	.word	0xffffffff


	//   ....[89]....
        /*cdec*/ 	.word	0xffffffff


	//   ....[90]....
        /*cdf0*/ 	.word	0xffffffff


	//   ....[91]....
        /*cdf4*/ 	.word	0xffffffff


	//   ....[92]....
        /*cdf8*/ 	.word	0xffffffff


	//   ....[93]....
        /*cdfc*/ 	.word	0xffffffff


	//   ....[94]....
        /*ce00*/ 	.word	0xffffffff


	//   ....[95]....
        /*ce04*/ 	.word	0xffffffff


	//   ....[96]....
        /*ce08*/ 	.word	0xffffffff


	//   ....[97]....
        /*ce0c*/ 	.word	0xffffffff


	//   ....[98]....
        /*ce10*/ 	.word	0xffffffff


	//   ....[99]....
        /*ce14*/ 	.word	0xffffffff


	//   ....[100]....
        /*ce18*/ 	.word	0xffffffff


	//   ....[101]....
        /*ce1c*/ 	.word	0xffffffff


	//   ....[102]....
        /*ce20*/ 	.word	0xffffffff


	//   ....[103]....
        /*ce24*/ 	.word	0xffffffff


	//   ....[104]....
        /*ce28*/ 	.word	0xffffffff


	//   ....[105]....
        /*ce2c*/ 	.word	0xffffffff


	//   ....[106]....
        /*ce30*/ 	.word	0xffffffff


	//   ....[107]....
        /*ce34*/ 	.word	0xffffffff


	//   ....[108]....
        /*ce38*/ 	.word	0xffffffff


	//   ....[109]....
        /*ce3c*/ 	.word	0xffffffff


	//   ....[110]....
        /*ce40*/ 	.word	0xffffffff


	//   ....[111]....
        /*ce44*/ 	.word	0xffffffff


	//   ....[112]....
        /*ce48*/ 	.word	0xffffffff


	//   ....[113]....
        /*ce4c*/ 	.word	0xffffffff


	//   ....[114]....
        /*ce50*/ 	.word	0xffffffff


	//   ....[115]....
        /*ce54*/ 	.word	0xffffffff


	//   ....[116]....
        /*ce58*/ 	.word	0xffffffff


	//   ....[117]....
        /*ce5c*/ 	.word	0xffffffff


	//   ....[118]....
        /*ce60*/ 	.word	0xffffffff


	//   ....[119]....
        /*ce64*/ 	.word	0xffffffff


	//   ....[120]....
        /*ce68*/ 	.word	0xffffffff


	//   ....[121]....
        /*ce6c*/ 	.word	0xffffffff


	//   ....[122]....
        /*ce70*/ 	.word	0xffffffff


	//   ....[123]....
        /*ce74*/ 	.word	0xffffffff


	//   ....[124]....
        /*ce78*/ 	.word	0xffffffff


	//   ....[125]....
        /*ce7c*/ 	.word	0xffffffff


	//   ....[126]....
        /*ce80*/ 	.word	0xffffffff


	//----- nvinfo : EIATTR_COOP_GROUP_INSTR_OFFSETS
	.align		4
.L_39:
        /*ce84*/ 	.byte	0x04, 0x28
        /*ce86*/ 	.short	(.L_41 - .L_40)


	//   ....[0]....
.L_40:
        /*ce88*/ 	.word	0x000b8100


	//   ....[1]....
        /*ce8c*/ 	.word	0x000cb4f0


	//   ....[2]....
        /*ce90*/ 	.word	0x000cb510


	//   ....[3]....
        /*ce94*/ 	.word	0x000cb530


	//   ....[4]....
        /*ce98*/ 	.word	0x000cb550


	//   ....[5]....
        /*ce9c*/ 	.word	0x000cb5b0


	//   ....[6]....
        /*cea0*/ 	.word	0x000cb720


	//   ....[7]....
        /*cea4*/ 	.word	0x000cb740


	//   ....[8]....
        /*cea8*/ 	.word	0x000cb780


	//   ....[9]....
        /*ceac*/ 	.word	0x000cb7a0


	//   ....[10]....
        /*ceb0*/ 	.word	0x000cb7f0


	//   ....[11]....
        /*ceb4*/ 	.word	0x000cb810


	//   ....[12]....
        /*ceb8*/ 	.word	0x000cb830


	//   ....[13]....
        /*cebc*/ 	.word	0x000cb910


	//   ....[14]....
        /*cec0*/ 	.word	0x000cb980


	//   ....[15]....
        /*cec4*/ 	.word	0x000cb9a0


	//   ....[16]....
        /*cec8*/ 	.word	0x000cba00


	//   ....[17]....
        /*cecc*/ 	.word	0x000cba20


	//   ....[18]....
        /*ced0*/ 	.word	0x000cba40


	//   ....[19]....
        /*ced4*/ 	.word	0x000cbb20


	//   ....[20]....
        /*ced8*/ 	.word	0x000cbcd0


	//   ....[21]....
        /*cedc*/ 	.word	0x000cbd30


	//   ....[22]....
        /*cee0*/ 	.word	0x000cbdd0


	//   ....[23]....
        /*cee4*/ 	.word	0x000cbdf0


	//   ....[24]....
        /*cee8*/ 	.word	0x000cbe10


	//   ....[25]....
        /*ceec*/ 	.word	0x000cbe30


	//   ....[26]....
        /*cef0*/ 	.word	0x000cbec0


	//   ....[27]....
        /*cef4*/ 	.word	0x000cbee0


	//   ....[28]....
        /*cef8*/ 	.word	0x000cc510


	//   ....[29]....
        /*cefc*/ 	.word	0x000cf6a0


	//   ....[30]....
        /*cf00*/ 	.word	0x000cf7c0


	//   ....[31]....
        /*cf04*/ 	.word	0x000cf8b0


	//   ....[32]....
        /*cf08*/ 	.word	0x000cf9e0


	//   ....[33]....
        /*cf0c*/ 	.word	0x000cfa10


	//   ....[34]....
        /*cf10*/ 	.word	0x000cfb00


	//   ....[35]....
        /*cf14*/ 	.word	0x000cfb30


	//   ....[36]....
        /*cf18*/ 	.word	0x000cfb80


	//   ....[37]....
        /*cf1c*/ 	.word	0x000cfc30


	//   ....[38]....
        /*cf20*/ 	.word	0x000cfc80


	//   ....[39]....
        /*cf24*/ 	.word	0x000cfd10


	//   ....[40]....
        /*cf28*/ 	.word	0x000cfdb0


	//   ....[41]....
        /*cf2c*/ 	.word	0x000cfe70


	//   ....[42]....
        /*cf30*/ 	.word	0x000cfe90


	//   ....[43]....
        /*cf34*/ 	.word	0x000cfef0


	//   ....[44]....
        /*cf38*/ 	.word	0x000cff30


	//   ....[45]....
        /*cf3c*/ 	.word	0x000cff90


	//   ....[46]....
        /*cf40*/ 	.word	0x000d0120


	//   ....[47]....
        /*cf44*/ 	.word	0x000d0150


	//   ....[48]....
        /*cf48*/ 	.word	0x000d0290


	//   ....[49]....
        /*cf4c*/ 	.word	0x000d02e0


	//   ....[50]....
        /*cf50*/ 	.word	0x000d0360


	//   ....[51]....
        /*cf54*/ 	.word	0x000d03d0


	//   ....[52]....
        /*cf58*/ 	.word	0x000d0430


	//   ....[53]....
        /*cf5c*/ 	.word	0x000d0520


	//   ....[54]....
        /*cf60*/ 	.word	0x000d0580


	//   ....[55]....
        /*cf64*/ 	.word	0x000d05a0


	//   ....[56]....
        /*cf68*/ 	.word	0x000d05c0


	//   ....[57]....
        /*cf6c*/ 	.word	0x000d07a0


	//   ....[58]....
        /*cf70*/ 	.word	0x000d07c0


	//   ....[59]....
        /*cf74*/ 	.word	0x000d0800


	//   ....[60]....
        /*cf78*/ 	.word	0x000d0820


	//   ....[61]....
        /*cf7c*/ 	.word	0x000d0900


	//   ....[62]....
        /*cf80*/ 	.word	0x000d0a70


	//   ....[63]....
        /*cf84*/ 	.word	0x000d0b00


	//   ....[64]....
        /*cf88*/ 	.word	0x000d0b20


	//   ....[65]....
        /*cf8c*/ 	.word	0x000d0bc0


	//   ....[66]....
        /*cf90*/ 	.word	0x000d0d10


	//   ....[67]....
        /*cf94*/ 	.word	0x000d0d30


	//   ....[68]....
        /*cf98*/ 	.word	0x000d0dd0


	//   ....[69]....
        /*cf9c*/ 	.word	0x000d0ec0


	//   ....[70]....
        /*cfa0*/ 	.word	0x000d0f40


	//   ....[71]....
        /*cfa4*/ 	.word	0x000d0f60


	//   ....[72]....
        /*cfa8*/ 	.word	0x000d1220


	//   ....[73]....
        /*cfac*/ 	.word	0x000d1240


	//   ....[74]....
        /*cfb0*/ 	.word	0x000d1260


	//   ....[75]....
        /*cfb4*/ 	.word	0x000d1280


	//   ....[76]....
        /*cfb8*/ 	.word	0x000d12a0


	//   ....[77]....
        /*cfbc*/ 	.word	0x000d12c0


	//   ....[78]....
        /*cfc0*/ 	.word	0x000d12e0


	//   ....[79]....
        /*cfc4*/ 	.word	0x000d1310


	//   ....[80]....
        /*cfc8*/ 	.word	0x000d13d0


	//   ....[81]....
        /*cfcc*/ 	.word	0x000d1450


	//   ....[82]....
        /*cfd0*/ 	.word	0x000d14d0


	//   ....[83]....
        /*cfd4*/ 	.word	0x000d15a0


	//   ....[84]....
        /*cfd8*/ 	.word	0x000d15e0


	//   ....[85]....
        /*cfdc*/ 	.word	0x000d1770


	//   ....[86]....
        /*cfe0*/ 	.word	0x000d17a0


	//   ....[87]....
        /*cfe4*/ 	.word	0x000d17d0


	//   ....[88]....
        /*cfe8*/ 	.word	0x000d1820


	//   ....[89]....
        /*cfec*/ 	.word	0x000d1890


	//   ....[90]....
        /*cff0*/ 	.word	0x000d18e0


	//   ....[91]....
        /*cff4*/ 	.word	0x000d1900


	//   ....[92]....
        /*cff8*/ 	.word	0x000d19e0


	//   ....[93]....
        /*cffc*/ 	.word	0x000d1aa0


	//   ....[94]....
        /*d000*/ 	.word	0x000d1b10


	//   ....[95]....
        /*d004*/ 	.word	0x000d1c10


	//   ....[96]....
        /*d008*/ 	.word	0x000d1ca0


	//   ....[97]....
        /*d00c*/ 	.word	0x000d1d60


	//   ....[98]....
        /*d010*/ 	.word	0x000d1de0


	//   ....[99]....
        /*d014*/ 	.word	0x000d1ea0


	//   ....[100]....
        /*d018*/ 	.word	0x000d1f60


	//   ....[101]....
        /*d01c*/ 	.word	0x000d1fb0


	//   ....[102]....
        /*d020*/ 	.word	0x000d2050


	//   ....[103]....
        /*d024*/ 	.word	0x000d20d0


	//   ....[104]....
        /*d028*/ 	.word	0x000d2120


	//   ....[105]....
        /*d02c*/ 	.word	0x000d2180


	//   ....[106]....
        /*d030*/ 	.word	0x000d2220


	//   ....[107]....
        /*d034*/ 	.word	0x000d22c0


	//   ....[108]....
        /*d038*/ 	.word	0x000d22e0


	//   ....[109]....
        /*d03c*/ 	.word	0x000d2360


	//   ....[110]....
        /*d040*/ 	.word	0x000d2450


	//   ....[111]....
        /*d044*/ 	.word	0x000d24d0


	//   ....[112]....
        /*d048*/ 	.word	0x000d2500


	//   ....[113]....
        /*d04c*/ 	.word	0x000d2670


	//   ....[114]....
        /*d050*/ 	.word	0x000d2700


	//   ....[115]....
        /*d054*/ 	.word	0x000d27d0


	//   ....[116]....
        /*d058*/ 	.word	0x000d2820


	//   ....[117]....
        /*d05c*/ 	.word	0x000d28e0


	//   ....[118]....
        /*d060*/ 	.word	0x000d2900


	//   ....[119]....
        /*d064*/ 	.word	0x000d29f0


	//   ....[120]....
        /*d068*/ 	.word	0x000d2a10


	//   ....[121]....
        /*d06c*/ 	.word	0x000d2a80


	//   ....[122]....
        /*d070*/ 	.word	0x000d2ae0


	//   ....[123]....
        /*d074*/ 	.word	0x000d2b20


	//   ....[124]....
        /*d078*/ 	.word	0x000d2b40


	//   ....[125]....
        /*d07c*/ 	.word	0x000d2c10


	//   ....[126]....
        /*d080*/ 	.word	0x000d2cc0


	//----- nvinfo : EIATTR_EXIT_INSTR_OFFSETS
	.align		4
.L_41:
        /*d084*/ 	.byte	0x04, 0x1c
        /*d086*/ 	.short	(.L_43 - .L_42)


	//   ....[0]....
.L_42:
        /*d088*/ 	.word	0x000e8630


	//   ....[1]....
        /*d08c*/ 	.word	0x000e8650


	//----- nvinfo : EIATTR_REQNTID
	.align		4
.L_43:
        /*d090*/ 	.byte	0x04, 0x10
        /*d092*/ 	.short	(.L_45 - .L_44)
.L_44:
        /*d094*/ 	.word	0x00000020
        /*d098*/ 	.word	0x00000001
        /*d09c*/ 	.word	0x00000001


	//----- nvinfo : EIATTR_CBANK_PARAM_SIZE
	.align		4
.L_45:
        /*d0a0*/ 	.byte	0x03, 0x19
        /*d0a2*/ 	.short	0x0050


	//----- nvinfo : EIATTR_PARAM_CBANK
	.align		4
        /*d0a4*/ 	.byte	0x04, 0x0a
        /*d0a6*/ 	.short	(.L_47 - .L_46)
	.align		4
.L_46:
        /*d0a8*/ 	.word	index@(.nv.constant0.matmul_kernel)
        /*d0ac*/ 	.short	0x0210
        /*d0ae*/ 	.short	0x0050


	//----- nvinfo : EIATTR_SW_WAR
	.align		4
.L_47:
        /*d0b0*/ 	.byte	0x04, 0x36
        /*d0b2*/ 	.short	(.L_49 - .L_48)
.L_48:
        /*d0b4*/ 	.word	0x00000008
.L_49:


//--------------------- .nv.callgraph             --------------------------
	.section	.nv.callgraph,"",@"SHT_CUDA_CALLGRAPH"
	.align	4
	.sectionentsize	8
	.align		4
        /*0000*/ 	.word	0x00000000
	.align		4
        /*0004*/ 	.word	0xffffffff
	.align		4
        /*0008*/ 	.word	0x00000000
	.align		4
        /*000c*/ 	.word	0xfffffffe
	.align		4
        /*0010*/ 	.word	0x00000000
	.align		4
        /*0014*/ 	.word	0xfffffffd
	.align		4
        /*0018*/ 	.word	0x00000000
	.align		4
        /*001c*/ 	.word	0xfffffffc


//--------------------- .text.matmul_kernel       --------------------------
	.section	.text.matmul_kernel,"ax",@progbits
	.align	128
        .global         matmul_kernel
        .type           matmul_kernel,@function
        .size           matmul_kernel,(.L_x_3 - matmul_kernel)
        .other          matmul_kernel,@"STO_CUDA_ENTRY STV_DEFAULT"
matmul_kernel:
.text.matmul_kernel:
[----:B------:R-:W0:Y:S08]  /*0000*/  LDC R1, c[0x0][0x28] ;  /* 0x00000a00ff017b82 */ /* 0x000e300000000800 */
[----:B------:R-:W1:Y:S01]  /*0010*/  LDC.64 R2, c[0x0][0x228] ;  /* 0x00008a00ff027b82 */ /* 0x000e620000000a00 */
[----:B0-----:R-:W-:Y:S01]  /*0020*/  VIADD R1, R1, 0xffff93e0 ;  /* 0xffff93e001017836 */ /* 0x001fe20000000000 */
[----:B------:R-:W0:Y:S01]  /*0030*/  S2R R5, SR_CTAID.X ;  /* 0x0000000000057919 */ /* 0x000e220000002500 */
[----:B------:R-:W-:Y:S01]  /*0040*/  UMOV UR4, 0x400 ;  /* 0x0000040000047882 */ /* 0x000fe20000000000 */
[----:B------:R-:W-:Y:S01]  /*0050*/  ULDC.64 UR32, c[0x0][0x208] ;  /* 0x0000820000207ab9 */ /* 0x000fe20000000a00 */
[----:B------:R-:W2:Y:S03]  /*0060*/  S2R R14, SR_TID.X ;  /* 0x00000000000e7919 */ /* 0x000ea60000002100 */
[----:B------:R-:W3:Y:S01]  /*0070*/  S2UR UR5, SR_CgaCtaId ;  /* 0x00000000000579c3 */ /* 0x000ee20000008800 */
[----:B-1----:R1:W-:Y:S01]  /*0080*/  STL.64 [R1+0x28], R2 ;  /* 0x0000280201007387 */ /* 0x0023e20000100a00 */
[----:B------:R-:W-:-:S02]  /*0090*/  IMAD.MOV.U32 R13, RZ, RZ, R3 ;  /* 0x000000ffff0d7224 */ /* 0x000fc400078e0003 */
[----:B------:R-:W-:Y:S01]  /*00a0*/  IMAD.MOV.U32 R61, RZ, RZ, R2 ;  /* 0x000000ffff3d7224 */ /* 0x000fe200078e0002 */
[----:B------:R-:W-:Y:S01]  /*00b0*/  STL [R1+0xf90], RZ ;  /* 0x000f90ff01007387 */ /* 0x000fe20000100800 */
[----:B------:R-:W-:-:S03]  /*00c0*/  VIADD R0, R13, 0x3f ;  /* 0x0000003f0d007836 */ /* 0x000fc60000000000 */
[----:B------:R-:W-:Y:S01]  /*00d0*/  STL [R1+0xf94], RZ ;  /* 0x000f94ff01007387 */ /* 0x000fe20000100800 */
[----:B---3--:R-:W-:Y:S01]  /*00e0*/  ULEA UR4, UR5, UR4, 0x18 ;  /* 0x0000000405047291 */ /* 0x008fe2000f8ec03f */
[----:B0-----:R-:W-:Y:S02]  /*00f0*/  IABS R8, R5 ;  /* 0x0000000500087213 */ /* 0x001fe40000000000 */
[----:B------:R-:W-:Y:S01]  /*0100*/  STL [R1+0xf98], RZ ;  /* 0x000f98ff01007387 */ /* 0x000fe20000100800 */
[----:B-1----:R-:W-:-:S03]  /*0110*/  SHF.R.S32.HI R3, RZ, 0x1f, R0 ;  /* 0x0000001fff037819 */ /* 0x002fc60000011400 */
[----:B------:R-:W-:Y:S01]  /*0120*/  STL [R1+0xf9c], RZ ;  /* 0x000f9cff01007387 */ /* 0x000fe20000100800 */
[----:B------:R-:W-:-:S03]  /*0130*/  LEA.HI R3, R3, R0, RZ, 0x6 ;  /* 0x0000000003037211 */ /* 0x000fc600078f30ff */
[----:B------:R-:W-:Y:S01]  /*0140*/  STL [R1+0xfa0], RZ ;  /* 0x000fa0ff01007387 */ /* 0x000fe20000100800 */
[----:B------:R-:W-:-:S03]  /*0150*/  SHF.R.S32.HI R3, RZ, 0x6, R3 ;  /* 0x00000006ff037819 */ /* 0x000fc60000011403 */
[----:B------:R-:W-:Y:S02]  /*0160*/  STL [R1+0xfa4], RZ ;  /* 0x000fa4ff01007387 */ /* 0x000fe40000100800 */
[----:B------:R-:W-:Y:S02]  /*0170*/  IMAD.SHL.U32 R4, R3, 0x8, RZ ;  /* 0x0000000803047824 */ /* 0x000fe400078e00ff */
[----:B------:R-:W-:Y:S03]  /*0180*/  STL [R1+0xfa8], RZ ;  /* 0x000fa8ff01007387 */ /* 0x000fe60000100800 */
[-C--:B------:R-:W-:Y:S01]  /*0190*/  IABS R7, R4.reuse ;  /* 0x0000000400077213 */ /* 0x080fe20000000000 */
[----:B------:R-:W-:Y:S01]  /*01a0*/  STL [R1+0xfac], RZ ;  /* 0x000facff01007387 */ /* 0x000fe20000100800 */
[----:B------:R-:W-:Y:S02]  /*01b0*/  IABS R10, R4 ;  /* 0x00000004000a7213 */ /* 0x000fe40000000000 */
[----:B------:R-:W0:Y:S01]  /*01c0*/  I2F.RP R0, R7 ;  /* 0x0000000700007306 */ /* 0x000e220000209400 */
[----:B------:R-:W-:Y:S04]  /*01d0*/  STL [R1+0xfb0], RZ ;  /* 0x000fb0ff01007387 */ /* 0x000fe80000100800 */
[----:B------:R-:W-:Y:S04]  /*01e0*/  STL [R1+0xfb4], RZ ;  /* 0x000fb4ff01007387 */ /* 0x000fe80000100800 */
[----:B------:R-:W-:Y:S04]  /*01f0*/  STL [R1+0xfb8], RZ ;  /* 0x000fb8ff01007387 */ /* 0x000fe80000100800 */
[----:B------:R-:W-:Y:S01]  /*0200*/  STL [R1+0xfbc], RZ ;  /* 0x000fbcff01007387 */ /* 0x000fe20000100800 */
[----:B0-----:R-:W0:Y:S03]  /*0210*/  MUFU.RCP R0, R0 ;  /* 0x0000000000007308 */ /* 0x001e260000001000 */
[----:B------:R-:W-:Y:S04]  /*0220*/  STL [R1+0xfc0], RZ ;  /* 0x000fc0ff01007387 */ /* 0x000fe80000100800 */
[----:B------:R-:W-:Y:S04]  /*0230*/  STL [R1+0xfc4], RZ ;  /* 0x000fc4ff01007387 */ /* 0x000fe80000100800 */
[----:B------:R-:W-:Y:S04]  /*0240*/  STL [R1+0xfc8], RZ ;  /* 0x000fc8ff01007387 */ /* 0x000fe80000100800 */
[----:B------:R-:W-:Y:S01]  /*0250*/  STL [R1+0xfcc], RZ ;  /* 0x000fccff01007387 */ /* 0x000fe20000100800 */
[----:B0-----:R-:W-:-:S03]  /*0260*/  VIADD R2, R0, 0xffffffe ;  /* 0x0ffffffe00027836 */ /* 0x001fc60000000000 */
[----:B------:R-:W-:Y:S01]  /*0270*/  STL [R1+0x1060], RZ ;  /* 0x001060ff01007387 */ /* 0x000fe20000100800 */
[----:B------:R-:W-:Y:S01]  /*0280*/  IMAD.MOV R0, RZ, RZ, -R10 ;  /* 0x000000ffff007224 */ /* 0x000fe200078e0a0a */
[----:B------:R0:W1:Y:S02]  /*0290*/  F2I.FTZ.U32.TRUNC.NTZ R3, R2 ;  /* 0x0000000200037305 */ /* 0x000064000021f000 */
[----:B------:R-:W-:Y:S04]  /*02a0*/  STL [R1+0x1064], RZ ;  /* 0x001064ff01007387 */ /* 0x000fe80000100800 */
[----:B------:R-:W-:Y:S04]  /*02b0*/  STL [R1+0x1068], RZ ;  /* 0x001068ff01007387 */ /* 0x000fe80000100800 */
[----:B------:R-:W-:Y:S01]  /*02c0*/  STL [R1+0x106c], RZ ;  /* 0x00106cff01007387 */ /* 0x000fe20000100800 */
[----:B0-----:R-:W-:-:S03]  /*02d0*/  IMAD.MOV.U32 R2, RZ, RZ, RZ ;  /* 0x000000ffff027224 */ /* 0x001fc600078e00ff */
[----:B------:R-:W-:Y:S01]  /*02e0*/  STL [R1+0xf80], RZ ;  /* 0x000f80ff01007387 */ /* 0x000fe20000100800 */
[----:B-1----:R-:W-:-:S03]  /*02f0*/  IMAD.MOV R6, RZ, RZ, -R3 ;  /* 0x000000ffff067224 */ /* 0x002fc600078e0a03 */
[----:B------:R-:W-:Y:S01]  /*0300*/  STL [R1+0xf84], RZ ;  /* 0x000f84ff01007387 */ /* 0x000fe20000100800 */
[----:B------:R-:W-:-:S03]  /*0310*/  IMAD R9, R6, R7, RZ ;  /* 0x0000000706097224 */ /* 0x000fc600078e02ff */
[----:B------:R-:W-:Y:S01]  /*0320*/  STL [R1+0xf88], RZ ;  /* 0x000f88ff01007387 */ /* 0x000fe20000100800 */
[----:B------:R-:W-:Y:S02]  /*0330*/  IMAD.MOV.U32 R6, RZ, RZ, R8 ;  /* 0x000000ffff067224 */ /* 0x000fe400078e0008 */
[----:B------:R-:W-:Y:S01]  /*0340*/  IMAD.HI.U32 R3, R3, R9, R2 ;  /* 0x0000000903037227 */ /* 0x000fe200078e0002 */
[----:B------:R-:W-:Y:S04]  /*0350*/  STL [R1+0xf8c], RZ ;  /* 0x000f8cff01007387 */ /* 0x000fe80000100800 */
[----:B------:R-:W-:Y:S01]  /*0360*/  STL [R1+0xf70], RZ ;  /* 0x000f70ff01007387 */ /* 0x000fe20000100800 */
[----:B------:R-:W-:-:S03]  /*0370*/  IMAD.HI.U32 R3, R3, R6, RZ ;  /* 0x0000000603037227 */ /* 0x000fc600078e00ff */
[----:B------:R-:W-:Y:S01]  /*0380*/  STL [R1+0xf74], RZ ;  /* 0x000f74ff01007387 */ /* 0x000fe20000100800 */
[----:B------:R-:W-:-:S03]  /*0390*/  IMAD R0, R3, R0, R6 ;  /* 0x0000000003007224 */ /* 0x000fc600078e0206 */
[----:B------:R-:W-:Y:S02]  /*03a0*/  STL [R1+0xf78], RZ ;  /* 0x000f78ff01007387 */ /* 0x000fe40000100800 */
[----:B------:R-:W-:Y:S02]  /*03b0*/  ISETP.GT.U32.AND P1, PT, R7, R0, PT ;  /* 0x000000000700720c */ /* 0x000fe40003f24070 */
[----:B------:R-:W-:Y:S04]  /*03c0*/  STL [R1+0xf7c], RZ ;  /* 0x000f7cff01007387 */ /* 0x000fe80000100800 */
[----:B------:R-:W-:Y:S04]  /*03d0*/  STL [R1+0x10a0], RZ ;  /* 0x0010a0ff01007387 */ /* 0x000fe80000100800 */
[----:B------:R-:W-:Y:S03]  /*03e0*/  STL [R1+0x10a4], RZ ;  /* 0x0010a4ff01007387 */ /* 0x000fe60000100800 */
[----:B------:R-:W-:Y:S01]  /*03f0*/  @!P1 IMAD.IADD R0, R0, 0x1, -R7 ;  /* 0x0000000100009824 */ /* 0x000fe200078e0a07 */
[----:B------:R-:W-:Y:S01]  /*0400*/  STL [R1+0x10a8], RZ ;  /* 0x0010a8ff01007387 */ /* 0x000fe20000100800 */
[----:B------:R-:W-:Y:S01]  /*0410*/  @!P1 VIADD R3, R3, 0x1 ;  /* 0x0000000103039836 */ /* 0x000fe20000000000 */
[----:B------:R-:W-:-:S02]  /*0420*/  ISETP.NE.AND P1, PT, R4, RZ, PT ;  /* 0x000000ff0400720c */ /* 0x000fc40003f25270 */
[----:B------:R-:W-:Y:S01]  /*0430*/  STL [R1+0x10ac], RZ ;  /* 0x0010acff01007387 */ /* 0x000fe20000100800 */
[----:B------:R-:W-:Y:S02]  /*0440*/  ISETP.GE.U32.AND P0, PT, R0, R7, PT ;  /* 0x000000070000720c */ /* 0x000fe40003f06070 */
[----:B------:R-:W-:Y:S01]  /*0450*/  LOP3.LUT R0, R5, R4, RZ, 0x3c, !PT ;  /* 0x0000000405007212 */ /* 0x000fe200078e3cff */
[----:B------:R-:W-:Y:S03]  /*0460*/  STL [R1+0x1240], RZ ;  /* 0x001240ff01007387 */ /* 0x000fe60000100800 */
[----:B------:R-:W-:Y:S01]  /*0470*/  ISETP.GE.AND P2, PT, R0, RZ, PT ;  /* 0x000000ff0000720c */ /* 0x000fe20003f46270 */
[----:B------:R-:W-:Y:S01]  /*0480*/  STL [R1+0x1244], RZ ;  /* 0x001244ff01007387 */ /* 0x000fe20000100800 */
[----:B------:R-:W-:-:S03]  /*0490*/  VIADD R0, R61, 0x1ff ;  /* 0x000001ff3d007836 */ /* 0x000fc60000000000 */
[----:B------:R-:W-:Y:S02]  /*04a0*/  STL [R1+0x1248], RZ ;  /* 0x001248ff01007387 */ /* 0x000fe40000100800 */
[----:B------:R-:W-:Y:S02]  /*04b0*/  @P0 VIADD R3, R3, 0x1 ;  /* 0x0000000103030836 */ /* 0x000fe40000000000 */
[----:B------:R-:W-:Y:S02]  /*04c0*/  STL [R1+0x124c], RZ ;  /* 0x00124cff01007387 */ /* 0x000fe40000100800 */
[----:B------:R-:W-:Y:S01]  /*04d0*/  IMAD.MOV.U32 R2, RZ, RZ, R3 ;  /* 0x000000ffff027224 */ /* 0x000fe200078e0003 */
[----:B------:R-:W-:Y:S01]  /*04e0*/  SHF.R.S32.HI R3, RZ, 0x1f, R0 ;  /* 0x0000001fff037819 */ /* 0x000fe20000011400 */
[----:B------:R-:W-:Y:S02]  /*04f0*/  STL [R1+0x1230], RZ ;  /* 0x001230ff01007387 */ /* 0x000fe40000100800 */
[----:B------:R-:W-:Y:S01]  /*0500*/  @!P2 IMAD.MOV R2, RZ, RZ, -R2 ;  /* 0x000000ffff02a224 */ /* 0x000fe200078e0a02 */
[----:B------:R-:W-:Y:S01]  /*0510*/  @!P1 LOP3.LUT R2, RZ, R4, RZ, 0x33, !PT ;  /* 0x00000004ff029212 */ /* 0x000fe200078e33ff */
[----:B------:R-:W-:Y:S01]  /*0520*/  STL [R1+0x1234], RZ ;  /* 0x001234ff01007387 */ /* 0x000fe20000100800 */
[----:B------:R-:W-:-:S03]  /*0530*/  LEA.HI R3, R3, R0, RZ, 0x9 ;  /* 0x0000000003037211 */ /* 0x000fc600078f48ff */
[----:B------:R-:W-:Y:S01]  /*0540*/  STL [R1+0x1238], RZ ;  /* 0x001238ff01007387 */ /* 0x000fe20000100800 */
[----:B------:R-:W-:Y:S02]  /*0550*/  IMAD.SHL.U32 R6, R2, 0x8, RZ ;  /* 0x0000000802067824 */ /* 0x000fe400078e00ff */
[----:B------:R-:W-:Y:S01]  /*0560*/  IMAD.MOV R2, RZ, RZ, -R2 ;  /* 0x000000ffff027224 */ /* 0x000fe200078e0a02 */
[----:B------:R-:W-:Y:S02]  /*0570*/  STL [R1+0x123c], RZ ;  /* 0x00123cff01007387 */ /* 0x000fe40000100800 */
[----:B------:R-:W-:Y:S01]  /*0580*/  LEA.HI.SX32 R3, R3, -R6, 0x17 ;  /* 0x8000000603037211 */ /* 0x000fe200078fbaff */
[----:B------:R-:W-:Y:S01]  /*0590*/  IMAD R4, R4, R2, R5 ;  /* 0x0000000204047224 */ /* 0x000fe200078e0205 */
[----:B------:R-:W-:Y:S02]  /*05a0*/  STL [R1+0x1220], RZ ;  /* 0x001220ff01007387 */ /* 0x000fe40000100800 */
[----:B------:R-:W-:-:S02]  /*05b0*/  VIMNMX R11, R3, 0x8, PT ;  /* 0x00000008030b7848 */ /* 0x000fc40003fe0100 */
[----:B------:R-:W-:Y:S01]  /*05c0*/  STL [R1+0x1224], RZ ;  /* 0x001224ff01007387 */ /* 0x000fe20000100800 */
[----:B------:R-:W-:Y:S02]  /*05d0*/  IABS R9, R4 ;  /* 0x0000000400097213 */ /* 0x000fe40000000000 */
[----:B------:R-:W-:Y:S01]  /*05e0*/  IABS R7, R11 ;  /* 0x0000000b00077213 */ /* 0x000fe20000000000 */
[----:B------:R-:W-:Y:S03]  /*05f0*/  STL [R1+0x1228], RZ ;  /* 0x001228ff01007387 */ /* 0x000fe60000100800 */
        /* <DEDUP_REMOVED lines=11> */
[----:B------:R-:W-:Y:S04]  /*06b0*/  STL [R1+0x120c], RZ ;  /* 0x00120cff01007387 */ /* 0x000fe80000100800 */
[----:B------:R-:W-:Y:S01]  /*06c0*/  STL [R1+0xf60], RZ ;  /* 0x000f60ff01007387 */ /* 0x000fe20000100800 */
[----:B------:R-:W0:Y:S03]  /*06d0*/  F2I.FTZ.U32.TRUNC.NTZ R3, R3 ;  /* 0x0000000300037305 */ /* 0x000e26000021f000 */
[----:B------:R-:W-:Y:S04]  /*06e0*/  STL [R1+0xf64], RZ ;  /* 0x000f64ff01007387 */ /* 0x000fe80000100800 */
[----:B------:R-:W-:Y:S04]  /*06f0*/  STL [R1+0xf68], RZ ;  /* 0x000f68ff01007387 */ /* 0x000fe80000100800 */
[----:B------:R-:W-:Y:S04]  /*0700*/  STL [R1+0xf6c], RZ ;  /* 0x000f6cff01007387 */ /* 0x000fe80000100800 */
[----:B------:R-:W-:Y:S01]  /*0710*/  STL [R1+0xf50], RZ ;  /* 0x000f50ff01007387 */ /* 0x000fe20000100800 */
[----:B0-----:R-:W-:-:S03]  /*0720*/  IMAD.MOV R8, RZ, RZ, -R3 ;  /* 0x000000ffff087224 */ /* 0x001fc600078e0a03 */
[----:B------:R-:W-:Y:S01]  /*0730*/  STL [R1+0xf54], RZ ;  /* 0x000f54ff01007387 */ /* 0x000fe20000100800 */
[----:B------:R-:W-:Y:S01]  /*0740*/  IMAD.MOV.U32 R2, RZ, RZ, R8 ;  /* 0x000000ffff027224 */ /* 0x000fe200078e0008 */
[----:B------:R-:W-:Y:S02]  /*0750*/  IABS R8, R11 ;  /* 0x0000000b00087213 */ /* 0x000fe40000000000 */
[----:B------:R-:W-:Y:S01]  /*0760*/  STL [R1+0xf58], RZ ;  /* 0x000f58ff01007387 */ /* 0x000fe20000100800 */
[----:B------:R-:W-:Y:S02]  /*0770*/  IMAD R5, R2, R7, RZ ;  /* 0x0000000702057224 */ /* 0x000fe400078e02ff */
[----:B------:R-:W-:Y:S01]  /*0780*/  IMAD.MOV.U32 R2, RZ, RZ, RZ ;  /* 0x000000ffff027224 */ /* 0x000fe200078e00ff */
[----:B------:R-:W-:Y:S03]  /*0790*/  STL [R1+0xf5c], RZ ;  /* 0x000f5cff01007387 */ /* 0x000fe60000100800 */
[----:B------:R-:W-:Y:S01]  /*07a0*/  IMAD.HI.U32 R2, R3, R5, R2 ;  /* 0x0000000503027227 */ /* 0x000fe200078e0002 */
[----:B------:R-:W-:Y:S03]  /*07b0*/  STL [R1+0x1090], RZ ;  /* 0x001090ff01007387 */ /* 0x000fe60000100800 */
[----:B------:R-:W-:Y:S01]  /*07c0*/  IMAD.MOV R3, RZ, RZ, -R8 ;  /* 0x000000ffff037224 */ /* 0x000fe200078e0a08 */
[----:B------:R-:W-:Y:S01]  /*07d0*/  STL [R1+0x1094], RZ ;  /* 0x001094ff01007387 */ /* 0x000fe20000100800 */
[----:B------:R-:W-:-:S03]  /*07e0*/  IMAD.HI.U32 R0, R2, R9, RZ ;  /* 0x0000000902007227 */ /* 0x000fc600078e00ff */
[----:B------:R-:W-:Y:S01]  /*07f0*/  STL [R1+0x1098], RZ ;  /* 0x001098ff01007387 */ /* 0x000fe20000100800 */
[----:B------:R-:W-:Y:S02]  /*0800*/  IMAD R2, R0, R3, R9 ;  /* 0x0000000300027224 */ /* 0x000fe400078e0209 */
[----:B------:R-:W0:Y:S01]  /*0810*/  LDC R3, c[0x0][0x230] ;  /* 0x00008c00ff037b82 */ /* 0x000e220000000800 */
        /* <DEDUP_REMOVED lines=11> */
[-C--:B------:R-:W-:Y:S01]  /*08d0*/  LOP3.LUT R2, R4, R11.reuse, RZ, 0x3c, !PT ;  /* 0x0000000b04027212 */ /* 0x080fe200078e3cff */
[----:B------:R-:W-:Y:S01]  /*08e0*/  STL [R1+0x11e4], RZ ;  /* 0x0011e4ff01007387 */ /* 0x000fe20000100800 */
[----:B0-----:R-:W-:Y:S02]  /*08f0*/  VIADD R3, R3, 0x3f ;  /* 0x0000003f03037836 */ /* 0x001fe40000000000 */
[----:B------:R-:W-:Y:S01]  /*0900*/  ISETP.GE.AND P2, PT, R2, RZ, PT ;  /* 0x000000ff0200720c */ /* 0x000fe20003f46270 */
[----:B------:R-:W-:Y:S04]  /*0910*/  STL [R1+0x11e8], RZ ;  /* 0x0011e8ff01007387 */ /* 0x000fe80000100800 */
[----:B------:R-:W-:Y:S02]  /*0920*/  STL [R1+0x11ec], RZ ;  /* 0x0011ecff01007387 */ /* 0x000fe40000100800 */
[----:B------:R-:W-:Y:S01]  /*0930*/  @P0 VIADD R0, R0, 0x1 ;  /* 0x0000000100000836 */ /* 0x000fe20000000000 */
[----:B------:R-:W-:Y:S01]  /*0940*/  ISETP.GE.AND P0, PT, R3, 0x40, PT ;  /* 0x000000400300780c */ /* 0x000fe20003f06270 */
[----:B------:R-:W-:Y:S04]  /*0950*/  STL [R1+0x11d0], RZ ;  /* 0x0011d0ff01007387 */ /* 0x000fe80000100800 */
[----:B------:R-:W-:Y:S01]  /*0960*/  STL [R1+0x11d4], RZ ;  /* 0x0011d4ff01007387 */ /* 0x000fe20000100800 */
[----:B------:R-:W-:Y:S01]  /*0970*/  @!P2 IMAD.MOV R0, RZ, RZ, -R0 ;  /* 0x000000ffff00a224 */ /* 0x000fe200078e0a00 */
[----:B------:R-:W-:-:S02]  /*0980*/  @!P1 LOP3.LUT R0, RZ, R11, RZ, 0x33, !PT ;  /* 0x0000000bff009212 */ /* 0x000fc400078e33ff */
[----:B------:R-:W-:Y:S03]  /*0990*/  STL [R1+0x11d8], RZ ;  /* 0x0011d8ff01007387 */ /* 0x000fe60000100800 */
[----:B------:R-:W-:Y:S01]  /*09a0*/  IMAD.SHL.U32 R10, R0, 0x40, RZ ;  /* 0x00000040000a7824 */ /* 0x000fe200078e00ff */
[----:B------:R-:W-:Y:S01]  /*09b0*/  STL [R1+0x11dc], RZ ;  /* 0x0011dcff01007387 */ /* 0x000fe20000100800 */
[----:B------:R-:W-:Y:S02]  /*09c0*/  IMAD.MOV R2, RZ, RZ, -R0 ;  /* 0x000000ffff027224 */ /* 0x000fe400078e0a00 */
[C---:B------:R-:W-:Y:S01]  /*09d0*/  VIADD R5, R10.reuse, 0x1 ;  /* 0x000000010a057836 */ /* 0x040fe20000000000 */
[----:B------:R-:W-:Y:S01]  /*09e0*/  STL [R1+0x11c0], RZ ;  /* 0x0011c0ff01007387 */ /* 0x000fe20000100800 */
[C---:B------:R-:W-:Y:S02]  /*09f0*/  VIADD R3, R10.reuse, 0x2 ;  /* 0x000000020a037836 */ /* 0x040fe40000000000 */
[----:B------:R-:W-:Y:S01]  /*0a00*/  VIADD R0, R10, 0x3 ;  /* 0x000000030a007836 */ /* 0x000fe20000000000 */
[----:B------:R-:W-:Y:S01]  /*0a10*/  STL [R1+0x11c4], RZ ;  /* 0x0011c4ff01007387 */ /* 0x000fe20000100800 */
[----:B------:R-:W-:Y:S01]  /*0a20*/  IMAD R2, R11, R2, R4 ;  /* 0x000000020b027224 */ /* 0x000fe200078e0204 */
[----:B--2---:R-:W-:Y:S01]  /*0a30*/  LOP3.LUT R4, R14, 0x1f, RZ, 0xc0, !PT ;  /* 0x0000001f0e047812 */ /* 0x004fe200078ec0ff */
[----:B------:R-:W-:Y:S01]  /*0a40*/  VIADD R60, R10, 0x1b ;  /* 0x0000001b0a3c7836 */ /* 0x000fe20000000000 */
[----:B------:R-:W-:Y:S01]  /*0a50*/  STL [R1+0x11c8], RZ ;  /* 0x0011c8ff01007387 */ /* 0x000fe20000100800 */
[----:B------:R-:W-:-:S02]  /*0a60*/  IMAD.IADD R2, R6, 0x1, R2 ;  /* 0x0000000106027824 */ /* 0x000fc400078e0202 */
[C---:B------:R-:W-:Y:S01]  /*0a70*/  VIADD R59, R10.reuse, 0x1c ;  /* 0x0000001c0a3b7836 */ /* 0x040fe20000000000 */
[----:B------:R-:W-:Y:S01]  /*0a80*/  STL [R1+0x11cc], RZ ;  /* 0x0011ccff01007387 */ /* 0x000fe20000100800 */
[C---:B------:R-:W-:Y:S02]  /*0a90*/  VIADD R58, R10.reuse, 0x1d ;  /* 0x0000001d0a3a7836 */ /* 0x040fe40000000000 */
[C---:B------:R-:W-:Y:S01]  /*0aa0*/  VIADD R56, R10.reuse, 0x1e ;  /* 0x0000001e0a387836 */ /* 0x040fe20000000000 */
[----:B------:R-:W-:Y:S01]  /*0ab0*/  STL [R1+0x11b0], RZ ;  /* 0x0011b0ff01007387 */ /* 0x000fe20000100800 */
[C---:B------:R-:W-:Y:S02]  /*0ac0*/  VIADD R55, R10.reuse, 0x1f ;  /* 0x0000001f0a377836 */ /* 0x040fe40000000000 */
[C---:B------:R-:W-:Y:S01]  /*0ad0*/  VIADD R54, R10.reuse, 0x20 ;  /* 0x000000200a367836 */ /* 0x040fe20000000000 */
[----:B------:R-:W-:Y:S01]  /*0ae0*/  STL [R1+0x11b4], RZ ;  /* 0x0011b4ff01007387 */ /* 0x000fe20000100800 */
[----:B------:R-:W-:-:S02]  /*0af0*/  VIADD R53, R10, 0x21 ;  /* 0x000000210a357836 */ /* 0x000fc40000000000 */
        /* <DEDUP_REMOVED lines=37> */
[----:B------:R-:W-:Y:S04]  /*0d50*/  STL [R1+0x1088], RZ ;  /* 0x001088ff01007387 */ /* 0x000fe80000100800 */
        /* <DEDUP_REMOVED lines=929> */
[----:B------:R-:W-:Y:S04]  /*4770*/  STL [R1+0x1c48], R10 ;  /* 0x001c480a01007387 */ /* 0x000fe80000100800 */
[----:B------:R0:W-:Y:S04]  /*4780*/  STL [R1+0x80], R5 ;  /* 0x0000800501007387 */ /* 0x0001e80000100800 */
[----:B------:R1:W-:Y:S04]  /*4790*/  STL [R1+0x7c], R3 ;  /* 0x00007c0301007387 */ /* 0x0003e80000100800 */
[----:B------:R2:W-:Y:S01]  /*47a0*/  STL [R1+0x78], R0 ;  /* 0x0000780001007387 */ /* 0x0005e20000100800 */
[----:B0-----:R-:W-:-:S02]  /*47b0*/  VIADD R5, R10, 0x4 ;  /* 0x000000040a057836 */ /* 0x001fc40000000000 */
[----:B-1----:R-:W-:-:S03]  /*47c0*/  VIADD R3, R10, 0x5 ;  /* 0x000000050a037836 */ /* 0x002fc60000000000 */
[----:B------:R0:W-:Y:S01]  /*47d0*/  STL [R1+0x74], R5 ;  /* 0x0000740501007387 */ /* 0x0001e20000100800 */
[----:B--2---:R-:W-:-:S03]  /*47e0*/  VIADD R0, R10, 0x6 ;  /* 0x000000060a007836 */ /* 0x004fc60000000000 */
[----:B------:R1:W-:Y:S04]  /*47f0*/  STL [R1+0x70], R3 ;  /* 0x0000700301007387 */ /* 0x0003e80000100800 */
[----:B------:R2:W-:Y:S01]  /*4800*/  STL [R1+0x6c], R0 ;  /* 0x00006c0001007387 */ /* 0x0005e20000100800 */
[C---:B0-----:R-:W-:Y:S02]  /*4810*/  VIADD R5, R10.reuse, 0x7 ;  /* 0x000000070a057836 */ /* 0x041fe40000000000 */
        /* <DEDUP_REMOVED lines=8> */
[----:B--2---:R-:W-:-:S03]  /*48a0*/  IMAD.SHL.U32 R0, R2, 0x200, RZ ;  /* 0x0000020002007824 */ /* 0x004fc600078e00ff */
[----:B------:R1:W-:Y:S01]  /*48b0*/  STL [R1+0x58], R3 ;  /* 0x0000580301007387 */ /* 0x0003e20000100800 */
[----:B------:R-:W-:Y:S01]  /*48c0*/  VIADD R2, R10, 0xc ;  /* 0x0000000c0a027836 */ /* 0x000fe20000000000 */
[----:B------:R-:W-:Y:S01]  /*48d0*/  LOP3.LUT R4, R0, 0x20, R4, 0xfe, !PT ;  /* 0x0000002000047812 */ /* 0x000fe200078efe04 */
[----:B0-----:R-:W-:-:S03]  /*48e0*/  VIADD R5, R10, 0xd ;  /* 0x0000000d0a057836 */ /* 0x001fc60000000000 */
[----:B------:R0:W-:Y:S01]  /*48f0*/  STL [R1+0x54], R2 ;  /* 0x0000540201007387 */ /* 0x0001e20000100800 */
[----:B-1----:R-:W-:-:S03]  /*4900*/  VIADD R3, R10, 0xe ;  /* 0x0000000e0a037836 */ /* 0x002fc60000000000 */
[----:B------:R1:W-:Y:S04]  /*4910*/  STL [R1+0x50], R5 ;  /* 0x0000500501007387 */ /* 0x0003e80000100800 */
[----:B------:R2:W-:Y:S01]  /*4920*/  STL [R1+0x4c], R3 ;  /* 0x00004c0301007387 */ /* 0x0005e20000100800 */
[----:B0-----:R-:W-:Y:S01]  /*4930*/  LOP3.LUT R2, R0, 0x1f, R14, 0xf8, !PT ;  /* 0x0000001f00027812 */ /* 0x001fe200078ef80e */
[C---:B------:R-:W-:Y:S02]  /*4940*/  VIADD R0, R10.reuse, 0xf ;  /* 0x0000000f0a007836 */ /* 0x040fe40000000000 */
[----:B------:R0:W-:Y:S01]  /*4950*/  STL [R1+0x2414], R4 ;  /* 0x0024140401007387 */ /* 0x0001e20000100800 */
[----:B------:R-:W-:Y:S01]  /*4960*/  VIADD R14, R10, 0x37 ;  /* 0x000000370a0e7836 */ /* 0x000fe20000000000 */
[----:B------:R-:W-:Y:S01]  /*4970*/  LOP3.LUT R24, R2, 0x60, RZ, 0xfc, !PT ;  /* 0x0000006002187812 */ /* 0x000fe200078efcff */
[----:B-1----:R-:W-:Y:S01]  /*4980*/  VIADD R5, R10, 0x3c ;  /* 0x0000003c0a057836 */ /* 0x002fe20000000000 */
[----:B------:R-:W-:Y:S01]  /*4990*/  STL [R1+0x21ac], R2 ;  /* 0x0021ac0201007387 */ /* 0x000fe20000100800 */
[----:B------:R-:W-:Y:S01]  /*49a0*/  LOP3.LUT R11, R2, 0x80, RZ, 0xfc, !PT ;  /* 0x00000080020b7812 */ /* 0x000fe200078efcff */
[----:B--2---:R-:W-:-:S02]  /*49b0*/  VIADD R3, R10, 0x10 ;  /* 0x000000100a037836 */ /* 0x004fc40000000000 */
[----:B------:R1:W-:Y:S01]  /*49c0*/  STL [R1+0x48], R0 ;  /* 0x0000480001007387 */ /* 0x0003e20000100800 */
[----:B0-----:R-:W-:-:S03]  /*49d0*/  VIADD R4, R10, 0x12 ;  /* 0x000000120a047836 */ /* 0x001fc60000000000 */
[----:B------:R0:W-:Y:S01]  /*49e0*/  STL [R1+0x44], R3 ;  /* 0x0000440301007387 */ /* 0x0001e20000100800 */
[C---:B-1----:R-:W-:Y:S02]  /*49f0*/  VIADD R0, R10.reuse, 0x11 ;  /* 0x000000110a007836 */ /* 0x042fe40000000000 */
[----:B0-----:R-:W-:-:S03]  /*4a00*/  VIADD R3, R10, 0x13 ;  /* 0x000000130a037836 */ /* 0x001fc60000000000 */
[----:B------:R0:W-:Y:S04]  /*4a10*/  STL [R1+0x40], R0 ;  /* 0x0000400001007387 */ /* 0x0001e80000100800 */
        /* <DEDUP_REMOVED lines=16> */
[----:B------:R0:W-:Y:S01]  /*4b20*/  STL [R1], R0 ;  /* 0x0000000001007387 */ /* 0x0001e20000100800 */
[C---:B--2---:R-:W-:Y:S02]  /*4b30*/  VIADD R3, R10.reuse, 0x3e ;  /* 0x0000003e0a037836 */ /* 0x044fe40000000000 */
[----:B0-----:R-:W-:Y:S01]  /*4b40*/  VIADD R0, R10, 0x3f ;  /* 0x0000003f0a007836 */ /* 0x001fe20000000000 */
[----:B------:R-:W-:-:S05]  /*4b50*/  LOP3.LUT R10, R2, 0x40, RZ, 0xfc, !PT ;  /* 0x00000040020a7812 */ /* 0x000fca00078efcff */
[----:B------:R0:W-:Y:S04]  /*4b60*/  STL [R1+0x24ac], R10 ;  /* 0x0024ac0a01007387 */ /* 0x0001e80000100800 */
[----:B------:R1:W-:Y:S04]  /*4b70*/  STL [R1+0x24a8], R24 ;  /* 0x0024a81801007387 */ /* 0x0003e80000100800 */
[----:B------:R2:W-:Y:S01]  /*4b80*/  STL [R1+0x24a4], R11 ;  /* 0x0024a40b01007387 */ /* 0x0005e20000100800 */
[C---:B0-----:R-:W-:Y:S02]  /*4b90*/  LOP3.LUT R10, R2.reuse, 0xa0, RZ, 0xfc, !PT ;  /* 0x000000a0020a7812 */ /* 0x041fe400078efcff */
[----:B-1----:R-:W-:-:S03]  /*4ba0*/  LOP3.LUT R24, R2, 0xc0, RZ, 0xfc, !PT ;  /* 0x000000c002187812 */ /* 0x002fc600078efcff */
[----:B------:R0:W-:Y:S01]  /*4bb0*/  STL [R1+0x24a0], R10 ;  /* 0x0024a00a01007387 */ /* 0x0001e20000100800 */
[----:B--2---:R-:W-:-:S03]  /*4bc0*/  LOP3.LUT R11, R2, 0xe0, RZ, 0xfc, !PT ;  /* 0x000000e0020b7812 */ /* 0x004fc600078efcff */
        /* <DEDUP_REMOVED lines=15> */
[----:B------:R-:W-:-:S03]  /*4cc0*/  LOP3.LUT R2, R2, 0x1e0, RZ, 0xfc, !PT ;  /* 0x000001e002027812 */ /* 0x000fc600078efcff */
[----:B------:R1:W-:Y:S04]  /*4cd0*/  STL [R1+0x245c], R10 ;  /* 0x00245c0a01007387 */ /* 0x0003e80000100800 */
[----:B------:R1:W-:Y:S01]  /*4ce0*/  STL [R1+0x2458], R2 ;  /* 0x0024580201007387 */ /* 0x0003e20000100800 */
[----:B------:R-:W-:Y:S05]  /*4cf0*/  @!P0 BRA `(.L_x_0) ;  /* 0x000009ec00188947 */ /* 0x000fea0003800000 */
[----:B------:R0:W-:Y:S01]  /*4d00*/  STL [R1+0x4ec4], R44 ;  /* 0x004ec42c01007387 */ /* 0x0001e20000100800 */
[----:B------:R-:W-:Y:S02]  /*4d10*/  IABS R32, R61 ;  /* 0x0000003d00207213 */ /* 0x000fe40000000000 */
[----:B------:R-:W-:Y:S01]  /*4d20*/  IABS R57, R13 ;  /* 0x0000000d00397213 */ /* 0x000fe20000000000 */
[----:B------:R-:W-:Y:S01]  /*4d30*/  IMAD.MOV.U32 R12, RZ, RZ, RZ ;  /* 0x000000ffff0c7224 */ /* 0x000fe200078e00ff */
[----:B------:R-:W-:Y:S01]  /*4d40*/  ULDC.64 UR6, c[0x0][0x218] ;  /* 0x0000860000067ab9 */ /* 0x000fe20000000a00 */
[----:B------:R-:W-:Y:S01]  /*4d50*/  ULDC UR5, c[0x0][0x240] ;  /* 0x0000900000057ab9 */ /* 0x000fe20000000800 */
[----:B------:R-:W-:Y:S01]  /*4d60*/  ULDC UR59, c[0x0][0x234] ;  /* 0x00008d00003b7ab9 */ /* 0x000fe20000000800 */
[----:B------:R-:W-:Y:S01]  /*4d70*/  ULDC.64 UR34, c[0x0][0x210] ;  /* 0x0000840000227ab9 */ /* 0x000fe20000000a00 */
[----:B------:R-:W-:Y:S01]  /*4d80*/  ULDC UR61, c[0x0][0x238] ;  /* 0x00008e00003d7ab9 */ /* 0x000fe20000000800 */
[----:B0-----:R-:W2:Y:S01]  /*4d90*/  LDL R44, [R1+0x21ac] ;  /* 0x0021ac00012c7983 */ /* 0x001ea20000100800 */
[----:B------:R-:W-:Y:S01]  /*4da0*/  ULDC UR60, c[0x0][0x238] ;  /* 0x00008e00003c7ab9 */ /* 0x000fe20000000800 */
[----:B------:R-:W-:Y:S01]  /*4db0*/  ULDC UR8, c[0x0][0x238] ;  /* 0x00008e0000087ab9 */ /* 0x000fe20000000800 */
[----:B------:R-:W-:Y:S01]  /*4dc0*/  ULDC UR9, c[0x0][0x238] ;  /* 0x00008e0000097ab9 */ /* 0x000fe20000000800 */
[----:B------:R0:W-:Y:S01]  /*4dd0*/  STL [R1+0x4ec0], R45 ;  /* 0x004ec02d01007387 */ /* 0x0001e20000100800 */
[----:B------:R-:W-:Y:S01]  /*4de0*/  ULDC UR10, c[0x0][0x238] ;  /* 0x00008e00000a7ab9 */ /* 0x000fe20000000800 */
        /* <DEDUP_REMOVED lines=8> */
[----:B0-----:R-:W3:Y:S01]  /*4e70*/  LDL R45, [R1+0x2414] ;  /* 0x00241400012d7983 */ /* 0x001ee20000100800 */
[----:B-1----:R-:W0:Y:S01]  /*4e80*/  I2F.RP R10, R32 ;  /* 0x00000020000a7306 */ /* 0x002e220000209400 */
[----:B------:R-:W-:Y:S01]  /*4e90*/  ULDC UR19, c[0x0][0x238] ;  /* 0x00008e0000137ab9 */ /* 0x000fe20000000800 */
[----:B------:R-:W-:Y:S01]  /*4ea0*/  ULDC UR20, c[0x0][0x238] ;  /* 0x00008e0000147ab9 */ /* 0x000fe20000000800 */
[----:B------:R1:W-:Y:S01]  /*4eb0*/  STL [R1+0x4ebc], R46 ;  /* 0x004ebc2e01007387 */ /* 0x0003e20000100800 */
[----:B------:R-:W-:Y:S01]  /*4ec0*/  ULDC UR21, c[0x0][0x238] ;  /* 0x00008e0000157ab9 */ /* 0x000fe20000000800 */
[----:B------:R-:W-:Y:S01]  /*4ed0*/  ULDC UR22, c[0x0][0x238] ;  /* 0x00008e0000167ab9 */ /* 0x000fe20000000800 */
[----:B------:R-:W-:Y:S01]  /*4ee0*/  ULDC UR23, c[0x0][0x238] ;  /* 0x00008e0000177ab9 */ /* 0x000fe20000000800 */
[----:B------:R-:W-:Y:S01]  /*4ef0*/  STL [R1+0x4eb8], R47 ;  /* 0x004eb82f01007387 */ /* 0x000fe20000100800 */
        /* <DEDUP_REMOVED lines=11> */
[----:B------:R4:W-:Y:S01]  /*4fb0*/  STL [R1+0x4eac], R50 ;  /* 0x004eac3201007387 */ /* 0x0009e20000100800 */
[----:B------:R-:W-:Y:S01]  /*4fc0*/  ULDC UR37, c[0x0][0x238] ;  /* 0x00008e0000257ab9 */ /* 0x000fe20000000800 */
        /* <DEDUP_REMOVED lines=27> */
[----:B------:R-:W-:-:S03]  /*5180*/  ULDC UR58, c[0x0][0x238] ;  /* 0x00008e00003a7ab9 */ /* 0x000fc60000000800 */
[----:B------:R-:W-:Y:S04]  /*5190*/  STL [R1+0x4e8c], R59 ;  /* 0x004e8c3b01007387 */ /* 0x000fe80000100800 */
[----:B------:R0:W-:Y:S04]  /*51a0*/  STL [R1+0x4e88], R60 ;  /* 0x004e883c01007387 */ /* 0x0001e80000100800 */
[----:B-1----:R-:W2:Y:S04]  /*51b0*/  LDL R46, [R1+0x24ac] ;  /* 0x0024ac00012e7983 */ /* 0x002ea80000100800 */
[----:B----4-:R-:W4:Y:S04]  /*51c0*/  LDL R50, [R1+0x248c] ;  /* 0x00248c0001327983 */ /* 0x010f280000100800 */
[----:B-----5:R-:W5:Y:S04]  /*51d0*/  LDL R51, [R1+0x2478] ;  /* 0x0024780001337983 */ /* 0x020f680000100800 */
[----:B0-----:R-:W5:Y:S04]  /*51e0*/  LDL R60, [R1+0x2458] ;  /* 0x00245800013c7983 */ /* 0x001f680000100800 */
[----:B------:R-:W5:Y:S04]  /*51f0*/  LDL R47, [R1+0x24a8] ;  /* 0x0024a800012f7983 */ /* 0x000f680000100800 */
        /* <DEDUP_REMOVED lines=8> */
[----:B------:R-:W5:Y:S01]  /*5280*/  LDL R59, [R1+0x245c] ;  /* 0x00245c00013b7983 */ /* 0x000f620000100800 */
[----:B------:R-:W0:Y:S08]  /*5290*/  I2F.RP R2, R57 ;  /* 0x0000003900027306 */ /* 0x000e300000209400 */
[----:B------:R-:W1:Y:S08]  /*52a0*/  MUFU.RCP R10, R10 ;  /* 0x0000000a000a7308 */ /* 0x000e700000001000 */
[----:B0-----:R-:W0:Y:S01]  /*52b0*/  MUFU.RCP R2, R2 ;  /* 0x0000000200027308 */ /* 0x001e220000001000 */
[----:B-1----:R-:W-:-:S07]  /*52c0*/  VIADD R10, R10, 0xffffffe ;  /* 0x0ffffffe0a0a7836 */ /* 0x002fce0000000000 */
[----:B------:R1:W1:Y:S01]  /*52d0*/  F2I.FTZ.U32.TRUNC.NTZ R11, R10 ;  /* 0x0000000a000b7305 */ /* 0x000262000021f000 */
[----:B0-----:R-:W-:-:S07]  /*52e0*/  VIADD R2, R2, 0xffffffe ;  /* 0x0ffffffe02027836 */ /* 0x001fce0000000000 */
[----:B------:R0:W0:Y:S01]  /*52f0*/  F2I.FTZ.U32.TRUNC.NTZ R13, R2 ;  /* 0x00000002000d7305 */ /* 0x000022000021f000 */
[----:B-1----:R-:W-:Y:S02]  /*5300*/  IMAD.MOV.U32 R10, RZ, RZ, RZ ;  /* 0x000000ffff0a7224 */ /* 0x002fe400078e00ff */
[----:B0-----:R-:W-:-:S04]  /*5310*/  IMAD.MOV R2, RZ, RZ, -R11 ;  /* 0x000000ffff027224 */ /* 0x001fc800078e0a0b */
[----:B------:R-:W-:-:S04]  /*5320*/  IMAD R2, R2, R32, RZ ;  /* 0x0000002002027224 */ /* 0x000fc800078e02ff */
[----:B------:R-:W-:-:S04]  /*5330*/  IMAD.HI.U32 R10, R11, R2, R10 ;  /* 0x000000020b0a7227 */ /* 0x000fc800078e000a */
[----:B------:R-:W-:-:S04]  /*5340*/  IMAD.MOV R2, RZ, RZ, -R13 ;  /* 0x000000ffff027224 */ /* 0x000fc800078e0a0d */
[----:B------:R-:W-:-:S04]  /*5350*/  IMAD R2, R2, R57, RZ ;  /* 0x0000003902027224 */ /* 0x000fc800078e02ff */
[----:B------:R-:W-:Y:S01]  /*5360*/  IMAD.HI.U32 R2, R13, R2, R12 ;  /* 0x000000020d027227 */ /* 0x000fe200078e000c */
[----:B---3--:R-:W-:-:S05]  /*5370*/  IABS R29, R45 ;  /* 0x0000002d001d7213 */ /* 0x008fca0000000000 */
[----:B------:R-:W-:-:S04]  /*5380*/  IMAD.HI.U32 R11, R10, R29, RZ ;  /* 0x0000001d0a0b7227 */ /* 0x000fc800078e00ff */
[----:B------:R-:W-:-:S04]  /*5390*/  IMAD.MOV R11, RZ, RZ, -R11 ;  /* 0x000000ffff0b7224 */ /* 0x000fc800078e0a0b */
[----:B------:R-:W-:Y:S01]  /*53a0*/  IMAD R29, R32, R11, R29 ;  /* 0x0000000b201d7224 */ /* 0x000fe200078e021d */
[----:B--2---:R-:W-:-:S05]  /*53b0*/  IABS R30, R44 ;  /* 0x0000002c001e7213 */ /* 0x004fca0000000000 */
[----:B------:R-:W-:Y:S01]  /*53c0*/  IMAD.HI.U32 R24, R10, R30, RZ ;  /* 0x0000001e0a187227 */ /* 0x000fe200078e00ff */
[----:B------:R-:W-:-:S05]  /*53d0*/  IABS R28, R46 ;  /* 0x0000002e001c7213 */ /* 0x000fca0000000000 */
[----:B------:R-:W-:Y:S01]  /*53e0*/  IMAD.HI.U32 R11, R10, R28, RZ ;  /* 0x0000001c0a0b7227 */ /* 0x000fe200078e00ff */
[----:B----4-:R-:W-:-:S03]  /*53f0*/  IABS R34, R50 ;  /* 0x0000003200227213 */ /* 0x010fc60000000000 */
[----:B------:R-:W-:-:S04]  /*5400*/  IMAD.MOV R11, RZ, RZ, -R11 ;  /* 0x000000ffff0b7224 */ /* 0x000fc800078e0a0b */
[----:B------:R-:W-:Y:S02]  /*5410*/  IMAD R28, R32, R11, R28 ;  /* 0x0000000b201c7224 */ /* 0x000fe400078e021c */
[----:B------:R-:W-:Y:S01]  /*5420*/  IMAD.HI.U32 R11, R10, R34, RZ ;  /* 0x000000220a0b7227 */ /* 0x000fe200078e00ff */
[----:B-----5:R-:W-:-:S03]  /*5430*/  IABS R35, R51 ;  /* 0x0000003300237213 */ /* 0x020fc60000000000 */
[----:B------:R-:W-:-:S04]  /*5440*/  IMAD.MOV R11, RZ, RZ, -R11 ;  /* 0x000000ffff0b7224 */ /* 0x000fc800078e0a0b */
[----:B------:R-:W-:Y:S02]  /*5450*/  IMAD R34, R32, R11, R34 ;  /* 0x0000000b20227224 */ /* 0x000fe400078e0222 */
[----:B------:R-:W-:Y:S01]  /*5460*/  IMAD.HI.U32 R11, R10, R35, RZ ;  /* 0x000000230a0b7227 */ /* 0x000fe200078e00ff */
[----:B------:R-:W-:-:S03]  /*5470*/  IABS R25, R60 ;  /* 0x0000003c00197213 */ /* 0x000fc60000000000 */
[----:B------:R-:W-:-:S04]  /*5480*/  IMAD.MOV R11, RZ, RZ, -R11 ;  /* 0x000000ffff0b7224 */ /* 0x000fc800078e0a0b */
[----:B------:R-:W-:Y:S02]  /*5490*/  IMAD R35, R32, R11, R35 ;  /* 0x0000000b20237224 */ /* 0x000fe400078e0223 */
[----:B------:R-:W-:-:S04]  /*54a0*/  IMAD.HI.U32 R11, R10, R25, RZ ;  /* 0x000000190a0b7227 */ /* 0x000fc800078e00ff */
[----:B------:R-:W-:-:S04]  /*54b0*/  IMAD.MOV R11, RZ, RZ, -R11 ;  /* 0x000000ffff0b7224 */ /* 0x000fc800078e0a0b */
[----:B------:R-:W-:Y:S01]  /*54c0*/  IMAD R25, R32, R11, R25 ;  /* 0x0000000b20197224 */ /* 0x000fe200078e0219 */
[----:B------:R-:W-:Y:S01]  /*54d0*/  IABS R27, R47 ;  /* 0x0000002f001b7213 */ /* 0x000fe20000000000 */
[----:B------:R-:W-:-:S03]  /*54e0*/  IMAD.MOV R24, RZ, RZ, -R24 ;  /* 0x000000ffff187224 */ /* 0x000fc600078e0a18 */
[C---:B------:R-:W-:Y:S01]  /*54f0*/  ISETP.GT.U32.AND P3, PT, R32.reuse, R25, PT ;  /* 0x000000192000720c */ /* 0x040fe20003f64070 */
[C---:B------:R-:W-:Y:S01]  /*5500*/  IMAD R30, R32.reuse, R24, R30 ;  /* 0x00000018201e7224 */ /* 0x040fe200078e021e */
[----:B------:R-:W-:Y:S01]  /*5510*/  ISETP.GT.U32.AND P2, PT, R32, R29, PT ;  /* 0x0000001d2000720c */ /* 0x000fe20003f44070 */
[----:B------:R-:W-:Y:S01]  /*5520*/  IMAD.HI.U32 R24, R10, R27, RZ ;  /* 0x0000001b0a187227 */ /* 0x000fe200078e00ff */
[----:B------:R-:W-:Y:S02]  /*5530*/  IABS R26, R48 ;  /* 0x00000030001a7213 */ /* 0x000fe40000000000 */
[C---:B------:R-:W-:Y:S01]  /*5540*/  ISETP.GT.U32.AND P1, PT, R32.reuse, R30, PT ;  /* 0x0000001e2000720c */ /* 0x040fe20003f24070 */
[----:B------:R-:W-:Y:S01]  /*5550*/  IMAD.MOV R24, RZ, RZ, -R24 ;  /* 0x000000ffff187224 */ /* 0x000fe200078e0a18 */
[----:B------:R-:W-:Y:S01]  /*5560*/  ISETP.GT.U32.AND P4, PT, R32, R28, PT ;  /* 0x0000001c2000720c */ /* 0x000fe20003f84070 */
[----:B------:R-:W-:-:S04]  /*5570*/  IMAD.HI.U32 R13, R10, R26, RZ ;  /* 0x0000001a0a0d7227 */ /* 0x000fc800078e00ff */
[C---:B------:R-:W-:Y:S02]  /*5580*/  IMAD R27, R32.reuse, R24, R27 ;  /* 0x00000018201b7224 */ /* 0x040fe400078e021b */
[--C-:B------:R-:W-:Y:S02]  /*5590*/  @!P3 IMAD.IADD R25, R25, 0x1, -R32.reuse ;  /* 0x000000011919b824 */ /* 0x100fe400078e0a20 */
[----:B------:R-:W-:Y:S01]  /*55a0*/  IMAD.MOV R13, RZ, RZ, -R13 ;  /* 0x000000ffff0d7224 */ /* 0x000fe200078e0a0d */
[C---:B------:R-:W-:Y:S01]  /*55b0*/  ISETP.GT.U32.AND P0, PT, R32.reuse, R27, PT ;  /* 0x0000001b2000720c */ /* 0x040fe20003f04070 */
[----:B------:R-:W-:Y:S01]  /*55c0*/  @!P2 IMAD.IADD R29, R29, 0x1, -R32 ;  /* 0x000000011d1da824 */ /* 0x000fe200078e0a20 */
[C---:B------:R-:W-:Y:S01]  /*55d0*/  ISETP.GT.U32.AND P2, PT, R32.reuse, R25, PT ;  /* 0x000000192000720c */ /* 0x040fe20003f44070 */
[----:B------:R-:W-:Y:S01]  /*55e0*/  IMAD R26, R32, R13, R26 ;  /* 0x0000000d201a7224 */ /* 0x000fe200078e021a */
[----:B------:R-:W-:Y:S01]  /*55f0*/  IABS R36, R52 ;  /* 0x0000003400247213 */ /* 0x000fe20000000000 */
[--C-:B------:R-:W-:Y:S01]  /*5600*/  @!P1 IMAD.IADD R30, R30, 0x1, -R32.reuse ;  /* 0x000000011e1e9824 */ /* 0x100fe200078e0a20 */
[----:B------:R-:W-:Y:S01]  /*5610*/  IABS R33, R49 ;  /* 0x0000003100217213 */ /* 0x000fe20000000000 */
[----:B------:R-:W-:Y:S01]  /*5620*/  @!P4 IMAD.IADD R28, R28, 0x1, -R32 ;  /* 0x000000011c1cc824 */ /* 0x000fe200078e0a20 */
[----:B------:R-:W-:Y:S01]  /*5630*/  ISETP.GT.U32.AND P1, PT, R32, R29, PT ;  /* 0x0000001d2000720c */ /* 0x000fe20003f24070 */
[----:B------:R-:W-:Y:S01]  /*5640*/  IMAD.HI.U32 R38, R10, R36, RZ ;  /* 0x000000240a267227 */ /* 0x000fe200078e00ff */
[----:B------:R-:W-:-:S02]  /*5650*/  ISETP.GT.U32.AND P5, PT, R32, R26, PT ;  /* 0x0000001a2000720c */ /* 0x000fc40003fa4070 */
[----:B------:R-:W-:Y:S01]  /*5660*/  ISETP.GT.U32.AND P6, PT, R32, R28, PT ;  /* 0x0000001c2000720c */ /* 0x000fe20003fc4070 */
[----:B------:R-:W-:Y:S01]  /*5670*/  IMAD.HI.U32 R12, R10, R33, RZ ;  /* 0x000000210a0c7227 */ /* 0x000fe200078e00ff */
[----:B------:R-:W-:-:S03]  /*5680*/  IABS R37, R53 ;  /* 0x0000003500257213 */ /* 0x000fc60000000000 */
[----:B------:R-:W-:Y:S02]  /*5690*/  IMAD.MOV R38, RZ, RZ, -R38 ;  /* 0x000000ffff267224 */ /* 0x000fe400078e0a26 */
[----:B------:R-:W-:Y:S02]  /*56a0*/  IMAD.MOV R12, RZ, RZ, -R12 ;  /* 0x000000ffff0c7224 */ /* 0x000fe400078e0a0c */
[--C-:B------:R-:W-:Y:S02]  /*56b0*/  @!P0 IMAD.IADD R27, R27, 0x1, -R32.reuse ;  /* 0x000000011b1b8824 */ /* 0x100fe400078e0a20 */
[----:B------:R-:W-:Y:S01]  /*56c0*/  @!P2 IMAD.IADD R25, R25, 0x1, -R32 ;  /* 0x000000011919a824 */ /* 0x000fe200078e0a20 */
[C---:B------:R-:W-:Y:S01]  /*56d0*/  ISETP.GT.U32.AND P2, PT, R32.reuse, R34, PT ;  /* 0x000000222000720c */ /* 0x040fe20003f44070 */
[----:B------:R-:W-:Y:S02]  /*56e0*/  IMAD R36, R32, R38, R36 ;  /* 0x0000002620247224 */ /* 0x000fe400078e0224 */
[----:B------:R-:W-:Y:S01]  /*56f0*/  IMAD.HI.U32 R24, R10, R37, RZ ;  /* 0x000000250a187227 */ /* 0x000fe200078e00ff */
[----:B------:R-:W-:-:S03]  /*5700*/  ISETP.GT.U32.AND P3, PT, R32, R30, PT ;  /* 0x0000001e2000720c */ /* 0x000fc60003f64070 */
[C---:B------:R-:W-:Y:S01]  /*5710*/  IMAD R33, R32.reuse, R12, R33 ;  /* 0x0000000c20217224 */ /* 0x040fe200078e0221 */
[C---:B------:R-:W-:Y:S01]  /*5720*/  ISETP.GT.U32.AND P4, PT, R32.reuse, R27, PT ;  /* 0x0000001b2000720c */ /* 0x040fe20003f84070 */
[--C-:B------:R-:W-:Y:S01]  /*5730*/  @!P1 IMAD.IADD R29, R29, 0x1, -R32.reuse ;  /* 0x000000011d1d9824 */ /* 0x100fe200078e0a20 */
[----:B------:R-:W-:Y:S01]  /*5740*/  ISETP.GT.U32.AND P1, PT, R32, R36, PT ;  /* 0x000000242000720c */ /* 0x000fe20003f24070 */
[----:B------:R-:W-:Y:S02]  /*5750*/  @!P5 IMAD.IADD R26, R26, 0x1, -R32 ;  /* 0x000000011a1ad824 */ /* 0x000fe400078e0a20 */
[----:B------:R-:W-:Y:S01]  /*5760*/  IMAD.MOV R24, RZ, RZ, -R24 ;  /* 0x000000ffff187224 */ /* 0x000fe200078e0a18 */
[----:B------:R-:W-:Y:S01]  /*5770*/  ISETP.GT.U32.AND P0, PT, R32, R33, PT ;  /* 0x000000212000720c */ /* 0x000fe20003f04070 */
[--C-:B------:R-:W-:Y:S01]  /*5780*/  @!P6 IMAD.IADD R28, R28, 0x1, -R32.reuse ;  /* 0x000000011c1ce824 */ /* 0x100fe200078e0a20 */
[C---:B------:R-:W-:Y:S01]  /*5790*/  ISETP.GT.U32.AND P6, PT, R32.reuse, R26, PT ;  /* 0x0000001a2000720c */ /* 0x040fe20003fc4070 */
[----:B------:R-:W-:Y:S01]  /*57a0*/  IMAD R37, R32, R24, R37 ;  /* 0x0000001820257224 */ /* 0x000fe200078e0225 */
[----:B------:R-:W-:Y:S01]  /*57b0*/  IABS R13, R54 ;  /* 0x00000036000d7213 */ /* 0x000fe20000000000 */
[----:B------:R-:W-:Y:S01]  /*57c0*/  @!P2 IMAD.IADD R34, R34, 0x1, -R32 ;  /* 0x000000012222a824 */ /* 0x000fe200078e0a20 */
[----:B------:R-:W-:-:S02]  /*57d0*/  ISETP.GE.AND P2, PT, R46, RZ, PT ;  /* 0x000000ff2e00720c */ /* 0x000fc40003f46270 */
[----:B------:R-:W-:Y:S01]  /*57e0*/  ISETP.GT.U32.AND P5, PT, R32, R37, PT ;  /* 0x000000252000720c */ /* 0x000fe20003fa4070 */
[----:B------:R-:W-:Y:S01]  /*57f0*/  IMAD.HI.U32 R12, R10, R13, RZ ;  /* 0x0000000d0a0c7227 */ /* 0x000fe200078e00ff */
[----:B------:R-:W-:-:S03]  /*5800*/  IABS R31, R55 ;  /* 0x00000037001f7213 */ /* 0x000fc60000000000 */
[--C-:B------:R-:W-:Y:S01]  /*5810*/  @!P3 IMAD.IADD R30, R30, 0x1, -R32.reuse ;  /* 0x000000011e1eb824 */ /* 0x100fe200078e0a20 */
[----:B------:R-:W-:Y:S01]  /*5820*/  ISETP.GT.U32.AND P3, PT, R32, R35, PT ;  /* 0x000000232000720c */ /* 0x000fe20003f64070 */
[--C-:B------:R-:W-:Y:S01]  /*5830*/  @!P4 IMAD.IADD R27, R27, 0x1, -R32.reuse ;  /* 0x000000011b1bc824 */ /* 0x100fe200078e0a20 */
[----:B------:R-:W-:Y:S01]  /*5840*/  ISETP.GE.AND P4, PT, R44, RZ, PT ;  /* 0x000000ff2c00720c */ /* 0x000fe20003f86270 */
[----:B------:R-:W-:Y:S01]  /*5850*/  @!P1 IMAD.IADD R36, R36, 0x1, -R32 ;  /* 0x0000000124249824 */ /* 0x000fe200078e0a20 */
[----:B------:R-:W-:Y:S01]  /*5860*/  ISETP.GE.AND P1, PT, R48, RZ, PT ;  /* 0x000000ff3000720c */ /* 0x000fe20003f26270 */
[----:B------:R-:W-:Y:S01]  /*5870*/  IMAD.MOV R12, RZ, RZ, -R12 ;  /* 0x000000ffff0c7224 */ /* 0x000fe200078e0a0c */
[----:B------:R-:W2:Y:S01]  /*5880*/  LDL.LU R44, [R1+0x4ec4] ;  /* 0x004ec400012c7983 */ /* 0x000ea20000300800 */
[----:B------:R-:W-:-:S04]  /*5890*/  IMAD.HI.U32 R24, R10, R31, RZ ;  /* 0x0000001f0a187227 */ /* 0x000fc800078e00ff */
[--C-:B------:R-:W-:Y:S01]  /*58a0*/  @!P0 IMAD.IADD R33, R33, 0x1, -R32.reuse ;  /* 0x0000000121218824 */ /* 0x100fe200078e0a20 */
[----:B------:R-:W-:Y:S01]  /*58b0*/  ISETP.GE.AND P0, PT, R45, RZ, PT ;  /* 0x000000ff2d00720c */ /* 0x000fe20003f06270 */
[----:B------:R-:W-:Y:S01]  /*58c0*/  @!P6 IMAD.IADD R26, R26, 0x1, -R32 ;  /* 0x000000011a1ae824 */ /* 0x000fe200078e0a20 */
[C---:B------:R-:W-:Y:S01]  /*58d0*/  ISETP.GT.U32.AND P6, PT, R32.reuse, R34, PT ;  /* 0x000000222000720c */ /* 0x040fe20003fc4070 */
[C---:B------:R-:W-:Y:S01]  /*58e0*/  IMAD R13, R32.reuse, R12, R13 ;  /* 0x0000000c200d7224 */ /* 0x040fe200078e020d */
[----:B------:R-:W-:Y:S01]  /*58f0*/  IABS R12, R58 ;  /* 0x0000003a000c7213 */ /* 0x000fe20000000000 */
[----:B------:R-:W-:Y:S01]  /*5900*/  IMAD.MOV R24, RZ, RZ, -R24 ;  /* 0x000000ffff187224 */ /* 0x000fe200078e0a18 */
[----:B------:R-:W-:Y:S01]  /*5910*/  IABS R38, R56 ;  /* 0x0000003800267213 */ /* 0x000fe20000000000 */
[----:B------:R-:W-:Y:S01]  /*5920*/  @!P5 IMAD.IADD R37, R37, 0x1, -R32 ;  /* 0x000000012525d824 */ /* 0x000fe200078e0a20 */
[----:B------:R-:W-:Y:S01]  /*5930*/  IABS R11, R59 ;  /* 0x0000003b000b7213 */ /* 0x000fe20000000000 */
[----:B------:R-:W-:Y:S01]  /*5940*/  @!P2 IMAD.MOV R28, RZ, RZ, -R28 ;  /* 0x000000ffff1ca224 */ /* 0x000fe200078e0a1c */
[C---:B------:R-:W-:Y:S01]  /*5950*/  ISETP.GT.U32.AND P2, PT, R32.reuse, R36, PT ;  /* 0x000000242000720c */ /* 0x040fe20003f44070 */
[----:B------:R-:W-:Y:S01]  /*5960*/  IMAD R31, R32, R24, R31 ;  /* 0x00000018201f7224 */ /* 0x000fe200078e021f */
[----:B------:R-:W3:Y:S01]  /*5970*/  LDL.LU R45, [R1+0x4ec0] ;  /* 0x004ec000012d7983 */ /* 0x000ee20000300800 */
[----:B------:R-:W-:-:S03]  /*5980*/  IMAD.HI.U32 R24, R10, R12, RZ ;  /* 0x0000000c0a187227 */ /* 0x000fc600078e00ff */
[----:B------:R-:W4:Y:S01]  /*5990*/  LDL.LU R46, [R1+0x4ebc] ;  /* 0x004ebc00012e7983 */ /* 0x000f220000300800 */
[----:B------:R-:W-:Y:S02]  /*59a0*/  @!P3 IMAD.IADD R35, R35, 0x1, -R32 ;  /* 0x000000012323b824 */ /* 0x000fe400078e0a20 */
[----:B------:R-:W-:Y:S01]  /*59b0*/  @!P4 IMAD.MOV R30, RZ, RZ, -R30 ;  /* 0x000000ffff1ec224 */ /* 0x000fe200078e0a1e */
[----:B------:R-:W-:Y:S01]  /*59c0*/  ISETP.GT.U32.AND P4, PT, R32, R37, PT ;  /* 0x000000252000720c */ /* 0x000fe20003f84070 */
[----:B------:R-:W-:-:S04]  /*59d0*/  IMAD.HI.U32 R39, R10, R38, RZ ;  /* 0x000000260a277227 */ /* 0x000fc800078e00ff */
[----:B------:R-:W-:Y:S01]  /*59e0*/  @!P1 IMAD.MOV R26, RZ, RZ, -R26 ;  /* 0x000000ffff1a9224 */ /* 0x000fe200078e0a1a */
[----:B------:R-:W-:Y:S01]  /*59f0*/  ISETP.GT.U32.AND P1, PT, R32, R13, PT ;  /* 0x0000000d2000720c */ /* 0x000fe20003f24070 */
[----:B------:R-:W-:-:S04]  /*5a00*/  IMAD.HI.U32 R10, R10, R11, RZ ;  /* 0x0000000b0a0a7227 */ /* 0x000fc800078e00ff */
[----:B------:R-:W-:Y:S02]  /*5a10*/  IMAD.MOV R40, RZ, RZ, -R24 ;  /* 0x000000ffff287224 */ /* 0x000fe400078e0a18 */
[----:B------:R-:W-:Y:S01]  /*5a20*/  @!P0 IMAD.MOV R29, RZ, RZ, -R29 ;  /* 0x000000ffff1d8224 */ /* 0x000fe200078e0a1d */
[----:B------:R-:W-:Y:S01]  /*5a30*/  ISETP.GT.U32.AND P0, PT, R32, R35, PT ;  /* 0x000000232000720c */ /* 0x000fe20003f04070 */
[----:B------:R-:W-:Y:S01]  /*5a40*/  @!P6 IMAD.IADD R34, R34, 0x1, -R32 ;  /* 0x000000012222e824 */ /* 0x000fe200078e0a20 */
[----:B------:R-:W-:Y:S01]  /*5a50*/  ISETP.GE.AND P3, PT, R47, RZ, PT ;  /* 0x000000ff2f00720c */ /* 0x000fe20003f66270 */
[C---:B------:R-:W-:Y:S01]  /*5a60*/  IMAD R12, R32.reuse, R40, R12 ;  /* 0x00000028200c7224 */ /* 0x040fe200078e020c */
[----:B------:R-:W-:Y:S01]  /*5a70*/  ISETP.GT.U32.AND P6, PT, R32, R31, PT ;  /* 0x0000001f2000720c */ /* 0x000fe20003fc4070 */
[----:B------:R-:W-:Y:S01]  /*5a80*/  IMAD.MOV R10, RZ, RZ, -R10 ;  /* 0x000000ffff0a7224 */ /* 0x000fe200078e0a0a */
[----:B------:R-:W5:Y:S01]  /*5a90*/  LDL.LU R47, [R1+0x4eb8] ;  /* 0x004eb800012f7983 */ /* 0x000f620000300800 */
[----:B------:R-:W-:-:S02]  /*5aa0*/  IMAD.MOV R39, RZ, RZ, -R39 ;  /* 0x000000ffff277224 */ /* 0x000fc400078e0a27 */
[----:B------:R-:W-:Y:S01]  /*5ab0*/  IMAD R11, R32, R10, R11 ;  /* 0x0000000a200b7224 */ /* 0x000fe200078e020b */
[----:B------:R-:W3:Y:S01]  /*5ac0*/  LDL.LU R48, [R1+0x4eb4] ;  /* 0x004eb40001307983 */ /* 0x000ee20000300800 */
[----:B------:R-:W-:Y:S01]  /*5ad0*/  @!P2 IMAD.IADD R36, R36, 0x1, -R32 ;  /* 0x000000012424a824 */ /* 0x000fe200078e0a20 */
[C---:B------:R-:W-:Y:S01]  /*5ae0*/  ISETP.GT.U32.AND P2, PT, R32.reuse, R12, PT ;  /* 0x0000000c2000720c */ /* 0x040fe20003f44070 */
[C---:B------:R-:W-:Y:S02]  /*5af0*/  IMAD R24, R32.reuse, R39, R38 ;  /* 0x0000002720187224 */ /* 0x040fe400078e0226 */
[--C-:B------:R-:W-:Y:S01]  /*5b00*/  @!P4 IMAD.IADD R37, R37, 0x1, -R32.reuse ;  /* 0x000000012525c824 */ /* 0x100fe200078e0a20 */
[C---:B------:R-:W-:Y:S01]  /*5b10*/  ISETP.GT.U32.AND P4, PT, R32.reuse, R11, PT ;  /* 0x0000000b2000720c */ /* 0x040fe20003f84070 */
[--C-:B------:R-:W-:Y:S02]  /*5b20*/  @!P1 IMAD.IADD R13, R13, 0x1, -R32.reuse ;  /* 0x000000010d0d9824 */ /* 0x100fe400078e0a20 */
[--C-:B------:R-:W-:Y:S01]  /*5b30*/  @!P0 IMAD.IADD R35, R35, 0x1, -R32.reuse ;  /* 0x0000000123238824 */ /* 0x100fe200078e0a20 */
[C---:B------:R-:W-:Y:S01]  /*5b40*/  ISETP.GT.U32.AND P0, PT, R32.reuse, R24, PT ;  /* 0x000000182000720c */ /* 0x040fe20003f04070 */
[----:B------:R-:W-:Y:S01]  /*5b50*/  @!P3 IMAD.MOV R27, RZ, RZ, -R27 ;  /* 0x000000ffff1bb224 */ /* 0x000fe200078e0a1b */
[----:B------:R-:W-:Y:S01]  /*5b60*/  ISETP.GE.AND P3, PT, R49, RZ, PT ;  /* 0x000000ff3100720c */ /* 0x000fe20003f66270 */
[--C-:B------:R-:W-:Y:S01]  /*5b70*/  @!P6 IMAD.IADD R31, R31, 0x1, -R32.reuse ;  /* 0x000000011f1fe824 */ /* 0x100fe200078e0a20 */
[----:B------:R-:W-:Y:S01]  /*5b80*/  ISETP.GT.U32.AND P6, PT, R32, R13, PT ;  /* 0x0000000d2000720c */ /* 0x000fe20003fc4070 */
[----:B------:R-:W3:Y:S01]  /*5b90*/  LDL.LU R49, [R1+0x4eb0] ;  /* 0x004eb00001317983 */ /* 0x000ee20000300800 */
[----:B------:R-:W-:-:S03]  /*5ba0*/  @!P2 IMAD.IADD R12, R12, 0x1, -R32 ;  /* 0x000000010c0ca824 */ /* 0x000fc600078e0a20 */
[--C-:B------:R-:W-:Y:S02]  /*5bb0*/  @!P4 IMAD.IADD R11, R11, 0x1, -R32.reuse ;  /* 0x000000010b0bc824 */ /* 0x100fe400078e0a20 */
[----:B------:R-:W-:Y:S02]  /*5bc0*/  ISETP.GT.U32.AND P4, PT, R32, R12, PT ;  /* 0x0000000c2000720c */ /* 0x000fe40003f84070 */
[--C-:B------:R-:W-:Y:S01]  /*5bd0*/  @!P0 IMAD.IADD R24, R24, 0x1, -R32.reuse ;  /* 0x0000000118188824 */ /* 0x100fe200078e0a20 */
[C---:B------:R-:W-:Y:S02]  /*5be0*/  ISETP.GT.U32.AND P5, PT, R32.reuse, R33, PT ;  /* 0x000000212000720c */ /* 0x040fe40003fa4070 */
[----:B------:R-:W-:Y:S01]  /*5bf0*/  ISETP.GT.U32.AND P0, PT, R32, R31, PT ;  /* 0x0000001f2000720c */ /* 0x000fe20003f04070 */
[----:B------:R-:W-:Y:S01]  /*5c00*/  @!P6 IMAD.IADD R13, R13, 0x1, -R32 ;  /* 0x000000010d0de824 */ /* 0x000fe200078e0a20 */
[----:B------:R-:W-:Y:S02]  /*5c10*/  ISETP.GE.AND P6, PT, R50, RZ, PT ;  /* 0x000000ff3200720c */ /* 0x000fe40003fc6270 */
[----:B------:R-:W3:Y:S01]  /*5c20*/  LDL.LU R50, [R1+0x4eac] ;  /* 0x004eac0001327983 */ /* 0x000ee20000300800 */
[----:B------:R-:W-:-:S03]  /*5c30*/  ISETP.GT.U32.AND P2, PT, R32, R24, PT ;  /* 0x000000182000720c */ /* 0x000fc60003f44070 */
[--C-:B------:R-:W-:Y:S01]  /*5c40*/  @!P4 IMAD.IADD R12, R12, 0x1, -R32.reuse ;  /* 0x000000010c0cc824 */ /* 0x100fe200078e0a20 */
[----:B------:R-:W-:Y:S02]  /*5c50*/  ISETP.GE.AND P4, PT, R53, RZ, PT ;  /* 0x000000ff3500720c */ /* 0x000fe40003f86270 */
[--C-:B------:R-:W-:Y:S02]  /*5c60*/  @!P5 IMAD.IADD R33, R33, 0x1, -R32.reuse ;  /* 0x000000012121d824 */ /* 0x100fe400078e0a20 */
[--C-:B------:R-:W-:Y:S01]  /*5c70*/  @!P0 IMAD.IADD R31, R31, 0x1, -R32.reuse ;  /* 0x000000011f1f8824 */ /* 0x100fe200078e0a20 */
[----:B------:R-:W-:Y:S01]  /*5c80*/  ISETP.GE.AND P0, PT, R51, RZ, PT ;  /* 0x000000ff3300720c */ /* 0x000fe20003f06270 */
[----:B------:R-:W-:Y:S01]  /*5c90*/  @!P3 IMAD.MOV R33, RZ, RZ, -R33 ;  /* 0x000000ffff21b224 */ /* 0x000fe200078e0a21 */
[----:B------:R-:W3:Y:S01]  /*5ca0*/  LDL.LU R51, [R1+0x4ea8] ;  /* 0x004ea80001337983 */ /* 0x000ee20000300800 */
[----:B------:R-:W-:Y:S01]  /*5cb0*/  ISETP.GT.U32.AND P3, PT, R32, R11, PT ;  /* 0x0000000b2000720c */ /* 0x000fe20003f64070 */
[----:B------:R-:W-:Y:S01]  /*5cc0*/  @!P2 IMAD.IADD R24, R24, 0x1, -R32 ;  /* 0x000000011818a824 */ /* 0x000fe200078e0a20 */
[----:B------:R-:W-:-:S02]  /*5cd0*/  ISETP.GE.AND P2, PT, R52, RZ, PT ;  /* 0x000000ff3400720c */ /* 0x000fc40003f46270 */
[----:B------:R-:W-:Y:S02]  /*5ce0*/  ISETP.GE.AND P5, PT, R0, RZ, PT ;  /* 0x000000ff0000720c */ /* 0x000fe40003fa6270 */
[----:B------:R-:W-:Y:S01]  /*5cf0*/  IABS R10, R0 ;  /* 0x00000000000a7213 */ /* 0x000fe20000000000 */
[----:B------:R-:W-:Y:S01]  /*5d00*/  @!P4 IMAD.MOV R37, RZ, RZ, -R37 ;  /* 0x000000ffff25c224 */ /* 0x000fe200078e0a25 */
[----:B------:R-:W-:Y:S01]  /*5d10*/  IABS R0, R3 ;  /* 0x0000000300007213 */ /* 0x000fe20000000000 */
[----:B------:R-:W-:Y:S01]  /*5d20*/  @!P6 IMAD.MOV R34, RZ, RZ, -R34 ;  /* 0x000000ffff22e224 */ /* 0x000fe200078e0a22 */
[----:B------:R-:W-:Y:S01]  /*5d30*/  ISETP.GE.AND P4, PT, R58, RZ, PT ;  /* 0x000000ff3a00720c */ /* 0x000fe20003f86270 */
[----:B------:R-:W-:Y:S01]  /*5d40*/  @!P0 IMAD.MOV R35, RZ, RZ, -R35 ;  /* 0x000000ffff238224 */ /* 0x000fe200078e0a23 */
[----:B------:R-:W-:Y:S02]  /*5d50*/  ISETP.GE.AND P6, PT, R59, RZ, PT ;  /* 0x000000ff3b00720c */ /* 0x000fe40003fc6270 */
[----:B------:R-:W-:Y:S01]  /*5d60*/  ISETP.GE.AND P1, PT, R3, RZ, PT ;  /* 0x000000ff0300720c */ /* 0x000fe20003f26270 */
[----:B------:R-:W-:Y:S01]  /*5d70*/  IMAD.MOV.U32 R3, RZ, RZ, R0 ;  /* 0x000000ffff037224 */ /* 0x000fe200078e0000 */
[----:B------:R-:W-:Y:S01]  /*5d80*/  ISETP.GE.AND P0, PT, R55, RZ, PT ;  /* 0x000000ff3700720c */ /* 0x000fe20003f06270 */
[----:B------:R-:W-:Y:S01]  /*5d90*/  IMAD.HI.U32 R0, R2, R10, RZ ;  /* 0x0000000a02007227 */ /* 0x000fe200078e00ff */
[----:B------:R-:W3:Y:S03]  /*5da0*/  LDL.LU R52, [R1+0x4ea4] ;  /* 0x004ea40001347983 */ /* 0x000ee60000300800 */
[----:B------:R-:W-:Y:S01]  /*5db0*/  @!P3 IMAD.IADD R11, R11, 0x1, -R32 ;  /* 0x000000010b0bb824 */ /* 0x000fe200078e0a20 */
[----:B------:R-:W-:Y:S01]  /*5dc0*/  ISETP.GE.AND P3, PT, R54, RZ, PT ;  /* 0x000000ff3600720c */ /* 0x000fe20003f66270 */
[----:B------:R-:W-:Y:S01]  /*5dd0*/  @!P2 IMAD.MOV R36, RZ, RZ, -R36 ;  /* 0x000000ffff24a224 */ /* 0x000fe200078e0a24 */
[----:B------:R-:W-:Y:S01]  /*5de0*/  ISETP.GE.AND P2, PT, R56, RZ, PT ;  /* 0x000000ff3800720c */ /* 0x000fe20003f46270 */
[----:B------:R-:W-:Y:S01]  /*5df0*/  IMAD.HI.U32 R38, R2, R3, RZ ;  /* 0x0000000302267227 */ /* 0x000fe200078e00ff */
[----:B------:R-:W3:Y:S03]  /*5e00*/  LDL.LU R53, [R1+0x4ea0] ;  /* 0x004ea00001357983 */ /* 0x000ee60000300800 */
[----:B------:R-:W-:Y:S01]  /*5e10*/  IMAD.MOV R0, RZ, RZ, -R0 ;  /* 0x000000ffff007224 */ /* 0x000fe200078e0a00 */
[----:B------:R-:W3:Y:S01]  /*5e20*/  LDL.LU R54, [R1+0x4e9c] ;  /* 0x004e9c0001367983 */ /* 0x000ee20000300800 */
[----:B------:R-:W-:-:S02]  /*5e30*/  IMAD.MOV R38, RZ, RZ, -R38 ;  /* 0x000000ffff267224 */ /* 0x000fc400078e0a26 */
[----:B------:R-:W-:Y:S01]  /*5e40*/  IMAD R10, R57, R0, R10 ;  /* 0x00000000390a7224 */ /* 0x000fe200078e020a */
[----:B------:R-:W-:Y:S01]  /*5e50*/  IABS R0, R4 ;  /* 0x0000000400007213 */ /* 0x000fe20000000000 */
[----:B------:R-:W-:Y:S01]  /*5e60*/  @!P4 IMAD.MOV R12, RZ, RZ, -R12 ;  /* 0x000000ffff0cc224 */ /* 0x000fe200078e0a0c */
[----:B------:R-:W-:Y:S01]  /*5e70*/  ISETP.GE.AND P4, PT, R4, RZ, PT ;  /* 0x000000ff0400720c */ /* 0x000fe20003f86270 */
[----:B------:R-:W-:Y:S01]  /*5e80*/  @!P6 IMAD.MOV R11, RZ, RZ, -R11 ;  /* 0x000000ffff0be224 */ /* 0x000fe200078e0a0b */
[----:B------:R-:W-:Y:S01]  /*5e90*/  ISETP.NE.AND P6, PT, R61, RZ, PT ;  /* 0x000000ff3d00720c */ /* 0x000fe20003fc5270 */
[C---:B------:R-:W-:Y:S01]  /*5ea0*/  IMAD R3, R57.reuse, R38, R3 ;  /* 0x0000002639037224 */ /* 0x040fe200078e0203 */
[----:B------:R-:W-:Y:S01]  /*5eb0*/  LOP3.LUT R4, RZ, R61, RZ, 0x33, !PT ;  /* 0x0000003dff047212 */ /* 0x000fe200078e33ff */
[----:B------:R-:W-:Y:S01]  /*5ec0*/  IMAD.MOV.U32 R32, RZ, RZ, R13 ;  /* 0x000000ffff207224 */ /* 0x000fe200078e000d */
[----:B------:R-:W3:Y:S01]  /*5ed0*/  LDL.LU R55, [R1+0x4e98] ;  /* 0x004e980001377983 */ /* 0x000ee20000300800 */
[----:B------:R-:W-:Y:S01]  /*5ee0*/  @!P0 IMAD.MOV R31, RZ, RZ, -R31 ;  /* 0x000000ffff1f8224 */ /* 0x000fe200078e0a1f */
[C---:B------:R-:W-:Y:S01]  /*5ef0*/  ISETP.GT.U32.AND P0, PT, R57.reuse, R10, PT ;  /* 0x0000000a3900720c */ /* 0x040fe20003f04070 */
[----:B------:R-:W-:Y:S01]  /*5f00*/  @!P3 IMAD.MOV R32, RZ, RZ, -R32 ;  /* 0x000000ffff20b224 */ /* 0x000fe200078e0a20 */
[C---:B------:R-:W-:Y:S01]  /*5f10*/  SEL R38, R4.reuse, R30, !P6 ;  /* 0x0000001e04267207 */ /* 0x040fe20007000000 */
[----:B------:R-:W3:Y:S01]  /*5f20*/  LDL.LU R56, [R1+0x4e94] ;  /* 0x004e940001387983 */ /* 0x000ee20000300800 */
[C---:B------:R-:W-:Y:S01]  /*5f30*/  SEL R30, R4.reuse, R29, !P6 ;  /* 0x0000001d041e7207 */ /* 0x040fe20007000000 */
[----:B------:R-:W-:Y:S01]  /*5f40*/  @!P2 IMAD.MOV R24, RZ, RZ, -R24 ;  /* 0x000000ffff18a224 */ /* 0x000fe200078e0a18 */
[----:B------:R-:W-:Y:S01]  /*5f50*/  ISETP.GT.U32.AND P3, PT, R57, R3, PT ;  /* 0x000000033900720c */ /* 0x000fe20003f64070 */
[----:B------:R-:W3:Y:S01]  /*5f60*/  LDL.LU R58, [R1+0x4e90] ;  /* 0x004e9000013a7983 */ /* 0x000ee20000300800 */
[----:B------:R-:W-:-:S02]  /*5f70*/  SEL R29, R4, R28, !P6 ;  /* 0x0000001c041d7207 */ /* 0x000fc40007000000 */
[----:B------:R-:W-:Y:S01]  /*5f80*/  ISETP.GE.AND P2, PT, R60, RZ, PT ;  /* 0x000000ff3c00720c */ /* 0x000fe20003f46270 */
[----:B------:R-:W3:Y:S01]  /*5f90*/  LDL.LU R59, [R1+0x4e8c] ;  /* 0x004e8c00013b7983 */ /* 0x000ee20000300800 */
[C---:B------:R-:W-:Y:S02]  /*5fa0*/  SEL R28, R4.reuse, R27, !P6 ;  /* 0x0000001b041c7207 */ /* 0x040fe40007000000 */
[C---:B------:R-:W-:Y:S01]  /*5fb0*/  SEL R27, R4.reuse, R26, !P6 ;  /* 0x0000001a041b7207 */ /* 0x040fe20007000000 */
[----:B------:R-:W3:Y:S01]  /*5fc0*/  LDL.LU R60, [R1+0x4e88] ;  /* 0x004e8800013c7983 */ /* 0x000ee20000300800 */
[----:B------:R-:W-:-:S03]  /*5fd0*/  SEL R26, R4, R33, !P6 ;  /* 0x00000021041a7207 */ /* 0x000fc60007000000 */
[----:B------:R-:W-:Y:S04]  /*5fe0*/  STL [R1+0x154], R38 ;  /* 0x0001542601007387 */ /* 0x000fe80000100800 */
[----:B------:R-:W-:Y:S04]  /*5ff0*/  STL [R1+0x150], R30 ;  /* 0x0001501e01007387 */ /* 0x000fe80000100800 */
[----:B------:R-:W-:Y:S01]  /*6000*/  STL [R1+0x14c], R29 ;  /* 0x00014c1d01007387 */ /* 0x000fe20000100800 */
[----:B------:R-:W-:-:S03]  /*6010*/  IMAD.HI.U32 R13, R2, R0, RZ ;  /* 0x00000000020d7227 */ /* 0x000fc600078e00ff */
[----:B------:R0:W-:Y:S01]  /*6020*/  STL [R1+0x148], R28 ;  /* 0x0001481c01007387 */ /* 0x0001e20000100800 */
[----:B------:R-:W-:-:S03]  /*6030*/  @!P0 IMAD.IADD R10, R10, 0x1, -R57 ;  /* 0x000000010a0a8824 */ /* 0x000fc600078e0a39 */
[----:B------:R1:W-:Y:S04]  /*6040*/  STL [R1+0x144], R27 ;  /* 0x0001441b01007387 */ /* 0x0003e80000100800 */
[----:B------:R1:W-:Y:S01]  /*6050*/  STL [R1+0x140], R26 ;  /* 0x0001401a01007387 */ /* 0x0003e20000100800 */
[C---:B0-----:R-:W-:Y:S02]  /*6060*/  SEL R28, R4.reuse, R34, !P6 ;  /* 0x00000022041c7207 */ /* 0x041fe40007000000 */
[----:B-1----:R-:W-:-:S03]  /*6070*/  SEL R27, R4, R35, !P6 ;  /* 0x00000023041b7207 */ /* 0x002fc60007000000 */
[----:B------:R0:W-:Y:S01]  /*6080*/  STL [R1+0x13c], R28 ;  /* 0x00013c1c01007387 */ /* 0x0001e20000100800 */
[C---:B------:R-:W-:Y:S01]  /*6090*/  SEL R26, R4.reuse, R36, !P6 ;  /* 0x00000024041a7207 */ /* 0x040fe20007000000 */
[----:B------:R-:W-:Y:S02]  /*60a0*/  IMAD.MOV R13, RZ, RZ, -R13 ;  /* 0x000000ffff0d7224 */ /* 0x000fe400078e0a0d */
[----:B------:R1:W-:Y:S01]  /*60b0*/  STL [R1+0x138], R27 ;  /* 0x0001381b01007387 */ /* 0x0003e20000100800 */
[----:B------:R-:W-:Y:S01]  /*60c0*/  @!P3 IMAD.IADD R3, R3, 0x1, -R57 ;  /* 0x000000010303b824 */ /* 0x000fe200078e0a39 */
[C---:B------:R-:W-:Y:S01]  /*60d0*/  ISETP.GT.U32.AND P3, PT, R57.reuse, R10, PT ;  /* 0x0000000a3900720c */ /* 0x040fe20003f64070 */
[----:B------:R-:W-:Y:S01]  /*60e0*/  @!P2 IMAD.MOV R25, RZ, RZ, -R25 ;  /* 0x000000ffff19a224 */ /* 0x000fe200078e0a19 */
[----:B------:R1:W-:Y:S01]  /*60f0*/  STL [R1+0x134], R26 ;  /* 0x0001341a01007387 */ /* 0x0003e20000100800 */
[C---:B0-----:R-:W-:Y:S01]  /*6100*/  SEL R28, R4.reuse, R37, !P6 ;  /* 0x00000025041c7207 */ /* 0x041fe20007000000 */
[----:B------:R-:W-:Y:S01]  /*6110*/  IMAD R0, R57, R13, R0 ;  /* 0x0000000d39007224 */ /* 0x000fe200078e0200 */
[----:B------:R-:W-:-:S02]  /*6120*/  SEL R24, R4, R24, !P6 ;  /* 0x0000001804187207 */ /* 0x000fc40007000000 */
[C---:B-1----:R-:W-:Y:S01]  /*6130*/  SEL R27, R4.reuse, R32, !P6 ;  /* 0x00000020041b7207 */ /* 0x042fe20007000000 */
[----:B------:R-:W-:Y:S01]  /*6140*/  STL [R1+0x118], R28 ;  /* 0x0001181c01007387 */ /* 0x000fe20000100800 */
[C---:B------:R-:W-:Y:S02]  /*6150*/  SEL R12, R4.reuse, R12, !P6 ;  /* 0x0000000c040c7207 */ /* 0x040fe40007000000 */
[C---:B------:R-:W-:Y:S01]  /*6160*/  SEL R26, R4.reuse, R31, !P6 ;  /* 0x0000001f041a7207 */ /* 0x040fe20007000000 */
[----:B------:R-:W-:Y:S01]  /*6170*/  STL [R1+0x11c], R27 ;  /* 0x00011c1b01007387 */ /* 0x000fe20000100800 */
[----:B------:R-:W-:Y:S02]  /*6180*/  SEL R11, R4, R11, !P6 ;  /* 0x0000000b040b7207 */ /* 0x000fe40007000000 */
[----:B------:R-:W-:Y:S01]  /*6190*/  ISETP.GE.AND P0, PT, R5, RZ, PT ;  /* 0x000000ff0500720c */ /* 0x000fe20003f06270 */
[----:B------:R-:W-:Y:S01]  /*61a0*/  STL [R1+0x120], R26 ;  /* 0x0001201a01007387 */ /* 0x000fe20000100800 */
[----:B------:R-:W-:-:S02]  /*61b0*/  IABS R13, R5 ;  /* 0x00000005000d7213 */ /* 0x000fc40000000000 */
[----:B------:R-:W-:Y:S01]  /*61c0*/  SEL R4, R4, R25, !P6 ;  /* 0x0000001904047207 */ /* 0x000fe20007000000 */
[----:B------:R-:W-:Y:S01]  /*61d0*/  STL [R1+0x124], R24 ;  /* 0x0001241801007387 */ /* 0x000fe20000100800 */
[----:B------:R-:W-:Y:S02]  /*61e0*/  IABS R5, R6 ;  /* 0x0000000600057213 */ /* 0x000fe40000000000 */
[C---:B------:R-:W-:Y:S01]  /*61f0*/  ISETP.GT.U32.AND P2, PT, R57.reuse, R3, PT ;  /* 0x000000033900720c */ /* 0x040fe20003f44070 */
[----:B------:R-:W-:Y:S01]  /*6200*/  STL [R1+0x128], R12 ;  /* 0x0001280c01007387 */ /* 0x000fe20000100800 */
[----:B------:R-:W-:-:S03]  /*6210*/  ISETP.GT.U32.AND P6, PT, R57, R0, PT ;  /* 0x000000003900720c */ /* 0x000fc60003fc4070 */
[----:B------:R0:W-:Y:S01]  /*6220*/  STL [R1+0x12c], R11 ;  /* 0x00012c0b01007387 */ /* 0x0001e20000100800 */
[----:B------:R-:W-:-:S03]  /*6230*/  @!P3 IMAD.IADD R10, R10, 0x1, -R57 ;  /* 0x000000010a0ab824 */ /* 0x000fc600078e0a39 */
[----:B------:R1:W-:Y:S01]  /*6240*/  STL [R1+0x130], R4 ;  /* 0x0001300401007387 */ /* 0x0003e20000100800 */
[----:B------:R-:W-:Y:S01]  /*6250*/  ISETP.GE.AND P3, PT, R6, RZ, PT ;  /* 0x000000ff0600720c */ /* 0x000fe20003f66270 */
[----:B0-----:R-:W-:Y:S02]  /*6260*/  IMAD.MOV.U32 R11, RZ, RZ, R5 ;  /* 0x000000ffff0b7224 */ /* 0x001fe400078e0005 */
[----:B-1----:R-:W-:-:S04]  /*6270*/  IMAD.HI.U32 R4, R2, R13, RZ ;  /* 0x0000000d02047227 */ /* 0x002fc800078e00ff */
[----:B------:R-:W-:-:S04]  /*6280*/  IMAD.HI.U32 R6, R2, R11, RZ ;  /* 0x0000000b02067227 */ /* 0x000fc800078e00ff */
[----:B------:R-:W-:Y:S02]  /*6290*/  IMAD.MOV R4, RZ, RZ, -R4 ;  /* 0x000000ffff047224 */ /* 0x000fe400078e0a04 */
[----:B------:R-:W-:Y:S02]  /*62a0*/  @!P2 IMAD.IADD R3, R3, 0x1, -R57 ;  /* 0x000000010303a824 */ /* 0x000fe400078e0a39 */
[----:B------:R-:W-:Y:S02]  /*62b0*/  IMAD.MOV R6, RZ, RZ, -R6 ;  /* 0x000000ffff067224 */ /* 0x000fe400078e0a06 */
[----:B------:R-:W-:Y:S02]  /*62c0*/  IMAD R13, R57, R4, R13 ;  /* 0x00000004390d7224 */ /* 0x000fe400078e020d */
[----:B------:R-:W-:Y:S01]  /*62d0*/  IMAD.MOV.U32 R24, RZ, RZ, R10 ;  /* 0x000000ffff187224 */ /* 0x000fe200078e000a */
[----:B------:R-:W-:Y:S01]  /*62e0*/  IABS R61, R7 ;  /* 0x00000007003d7213 */ /* 0x000fe20000000000 */
[----:B------:R-:W-:-:S02]  /*62f0*/  @!P6 IMAD.IADD R0, R0, 0x1, -R57 ;  /* 0x000000010000e824 */ /* 0x000fc400078e0a39 */
[C---:B------:R-:W-:Y:S02]  /*6300*/  IMAD R11, R57.reuse, R6, R11 ;  /* 0x00000006390b7224 */ /* 0x040fe400078e020b */
[----:B------:R-:W-:Y:S02]  /*6310*/  IMAD.MOV.U32 R12, RZ, RZ, R3 ;  /* 0x000000ffff0c7224 */ /* 0x000fe400078e0003 */
[----:B------:R-:W-:Y:S01]  /*6320*/  @!P5 IMAD.MOV R24, RZ, RZ, -R24 ;  /* 0x000000ffff18d224 */ /* 0x000fe200078e0a18 */
[----:B------:R-:W-:Y:S01]  /*6330*/  ISETP.GT.U32.AND P5, PT, R57, R13, PT ;  /* 0x0000000d3900720c */ /* 0x000fe20003fa4070 */
[----:B------:R-:W-:Y:S01]  /*6340*/  @!P1 IMAD.MOV R12, RZ, RZ, -R12 ;  /* 0x000000ffff0c9224 */ /* 0x000fe200078e0a0c */
[----:B------:R-:W-:Y:S01]  /*6350*/  ISETP.GE.AND P2, PT, R7, RZ, PT ;  /* 0x000000ff0700720c */ /* 0x000fe20003f46270 */
[----:B------:R-:W-:Y:S01]  /*6360*/  IMAD.HI.U32 R7, R2, R61, RZ ;  /* 0x0000003d02077227 */ /* 0x000fe200078e00ff */
[C---:B------:R-:W-:Y:S02]  /*6370*/  ISETP.GT.U32.AND P6, PT, R57.reuse, R0, PT ;  /* 0x000000003900720c */ /* 0x040fe40003fc4070 */
[----:B------:R-:W-:Y:S01]  /*6380*/  ISETP.GT.U32.AND P1, PT, R57, R11, PT ;  /* 0x0000000b3900720c */ /* 0x000fe20003f24070 */
[----:B------:R-:W-:Y:S01]  /*6390*/  IMAD.MOV R4, RZ, RZ, -R7 ;  /* 0x000000ffff047224 */ /* 0x000fe200078e0a07 */
[----:B------:R-:W-:-:S03]  /*63a0*/  IABS R5, R8 ;  /* 0x0000000800057213 */ /* 0x000fc60000000000 */
[----:B------:R-:W-:Y:S02]  /*63b0*/  IMAD R61, R57, R4, R61 ;  /* 0x00000004393d7224 */ /* 0x000fe400078e023d */
[----:B------:R-:W-:-:S04]  /*63c0*/  IMAD.HI.U32 R6, R2, R5, RZ ;  /* 0x0000000502067227 */ /* 0x000fc800078e00ff */
[--C-:B------:R-:W-:Y:S02]  /*63d0*/  @!P5 IMAD.IADD R13, R13, 0x1, -R57.reuse ;  /* 0x000000010d0dd824 */ /* 0x100fe400078e0a39 */
[--C-:B------:R-:W-:Y:S01]  /*63e0*/  @!P6 IMAD.IADD R0, R0, 0x1, -R57.reuse ;  /* 0x000000010000e824 */ /* 0x100fe200078e0a39 */
[----:B------:R-:W-:Y:S01]  /*63f0*/  ISETP.GT.U32.AND P6, PT, R57, R61, PT ;  /* 0x0000003d3900720c */ /* 0x000fe20003fc4070 */
[----:B------:R-:W-:Y:S02]  /*6400*/  IMAD.MOV R3, RZ, RZ, -R6 ;  /* 0x000000ffff037224 */ /* 0x000fe400078e0a06 */
[----:B------:R-:W-:Y:S01]  /*6410*/  @!P1 IMAD.IADD R11, R11, 0x1, -R57 ;  /* 0x000000010b0b9824 */ /* 0x000fe200078e0a39 */
[C---:B------:R-:W-:Y:S01]  /*6420*/  ISETP.GT.U32.AND P1, PT, R57.reuse, R13, PT ;  /* 0x0000000d3900720c */ /* 0x040fe20003f24070 */
[----:B------:R-:W-:Y:S01]  /*6430*/  STL [R1+0x14], R24 ;  /* 0x0000141801007387 */ /* 0x000fe20000100800 */
[----:B------:R-:W-:-:S03]  /*6440*/  IMAD R3, R57, R3, R5 ;  /* 0x0000000339037224 */ /* 0x000fc600078e0205 */
[----:B------:R0:W-:Y:S02]  /*6450*/  STL [R1+0x10], R12 ;  /* 0x0000100c01007387 */ /* 0x0001e40000100800 */
[----:B------:R-:W-:Y:S01]  /*6460*/  ISETP.GT.U32.AND P5, PT, R57, R3, PT ;  /* 0x000000033900720c */ /* 0x000fe20003fa4070 */
[----:B0-----:R-:W-:-:S04]  /*6470*/  IMAD.MOV.U32 R12, RZ, RZ, R0 ;  /* 0x000000ffff0c7224 */ /* 0x001fc800078e0000 */
[----:B------:R-:W-:Y:S02]  /*6480*/  @!P4 IMAD.MOV R12, RZ, RZ, -R12 ;  /* 0x000000ffff0cc224 */ /* 0x000fe400078e0a0c */
[--C-:B------:R-:W-:Y:S02]  /*6490*/  @!P6 IMAD.IADD R61, R61, 0x1, -R57.reuse ;  /* 0x000000013d3de824 */ /* 0x100fe400078e0a39 */
[----:B------:R-:W-:Y:S01]  /*64a0*/  @!P1 IMAD.IADD R13, R13, 0x1, -R57 ;  /* 0x000000010d0d9824 */ /* 0x000fe200078e0a39 */
[----:B------:R0:W-:Y:S04]  /*64b0*/  STL [R1+0xc], R12 ;  /* 0x00000c0c01007387 */ /* 0x0001e80000100800 */
[----:B------:R-:W3:Y:S01]  /*64c0*/  LDL.LU R38, [R1] ;  /* 0x0000000001267983 */ /* 0x000ee20000300800 */
[----:B------:R-:W-:Y:S01]  /*64d0*/  ISETP.GT.U32.AND P6, PT, R57, R61, PT ;  /* 0x0000003d3900720c */ /* 0x000fe20003fc4070 */
[----:B------:R-:W-:Y:S01]  /*64e0*/  IMAD.MOV.U32 R24, RZ, RZ, R13 ;  /* 0x000000ffff187224 */ /* 0x000fe200078e000d */
[----:B------:R-:W-:-:S02]  /*64f0*/  IABS R4, R9 ;  /* 0x0000000900047213 */ /* 0x000fc40000000000 */
[----:B------:R-:W-:Y:S02]  /*6500*/  IABS R6, R14 ;  /* 0x0000000e00067213 */ /* 0x000fe40000000000 */
[----:B------:R-:W-:Y:S01]  /*6510*/  ISETP.GT.U32.AND P4, PT, R57, R11, PT ;  /* 0x0000000b3900720c */ /* 0x000fe20003f84070 */
[----:B------:R-:W-:Y:S02]  /*6520*/  @!P5 IMAD.IADD R3, R3, 0x1, -R57 ;  /* 0x000000010303d824 */ /* 0x000fe400078e0a39 */
[----:B------:R-:W-:Y:S02]  /*6530*/  @!P0 IMAD.MOV R24, RZ, RZ, -R24 ;  /* 0x000000ffff188224 */ /* 0x000fe400078e0a18 */
[----:B------:R-:W-:Y:S02]  /*6540*/  IMAD.MOV.U32 R5, RZ, RZ, R6 ;  /* 0x000000ffff057224 */ /* 0x000fe400078e0006 */
[C---:B------:R-:W-:Y:S01]  /*6550*/  IMAD.HI.U32 R7, R2.reuse, R4, RZ ;  /* 0x0000000402077227 */ /* 0x040fe200078e00ff */
[----:B------:R-:W-:Y:S01]  /*6560*/  ISETP.GT.U32.AND P5, PT, R57, R3, PT ;  /* 0x000000033900720c */ /* 0x000fe20003fa4070 */
[----:B------:R-:W-:Y:S02]  /*6570*/  STL [R1+0x8], R24 ;  /* 0x0000081801007387 */ /* 0x000fe40000100800 */
[----:B------:R-:W-:-:S02]  /*6580*/  IMAD.HI.U32 R10, R2, R5, RZ ;  /* 0x00000005020a7227 */ /* 0x000fc400078e00ff */
[----:B------:R-:W3:Y:S02]  /*6590*/  LDL.LU R40, [R1+0x18] ;  /* 0x0000180001287983 */ /* 0x000ee40000300800 */
[----:B------:R-:W-:Y:S02]  /*65a0*/  IMAD.MOV R7, RZ, RZ, -R7 ;  /* 0x000000ffff077224 */ /* 0x000fe400078e0a07 */
[--C-:B------:R-:W-:Y:S01]  /*65b0*/  @!P6 IMAD.IADD R61, R61, 0x1, -R57.reuse ;  /* 0x000000013d3de824 */ /* 0x100fe200078e0a39 */
[----:B------:R-:W-:Y:S01]  /*65c0*/  ISETP.GE.AND P6, PT, R8, RZ, PT ;  /* 0x000000ff0800720c */ /* 0x000fe20003fc6270 */
[----:B------:R-:W-:Y:S01]  /*65d0*/  IMAD.MOV R0, RZ, RZ, -R10 ;  /* 0x000000ffff007224 */ /* 0x000fe200078e0a0a */
[----:B------:R-:W-:Y:S01]  /*65e0*/  IABS R6, R15 ;  /* 0x0000000f00067213 */ /* 0x000fe20000000000 */
[----:B------:R-:W-:Y:S01]  /*65f0*/  IMAD R4, R57, R7, R4 ;  /* 0x0000000739047224 */ /* 0x000fe200078e0204 */
[----:B------:R-:W3:Y:S01]  /*6600*/  LDL.LU R39, [R1+0x1c] ;  /* 0x00001c0001277983 */ /* 0x000ee20000300800 */
[----:B------:R-:W-:-:S02]  /*6610*/  @!P4 IMAD.IADD R11, R11, 0x1, -R57 ;  /* 0x000000010b0bc824 */ /* 0x000fc400078e0a39 */
[C---:B------:R-:W-:Y:S01]  /*6620*/  IMAD R5, R57.reuse, R0, R5 ;  /* 0x0000000039057224 */ /* 0x040fe200078e0205 */
[----:B------:R-:W-:Y:S01]  /*6630*/  ISETP.GT.U32.AND P1, PT, R57, R4, PT ;  /* 0x000000043900720c */ /* 0x000fe20003f24070 */
[----:B------:R-:W-:-:S04]  /*6640*/  IMAD.HI.U32 R0, R2, R6, RZ ;  /* 0x0000000602007227 */ /* 0x000fc800078e00ff */
[----:B0-----:R-:W-:Y:S02]  /*6650*/  IMAD.MOV.U32 R12, RZ, RZ, R11 ;  /* 0x000000ffff0c7224 */ /* 0x001fe400078e000b */
[----:B------:R-:W-:Y:S02]  /*6660*/  @!P5 IMAD.IADD R3, R3, 0x1, -R57 ;  /* 0x000000010303d824 */ /* 0x000fe400078e0a39 */
[----:B------:R-:W-:Y:S02]  /*6670*/  IMAD.MOV R0, RZ, RZ, -R0 ;  /* 0x000000ffff007224 */ /* 0x000fe400078e0a00 */
[----:B------:R-:W-:Y:S02]  /*6680*/  @!P3 IMAD.MOV R12, RZ, RZ, -R12 ;  /* 0x000000ffff0cb224 */ /* 0x000fe400078e0a0c */
[----:B------:R-:W-:Y:S02]  /*6690*/  @!P2 IMAD.MOV R61, RZ, RZ, -R61 ;  /* 0x000000ffff3da224 */ /* 0x000fe400078e0a3d */
[----:B------:R-:W-:Y:S01]  /*66a0*/  @!P6 IMAD.MOV R3, RZ, RZ, -R3 ;  /* 0x000000ffff03e224 */ /* 0x000fe200078e0a03 */
[C---:B------:R-:W-:Y:S01]  /*66b0*/  ISETP.GT.U32.AND P4, PT, R57.reuse, R5, PT ;  /* 0x000000053900720c */ /* 0x040fe20003f84070 */
[----:B------:R-:W-:Y:S01]  /*66c0*/  IMAD R6, R57, R0, R6 ;  /* 0x0000000039067224 */ /* 0x000fe200078e0206 */
[----:B------:R-:W-:Y:S01]  /*66d0*/  STL [R1+0x4], R12 ;  /* 0x0000040c01007387 */ /* 0x000fe20000100800 */
[----:B------:R-:W-:-:S03]  /*66e0*/  IABS R7, R16 ;  /* 0x0000001000077213 */ /* 0x000fc60000000000 */
[----:B------:R0:W-:Y:S01]  /*66f0*/  STL [R1+0x4e44], R61 ;  /* 0x004e443d01007387 */ /* 0x0001e20000100800 */
[C---:B------:R-:W-:Y:S01]  /*6700*/  ISETP.GT.U32.AND P5, PT, R57.reuse, R6, PT ;  /* 0x000000063900720c */ /* 0x040fe20003fa4070 */
[----:B------:R-:W-:Y:S02]  /*6710*/  @!P1 IMAD.IADD R4, R4, 0x1, -R57 ;  /* 0x0000000104049824 */ /* 0x000fe400078e0a39 */
[----:B0-----:R-:W3:Y:S04]  /*6720*/  LDL.LU R61, [R1+0x34] ;  /* 0x00003400013d7983 */ /* 0x001ee80000300800 */
[----:B------:R0:W-:Y:S01]  /*6730*/  STL [R1+0x4e48], R3 ;  /* 0x004e480301007387 */ /* 0x0001e20000100800 */
[----:B------:R-:W-:Y:S01]  /*6740*/  IMAD.HI.U32 R10, R2, R7, RZ ;  /* 0x00000007020a7227 */ /* 0x000fe200078e00ff */
[----:B------:R-:W-:-:S02]  /*6750*/  ISETP.GT.U32.AND P0, PT, R57, R4, PT ;  /* 0x000000043900720c */ /* 0x000fc40003f04070 */
[----:B0-----:R-:W3:Y:S01]  /*6760*/  LDL.LU R3, [R1+0x24] ;  /* 0x0000240001037983 */ /* 0x001ee20000300800 */
[----:B------:R-:W-:Y:S01]  /*6770*/  IABS R0, R18 ;  /* 0x0000001200007213 */ /* 0x000fe20000000000 */
[----:B------:R-:W-:Y:S01]  /*6780*/  IMAD.MOV R10, RZ, RZ, -R10 ;  /* 0x000000ffff0a7224 */ /* 0x000fe200078e0a0a */
[----:B------:R-:W-:Y:S01]  /*6790*/  ISETP.GE.AND P1, PT, R9, RZ, PT ;  /* 0x000000ff0900720c */ /* 0x000fe20003f26270 */
[----:B------:R-:W-:Y:S01]  /*67a0*/  @!P4 IMAD.IADD R5, R5, 0x1, -R57 ;  /* 0x000000010505c824 */ /* 0x000fe200078e0a39 */
[----:B------:R-:W-:Y:S01]  /*67b0*/  IABS R8, R17 ;  /* 0x0000001100087213 */ /* 0x000fe20000000000 */
[C---:B------:R-:W-:Y:S02]  /*67c0*/  IMAD R7, R57.reuse, R10, R7 ;  /* 0x0000000a39077224 */ /* 0x040fe400078e0207 */
[----:B------:R-:W-:Y:S01]  /*67d0*/  @!P5 IMAD.IADD R6, R6, 0x1, -R57 ;  /* 0x000000010606d824 */ /* 0x000fe200078e0a39 */
[----:B------:R-:W-:Y:S01]  /*67e0*/  ISETP.GT.U32.AND P5, PT, R57, R5, PT ;  /* 0x000000053900720c */ /* 0x000fe20003fa4070 */
[----:B------:R-:W-:-:S02]  /*67f0*/  IMAD.MOV.U32 R9, RZ, RZ, R0 ;  /* 0x000000ffff097224 */ /* 0x000fc400078e0000 */
[----:B------:R-:W-:Y:S01]  /*6800*/  IMAD.HI.U32 R0, R2, R8, RZ ;  /* 0x0000000802007227 */ /* 0x000fe200078e00ff */
[----:B------:R-:W-:-:S03]  /*6810*/  ISETP.GT.U32.AND P6, PT, R57, R7, PT ;  /* 0x000000073900720c */ /* 0x000fc60003fc4070 */
[----:B------:R-:W-:Y:S02]  /*6820*/  @!P0 IMAD.IADD R4, R4, 0x1, -R57 ;  /* 0x0000000104048824 */ /* 0x000fe400078e0a39 */
[----:B------:R-:W-:-:S04]  /*6830*/  IMAD.HI.U32 R10, R2, R9, RZ ;  /* 0x00000009020a7227 */ /* 0x000fc800078e00ff */
[----:B------:R-:W-:Y:S02]  /*6840*/  IMAD.MOV R0, RZ, RZ, -R0 ;  /* 0x000000ffff007224 */ /* 0x000fe400078e0a00 */
[----:B------:R-:W-:Y:S02]  /*6850*/  @!P1 IMAD.MOV R4, RZ, RZ, -R4 ;  /* 0x000000ffff049224 */ /* 0x000fe400078e0a04 */
[----:B------:R-:W-:Y:S02]  /*6860*/  IMAD.MOV R10, RZ, RZ, -R10 ;  /* 0x000000ffff0a7224 */ /* 0x000fe400078e0a0a */
[C---:B------:R-:W-:Y:S01]  /*6870*/  IMAD R8, R57.reuse, R0, R8 ;  /* 0x0000000039087224 */ /* 0x040fe200078e0208 */
[----:B------:R0:W-:Y:S01]  /*6880*/  STL [R1+0x4e4c], R4 ;  /* 0x004e4c0401007387 */ /* 0x0001e20000100800 */
[----:B------:R-:W-:Y:S02]  /*6890*/  IMAD R9, R57, R10, R9 ;  /* 0x0000000a39097224 */ /* 0x000fe400078e0209 */
[--C-:B------:R-:W-:Y:S01]  /*68a0*/  @!P5 IMAD.IADD R5, R5, 0x1, -R57.reuse ;  /* 0x000000010505d824 */ /* 0x100fe200078e0a39 */
[----:B------:R-:W-:Y:S01]  /*68b0*/  ISETP.GT.U32.AND P5, PT, R57, R8, PT ;  /* 0x000000083900720c */ /* 0x000fe20003fa4070 */
[----:B------:R-:W-:Y:S01]  /*68c0*/  @!P6 IMAD.IADD R7, R7, 0x1, -R57 ;  /* 0x000000010707e824 */ /* 0x000fe200078e0a39 */
[----:B------:R-:W-:Y:S01]  /*68d0*/  ISETP.GT.U32.AND P6, PT, R57, R9, PT ;  /* 0x000000093900720c */ /* 0x000fe20003fc4070 */
[----:B0-----:R-:W3:Y:S01]  /*68e0*/  LDL.LU R4, [R1+0x20] ;  /* 0x0000200001047983 */ /* 0x001ee20000300800 */
[----:B------:R-:W-:-:S09]  /*68f0*/  IABS R11, R20 ;  /* 0x00000014000b7213 */ /* 0x000fd20000000000 */
[--C-:B------:R-:W-:Y:S02]  /*6900*/  @!P5 IMAD.IADD R8, R8, 0x1, -R57.reuse ;  /* 0x000000010808d824 */ /* 0x100fe400078e0a39 */
[----:B------:R-:W-:Y:S02]  /*6910*/  @!P6 IMAD.IADD R9, R9, 0x1, -R57 ;  /* 0x000000010909e824 */ /* 0x000fe400078e0a39 */
[----:B------:R-:W-:Y:S01]  /*6920*/  IMAD.HI.U32 R13, R2, R11, RZ ;  /* 0x0000000b020d7227 */ /* 0x000fe200078e00ff */
[----:B------:R-:W-:Y:S02]  /*6930*/  ISETP.GT.U32.AND P6, PT, R57, R8, PT ;  /* 0x000000083900720c */ /* 0x000fe40003fc4070 */
[----:B------:R-:W-:Y:S01]  /*6940*/  ISETP.GE.AND P4, PT, R14, RZ, PT ;  /* 0x000000ff0e00720c */ /* 0x000fe20003f86270 */
[----:B------:R-:W-:Y:S01]  /*6950*/  IMAD.MOV R13, RZ, RZ, -R13 ;  /* 0x000000ffff0d7224 */ /* 0x000fe200078e0a0d */
[----:B------:R-:W-:-:S03]  /*6960*/  IABS R10, R19 ;  /* 0x00000013000a7213 */ /* 0x000fc60000000000 */
[----:B------:R-:W-:Y:S02]  /*6970*/  IMAD R11, R57, R13, R11 ;  /* 0x0000000d390b7224 */ /* 0x000fe400078e020b */
[----:B------:R-:W-:Y:S01]  /*6980*/  IMAD.HI.U32 R0, R2, R10, RZ ;  /* 0x0000000a02007227 */ /* 0x000fe200078e00ff */
[----:B------:R-:W-:-:S03]  /*6990*/  IABS R12, R21 ;  /* 0x00000015000c7213 */ /* 0x000fc60000000000 */
[----:B------:R-:W-:Y:S02]  /*69a0*/  IMAD.MOV R0, RZ, RZ, -R0 ;  /* 0x000000ffff007224 */ /* 0x000fe400078e0a00 */
[----:B------:R-:W-:Y:S01]  /*69b0*/  @!P6 IMAD.IADD R8, R8, 0x1, -R57 ;  /* 0x000000010808e824 */ /* 0x000fe200078e0a39 */
[C---:B------:R-:W-:Y:S01]  /*69c0*/  ISETP.GT.U32.AND P6, PT, R57.reuse, R11, PT ;  /* 0x0000000b3900720c */ /* 0x040fe20003fc4070 */
[----:B------:R-:W-:Y:S01]  /*69d0*/  @!P4 IMAD.MOV R5, RZ, RZ, -R5 ;  /* 0x000000ffff05c224 */ /* 0x000fe200078e0a05 */
[C---:B------:R-:W-:Y:S01]  /*69e0*/  ISETP.GT.U32.AND P4, PT, R57.reuse, R9, PT ;  /* 0x000000093900720c */ /* 0x040fe20003f84070 */
[C---:B------:R-:W-:Y:S01]  /*69f0*/  IMAD R10, R57.reuse, R0, R10 ;  /* 0x00000000390a7224 */ /* 0x040fe200078e020a */
[----:B------:R-:W-:Y:S01]  /*6a00*/  ISETP.GT.U32.AND P3, PT, R57, R6, PT ;  /* 0x000000063900720c */ /* 0x000fe20003f64070 */
[----:B------:R-:W-:-:S04]  /*6a10*/  IMAD.HI.U32 R0, R2, R12, RZ ;  /* 0x0000000c02007227 */ /* 0x000fc800078e00ff */
[----:B------:R-:W-:Y:S01]  /*6a20*/  IMAD.MOV R0, RZ, RZ, -R0 ;  /* 0x000000ffff007224 */ /* 0x000fe200078e0a00 */
[----:B------:R-:W-:-:S03]  /*6a30*/  IABS R13, R22 ;  /* 0x00000016000d7213 */ /* 0x000fc60000000000 */
[----:B------:R-:W-:Y:S02]  /*6a40*/  IMAD R12, R57, R0, R12 ;  /* 0x00000000390c7224 */ /* 0x000fe400078e020c */
[--C-:B------:R-:W-:Y:S02]  /*6a50*/  @!P6 IMAD.IADD R11, R11, 0x1, -R57.reuse ;  /* 0x000000010b0be824 */ /* 0x100fe400078e0a39 */
[--C-:B------:R-:W-:Y:S01]  /*6a60*/  @!P4 IMAD.IADD R9, R9, 0x1, -R57.reuse ;  /* 0x000000010909c824 */ /* 0x100fe200078e0a39 */
[----:B------:R-:W-:Y:S01]  /*6a70*/  ISETP.GT.U32.AND P4, PT, R57, R12, PT ;  /* 0x0000000c3900720c */ /* 0x000fe20003f84070 */
[----:B------:R-:W-:Y:S01]  /*6a80*/  @!P3 IMAD.IADD R6, R6, 0x1, -R57 ;  /* 0x000000010606b824 */ /* 0x000fe200078e0a39 */
[----:B------:R-:W-:Y:S01]  /*6a90*/  ISETP.GE.AND P3, PT, R17, RZ, PT ;  /* 0x000000ff1100720c */ /* 0x000fe20003f66270 */
[----:B------:R-:W-:Y:S01]  /*6aa0*/  IMAD.HI.U32 R17, R2, R13, RZ ;  /* 0x0000000d02117227 */ /* 0x000fe200078e00ff */
[C---:B------:R-:W-:Y:S02]  /*6ab0*/  ISETP.GT.U32.AND P6, PT, R57.reuse, R11, PT ;  /* 0x0000000b3900720c */ /* 0x040fe40003fc4070 */
[----:B------:R-:W-:Y:S01]  /*6ac0*/  ISETP.GT.U32.AND P5, PT, R57, R7, PT ;  /* 0x000000073900720c */ /* 0x000fe20003fa4070 */
[----:B------:R-:W-:-:S04]  /*6ad0*/  IMAD.MOV R17, RZ, RZ, -R17 ;  /* 0x000000ffff117224 */ /* 0x000fc800078e0a11 */
[----:B------:R-:W-:Y:S01]  /*6ae0*/  IMAD R13, R57, R17, R13 ;  /* 0x00000011390d7224 */ /* 0x000fe200078e020d */
[----:B------:R-:W-:Y:S01]  /*6af0*/  ISETP.GE.AND P2, PT, R15, RZ, PT ;  /* 0x000000ff0f00720c */ /* 0x000fe20003f46270 */
[--C-:B------:R-:W-:Y:S01]  /*6b00*/  @!P4 IMAD.IADD R12, R12, 0x1, -R57.reuse ;  /* 0x000000010c0cc824 */ /* 0x100fe200078e0a39 */
[----:B------:R-:W-:Y:S02]  /*6b10*/  IABS R14, R23 ;  /* 0x00000017000e7213 */ /* 0x000fe40000000000 */
[----:B------:R-:W-:Y:S01]  /*6b20*/  IABS R15, R41 ;  /* 0x00000029000f7213 */ /* 0x000fe20000000000 */
[--C-:B------:R-:W-:Y:S01]  /*6b30*/  @!P6 IMAD.IADD R11, R11, 0x1, -R57.reuse ;  /* 0x000000010b0be824 */ /* 0x100fe200078e0a39 */
[----:B------:R-:W-:Y:S01]  /*6b40*/  ISETP.GT.U32.AND P6, PT, R57, R13, PT ;  /* 0x0000000d3900720c */ /* 0x000fe20003fc4070 */
[----:B------:R-:W-:Y:S01]  /*6b50*/  @!P5 IMAD.IADD R7, R7, 0x1, -R57 ;  /* 0x000000010707d824 */ /* 0x000fe200078e0a39 */
[----:B------:R-:W-:Y:S01]  /*6b60*/  ISETP.GT.U32.AND P4, PT, R57, R12, PT ;  /* 0x0000000c3900720c */ /* 0x000fe20003f84070 */
[----:B------:R-:W-:Y:S01]  /*6b70*/  IMAD.HI.U32 R0, R2, R14, RZ ;  /* 0x0000000e02007227 */ /* 0x000fe200078e00ff */
[----:B------:R-:W-:-:S02]  /*6b80*/  ISETP.GE.AND P1, PT, R18, RZ, PT ;  /* 0x000000ff1200720c */ /* 0x000fc40003f26270 */
[----:B------:R-:W-:Y:S01]  /*6b90*/  ISETP.GT.U32.AND P5, PT, R57, R10, PT ;  /* 0x0000000a3900720c */ /* 0x000fe20003fa4070 */
[----:B------:R-:W-:-:S04]  /*6ba0*/  IMAD.HI.U32 R18, R2, R15, RZ ;  /* 0x0000000f02127227 */ /* 0x000fc800078e00ff */
[----:B------:R-:W-:Y:S02]  /*6bb0*/  IMAD.MOV R17, RZ, RZ, -R0 ;  /* 0x000000ffff117224 */ /* 0x000fe400078e0a00 */
[----:B------:R-:W-:Y:S01]  /*6bc0*/  IMAD.MOV R18, RZ, RZ, -R18 ;  /* 0x000000ffff127224 */ /* 0x000fe200078e0a12 */
[----:B------:R-:W-:Y:S01]  /*6bd0*/  ISETP.GE.AND P0, PT, R16, RZ, PT ;  /* 0x000000ff1000720c */ /* 0x000fe20003f06270 */
[C---:B------:R-:W-:Y:S01]  /*6be0*/  IMAD R14, R57.reuse, R17, R14 ;  /* 0x00000011390e7224 */ /* 0x040fe200078e020e */
[----:B------:R-:W-:Y:S01]  /*6bf0*/  IABS R16, R42 ;  /* 0x0000002a00107213 */ /* 0x000fe20000000000 */
[----:B------:R-:W-:Y:S01]  /*6c00*/  IMAD R15, R57, R18, R15 ;  /* 0x00000012390f7224 */ /* 0x000fe200078e020f */
[----:B--2---:R-:W-:Y:S01]  /*6c10*/  IABS R18, R44 ;  /* 0x0000002c00127213 */ /* 0x004fe20000000000 */
[--C-:B------:R-:W-:Y:S02]  /*6c20*/  @!P6 IMAD.IADD R13, R13, 0x1, -R57.reuse ;  /* 0x000000010d0de824 */ /* 0x100fe400078e0a39 */
[--C-:B------:R-:W-:Y:S01]  /*6c30*/  @!P4 IMAD.IADD R12, R12, 0x1, -R57.reuse ;  /* 0x000000010c0cc824 */ /* 0x100fe200078e0a39 */
[----:B------:R-:W-:Y:S01]  /*6c40*/  ISETP.GT.U32.AND P4, PT, R57, R14, PT ;  /* 0x0000000e3900720c */ /* 0x000fe20003f84070 */
[----:B------:R-:W-:-:S02]  /*6c50*/  @!P5 IMAD.IADD R10, R10, 0x1, -R57 ;  /* 0x000000010a0ad824 */ /* 0x000fc400078e0a39 */
[----:B------:R-:W-:Y:S01]  /*6c60*/  @!P1 IMAD.MOV R9, RZ, RZ, -R9 ;  /* 0x000000ffff099224 */ /* 0x000fe200078e0a09 */
[----:B------:R-:W-:Y:S01]  /*6c70*/  ISETP.GT.U32.AND P1, PT, R57, R13, PT ;  /* 0x0000000d3900720c */ /* 0x000fe20003f24070 */
[----:B------:R-:W-:-:S04]  /*6c80*/  IMAD.HI.U32 R0, R2, R16, RZ ;  /* 0x0000001002007227 */ /* 0x000fc800078e00ff */
[----:B------:R-:W-:-:S04]  /*6c90*/  IMAD.HI.U32 R25, R2, R18, RZ ;  /* 0x0000001202197227 */ /* 0x000fc800078e00ff */
[----:B------:R-:W-:Y:S01]  /*6ca0*/  @!P3 IMAD.MOV R8, RZ, RZ, -R8 ;  /* 0x000000ffff08b224 */ /* 0x000fe200078e0a08 */
[C---:B------:R-:W-:Y:S01]  /*6cb0*/  ISETP.GT.U32.AND P3, PT, R57.reuse, R10, PT ;  /* 0x0000000a3900720c */ /* 0x040fe20003f64070 */
[----:B------:R-:W-:Y:S02]  /*6cc0*/  IMAD.MOV R0, RZ, RZ, -R0 ;  /* 0x000000ffff007224 */ /* 0x000fe400078e0a00 */
[----:B------:R-:W-:Y:S02]  /*6cd0*/  IMAD.MOV R25, RZ, RZ, -R25 ;  /* 0x000000ffff197224 */ /* 0x000fe400078e0a19 */
[C---:B------:R-:W-:Y:S01]  /*6ce0*/  IMAD R16, R57.reuse, R0, R16 ;  /* 0x0000000039107224 */ /* 0x040fe200078e0210 */
[----:B------:R-:W-:Y:S01]  /*6cf0*/  IABS R17, R43 ;  /* 0x0000002b00117213 */ /* 0x000fe20000000000 */
[C---:B------:R-:W-:Y:S02]  /*6d00*/  IMAD R18, R57.reuse, R25, R18 ;  /* 0x0000001939127224 */ /* 0x040fe400078e0212 */
[--C-:B------:R-:W-:Y:S01]  /*6d10*/  @!P4 IMAD.IADD R14, R14, 0x1, -R57.reuse ;  /* 0x000000010e0ec824 */ /* 0x100fe200078e0a39 */
[----:B------:R-:W-:Y:S01]  /*6d20*/  ISETP.GT.U32.AND P4, PT, R57, R16, PT ;  /* 0x000000103900720c */ /* 0x000fe20003f84070 */
[----:B------:R-:W-:Y:S01]  /*6d30*/  @!P1 IMAD.IADD R13, R13, 0x1, -R57 ;  /* 0x000000010d0d9824 */ /* 0x000fe200078e0a39 */
[C---:B------:R-:W-:Y:S01]  /*6d40*/  ISETP.GT.U32.AND P1, PT, R57.reuse, R18, PT ;  /* 0x000000123900720c */ /* 0x040fe20003f24070 */
[----:B------:R-:W-:Y:S01]  /*6d50*/  IMAD.HI.U32 R0, R2, R17, RZ ;  /* 0x0000001102007227 */ /* 0x000fe200078e00ff */
[----:B------:R-:W-:-:S02]  /*6d60*/  ISETP.GT.U32.AND P6, PT, R57, R15, PT ;  /* 0x0000000f3900720c */ /* 0x000fc40003fc4070 */
[----:B------:R-:W-:Y:S01]  /*6d70*/  ISETP.GE.AND P5, PT, R21, RZ, PT ;  /* 0x000000ff1500720c */ /* 0x000fe20003fa6270 */
[----:B------:R-:W-:Y:S01]  /*6d80*/  @!P0 IMAD.MOV R7, RZ, RZ, -R7 ;  /* 0x000000ffff078224 */ /* 0x000fe200078e0a07 */
[----:B------:R-:W-:Y:S01]  /*6d90*/  ISETP.GE.AND P0, PT, R20, RZ, PT ;  /* 0x000000ff1400720c */ /* 0x000fe20003f06270 */
[----:B------:R-:W-:Y:S01]  /*6da0*/  @!P3 IMAD.IADD R10, R10, 0x1, -R57 ;  /* 0x000000010a0ab824 */ /* 0x000fe200078e0a39 */
[----:B------:R-:W-:Y:S01]  /*6db0*/  ISETP.GE.AND P3, PT, R22, RZ, PT ;  /* 0x000000ff1600720c */ /* 0x000fe20003f66270 */
[----:B------:R-:W-:Y:S01]  /*6dc0*/  IMAD.MOV R0, RZ, RZ, -R0 ;  /* 0x000000ffff007224 */ /* 0x000fe200078e0a00 */
[----:B----4-:R-:W-:Y:S02]  /*6dd0*/  IABS R20, R46 ;  /* 0x0000002e00147213 */ /* 0x010fe40000000000 */
[----:B-----5:R-:W-:Y:S01]  /*6de0*/  IABS R21, R47 ;  /* 0x0000002f00157213 */ /* 0x020fe20000000000 */
[----:B------:R-:W-:Y:S01]  /*6df0*/  @!P2 IMAD.MOV R6, RZ, RZ, -R6 ;  /* 0x000000ffff06a224 */ /* 0x000fe200078e0a06 */
[----:B------:R-:W-:Y:S01]  /*6e00*/  ISETP.GE.AND P2, PT, R19, RZ, PT ;  /* 0x000000ff1300720c */ /* 0x000fe20003f46270 */
[----:B------:R-:W-:Y:S01]  /*6e10*/  IMAD R17, R57, R0, R17 ;  /* 0x0000000039117224 */ /* 0x000fe200078e0211 */
[----:B---3--:R-:W-:Y:S01]  /*6e20*/  IABS R19, R45 ;  /* 0x0000002d00137213 */ /* 0x008fe20000000000 */
[----:B------:R-:W-:-:S04]  /*6e30*/  IMAD.HI.U32 R22, R2, R20, RZ ;  /* 0x0000001402167227 */ /* 0x000fc800078e00ff */
[----:B------:R-:W-:-:S04]  /*6e40*/  IMAD.HI.U32 R0, R2, R21, RZ ;  /* 0x0000001502007227 */ /* 0x000fc800078e00ff */
[--C-:B------:R-:W-:Y:S01]  /*6e50*/  @!P4 IMAD.IADD R16, R16, 0x1, -R57.reuse ;  /* 0x000000011010c824 */ /* 0x100fe200078e0a39 */
[----:B------:R-:W-:Y:S01]  /*6e60*/  ISETP.GE.AND P4, PT, R23, RZ, PT ;  /* 0x000000ff1700720c */ /* 0x000fe20003f86270 */
[----:B------:R-:W-:Y:S01]  /*6e70*/  @!P1 IMAD.IADD R18, R18, 0x1, -R57 ;  /* 0x0000000112129824 */ /* 0x000fe200078e0a39 */
[----:B------:R-:W-:Y:S01]  /*6e80*/  IABS R23, R49 ;  /* 0x0000003100177213 */ /* 0x000fe20000000000 */
[----:B------:R-:W-:Y:S02]  /*6e90*/  IMAD.MOV R22, RZ, RZ, -R22 ;  /* 0x000000ffff167224 */ /* 0x000fe400078e0a16 */
[----:B------:R-:W-:Y:S02]  /*6ea0*/  IMAD.MOV R0, RZ, RZ, -R0 ;  /* 0x000000ffff007224 */ /* 0x000fe400078e0a00 */
[----:B------:R-:W-:-:S04]  /*6eb0*/  IMAD.HI.U32 R24, R2, R19, RZ ;  /* 0x0000001302187227 */ /* 0x000fc800078e00ff */
[----:B------:R-:W-:Y:S01]  /*6ec0*/  @!P6 IMAD.IADD R15, R15, 0x1, -R57 ;  /* 0x000000010f0fe824 */ /* 0x000fe200078e0a39 */
[C---:B------:R-:W-:Y:S01]  /*6ed0*/  ISETP.GT.U32.AND P6, PT, R57.reuse, R17, PT ;  /* 0x000000113900720c */ /* 0x040fe20003fc4070 */
[----:B------:R-:W-:Y:S01]  /*6ee0*/  @!P3 IMAD.MOV R13, RZ, RZ, -R13 ;  /* 0x000000ffff0db224 */ /* 0x000fe200078e0a0d */
[C---:B------:R-:W-:Y:S01]  /*6ef0*/  ISETP.GT.U32.AND P3, PT, R57.reuse, R18, PT ;  /* 0x000000123900720c */ /* 0x040fe20003f64070 */
[C---:B------:R-:W-:Y:S01]  /*6f00*/  IMAD R20, R57.reuse, R22, R20 ;  /* 0x0000001639147224 */ /* 0x040fe200078e0214 */
[----:B------:R-:W-:Y:S01]  /*6f10*/  IABS R22, R48 ;  /* 0x0000003000167213 */ /* 0x000fe20000000000 */
[----:B------:R-:W-:Y:S02]  /*6f20*/  IMAD R21, R57, R0, R21 ;  /* 0x0000000039157224 */ /* 0x000fe400078e0215 */
[----:B------:R-:W-:Y:S02]  /*6f30*/  IMAD.MOV R24, RZ, RZ, -R24 ;  /* 0x000000ffff187224 */ /* 0x000fe400078e0a18 */
[----:B------:R-:W-:-:S04]  /*6f40*/  IMAD.HI.U32 R0, R2, R23, RZ ;  /* 0x0000001702007227 */ /* 0x000fc800078e00ff */
[----:B------:R-:W-:Y:S02]  /*6f50*/  IMAD R19, R57, R24, R19 ;  /* 0x0000001839137224 */ /* 0x000fe400078e0213 */
[----:B------:R-:W-:Y:S02]  /*6f60*/  IMAD.MOV R0, RZ, RZ, -R0 ;  /* 0x000000ffff007224 */ /* 0x000fe400078e0a00 */
[----:B------:R-:W-:-:S04]  /*6f70*/  IMAD.HI.U32 R24, R2, R22, RZ ;  /* 0x0000001602187227 */ /* 0x000fc800078e00ff */
[----:B------:R-:W-:Y:S01]  /*6f80*/  @!P0 IMAD.MOV R11, RZ, RZ, -R11 ;  /* 0x000000ffff0b8224 */ /* 0x000fe200078e0a0b */
[C---:B------:R-:W-:Y:S01]  /*6f90*/  ISETP.GT.U32.AND P0, PT, R57.reuse, R15, PT ;  /* 0x0000000f3900720c */ /* 0x040fe20003f04070 */
[----:B------:R-:W-:Y:S01]  /*6fa0*/  IMAD R23, R57, R0, R23 ;  /* 0x0000000039177224 */ /* 0x000fe200078e0217 */
[----:B------:R-:W-:Y:S01]  /*6fb0*/  IABS R0, R50 ;  /* 0x0000003200007213 */ /* 0x000fe20000000000 */
[----:B------:R-:W-:Y:S02]  /*6fc0*/  IMAD.MOV R24, RZ, RZ, -R24 ;  /* 0x000000ffff187224 */ /* 0x000fe400078e0a18 */
[--C-:B------:R-:W-:Y:S02]  /*6fd0*/  @!P6 IMAD.IADD R17, R17, 0x1, -R57.reuse ;  /* 0x000000011111e824 */ /* 0x100fe400078e0a39 */
[----:B------:R-:W-:Y:S01]  /*6fe0*/  @!P5 IMAD.MOV R12, RZ, RZ, -R12 ;  /* 0x000000ffff0cd224 */ /* 0x000fe200078e0a0c */
[C---:B------:R-:W-:Y:S01]  /*6ff0*/  ISETP.GT.U32.AND P5, PT, R57.reuse, R16, PT ;  /* 0x000000103900720c */ /* 0x040fe20003fa4070 */
[----:B------:R-:W-:Y:S01]  /*7000*/  @!P3 IMAD.IADD R18, R18, 0x1, -R57 ;  /* 0x000000011212b824 */ /* 0x000fe200078e0a39 */
[C---:B------:R-:W-:Y:S01]  /*7010*/  ISETP.GT.U32.AND P3, PT, R57.reuse, R23, PT ;  /* 0x000000173900720c */ /* 0x040fe20003f64070 */
[C---:B------:R-:W-:Y:S01]  /*7020*/  IMAD R22, R57.reuse, R24, R22 ;  /* 0x0000001839167224 */ /* 0x040fe200078e0216 */
[----:B------:R-:W-:Y:S01]  /*7030*/  ISETP.GT.U32.AND P6, PT, R57, R17, PT ;  /* 0x000000113900720c */ /* 0x000fe20003fc4070 */
[----:B------:R-:W-:-:S04]  /*7040*/  IMAD.HI.U32 R24, R2, R0, RZ ;  /* 0x0000000002187227 */ /* 0x000fc800078e00ff */
[----:B------:R-:W-:Y:S01]  /*7050*/  @!P2 IMAD.MOV R10, RZ, RZ, -R10 ;  /* 0x000000ffff0aa224 */ /* 0x000fe200078e0a0a */
[----:B------:R-:W-:Y:S01]  /*7060*/  ISETP.GT.U32.AND P2, PT, R57, R14, PT ;  /* 0x0000000e3900720c */ /* 0x000fe20003f44070 */
[----:B------:R-:W-:Y:S01]  /*7070*/  IMAD.MOV R24, RZ, RZ, -R24 ;  /* 0x000000ffff187224 */ /* 0x000fe200078e0a18 */
[----:B------:R-:W-:Y:S01]  /*7080*/  IABS R25, R51 ;  /* 0x0000003300197213 */ /* 0x000fe20000000000 */
[--C-:B------:R-:W-:Y:S01]  /*7090*/  @!P0 IMAD.IADD R15, R15, 0x1, -R57.reuse ;  /* 0x000000010f0f8824 */ /* 0x100fe200078e0a39 */
[C---:B------:R-:W-:Y:S01]  /*70a0*/  ISETP.GT.U32.AND P0, PT, R57.reuse, R20, PT ;  /* 0x000000143900720c */ /* 0x040fe20003f04070 */
[----:B------:R-:W-:Y:S01]  /*70b0*/  IMAD R24, R57, R24, R0 ;  /* 0x0000001839187224 */ /* 0x000fe200078e0200 */
[----:B------:R-:W-:Y:S01]  /*70c0*/  ISETP.GE.AND P1, PT, R42, RZ, PT ;  /* 0x000000ff2a00720c */ /* 0x000fe20003f26270 */
[--C-:B------:R-:W-:Y:S01]  /*70d0*/  @!P5 IMAD.IADD R16, R16, 0x1, -R57.reuse ;  /* 0x000000011010d824 */ /* 0x100fe200078e0a39 */
[----:B------:R-:W-:Y:S01]  /*70e0*/  ISETP.GE.AND P5, PT, R41, RZ, PT ;  /* 0x000000ff2900720c */ /* 0x000fe20003fa6270 */
[--C-:B------:R-:W-:Y:S01]  /*70f0*/  @!P3 IMAD.IADD R23, R23, 0x1, -R57.reuse ;  /* 0x000000011717b824 */ /* 0x100fe200078e0a39 */
[----:B------:R-:W-:Y:S01]  /*7100*/  ISETP.GT.U32.AND P3, PT, R57, R24, PT ;  /* 0x000000183900720c */ /* 0x000fe20003f64070 */
[----:B------:R-:W-:Y:S01]  /*7110*/  @!P6 IMAD.IADD R17, R17, 0x1, -R57 ;  /* 0x000000011111e824 */ /* 0x000fe200078e0a39 */
[----:B------:R-:W-:Y:S01]  /*7120*/  ISETP.GT.U32.AND P6, PT, R57, R21, PT ;  /* 0x000000153900720c */ /* 0x000fe20003fc4070 */
[----:B------:R-:W-:-:S04]  /*7130*/  IMAD.HI.U32 R0, R2, R25, RZ ;  /* 0x0000001902007227 */ /* 0x000fc800078e00ff */
[--C-:B------:R-:W-:Y:S01]  /*7140*/  @!P2 IMAD.IADD R14, R14, 0x1, -R57.reuse ;  /* 0x000000010e0ea824 */ /* 0x100fe200078e0a39 */
[C---:B------:R-:W-:Y:S01]  /*7150*/  ISETP.GT.U32.AND P2, PT, R57.reuse, R19, PT ;  /* 0x000000133900720c */ /* 0x040fe20003f44070 */
[----:B------:R-:W-:Y:S02]  /*7160*/  IMAD.MOV R0, RZ, RZ, -R0 ;  /* 0x000000ffff007224 */ /* 0x000fe400078e0a00 */
[----:B------:R-:W-:Y:S02]  /*7170*/  @!P0 IMAD.IADD R20, R20, 0x1, -R57 ;  /* 0x0000000114148824 */ /* 0x000fe400078e0a39 */
[C---:B------:R-:W-:Y:S02]  /*7180*/  IMAD R25, R57.reuse, R0, R25 ;  /* 0x0000000039197224 */ /* 0x040fe400078e0219 */
[----:B------:R-:W-:Y:S01]  /*7190*/  @!P1 IMAD.MOV R16, RZ, RZ, -R16 ;  /* 0x000000ffff109224 */ /* 0x000fe200078e0a10 */
[C---:B------:R-:W-:Y:S01]  /*71a0*/  ISETP.GT.U32.AND P1, PT, R57.reuse, R22, PT ;  /* 0x000000163900720c */ /* 0x040fe20003f24070 */
[----:B------:R-:W-:Y:S01]  /*71b0*/  @!P5 IMAD.MOV R15, RZ, RZ, -R15 ;  /* 0x000000ffff0fd224 */ /* 0x000fe200078e0a0f */
[C---:B------:R-:W-:Y:S01]  /*71c0*/  ISETP.GT.U32.AND P5, PT, R57.reuse, R20, PT ;  /* 0x000000143900720c */ /* 0x040fe20003fa4070 */
[--C-:B------:R-:W-:Y:S01]  /*71d0*/  @!P3 IMAD.IADD R24, R24, 0x1, -R57.reuse ;  /* 0x000000011818b824 */ /* 0x100fe200078e0a39 */
[----:B------:R-:W-:Y:S01]  /*71e0*/  ISETP.GT.U32.AND P3, PT, R57, R25, PT ;  /* 0x000000193900720c */ /* 0x000fe20003f64070 */
[--C-:B------:R-:W-:Y:S01]  /*71f0*/  @!P6 IMAD.IADD R21, R21, 0x1, -R57.reuse ;  /* 0x000000011515e824 */ /* 0x100fe200078e0a39 */
[----:B------:R-:W-:Y:S01]  /*7200*/  ISETP.GE.AND P0, PT, R44, RZ, PT ;  /* 0x000000ff2c00720c */ /* 0x000fe20003f06270 */
[----:B------:R-:W-:-:S03]  /*7210*/  @!P2 IMAD.IADD R19, R19, 0x1, -R57 ;  /* 0x000000011313a824 */ /* 0x000fc600078e0a39 */
[C---:B------:R-:W-:Y:S01]  /*7220*/  ISETP.GT.U32.AND P6, PT, R57.reuse, R21, PT ;  /* 0x000000153900720c */ /* 0x040fe20003fc4070 */
[----:B------:R-:W-:Y:S01]  /*7230*/  @!P4 IMAD.MOV R14, RZ, RZ, -R14 ;  /* 0x000000ffff0ec224 */ /* 0x000fe200078e0a0e */
[----:B------:R-:W-:Y:S01]  /*7240*/  ISETP.GT.U32.AND P4, PT, R57, R19, PT ;  /* 0x000000133900720c */ /* 0x000fe20003f84070 */
[--C-:B------:R-:W-:Y:S01]  /*7250*/  @!P1 IMAD.IADD R22, R22, 0x1, -R57.reuse ;  /* 0x0000000116169824 */ /* 0x100fe200078e0a39 */
[----:B------:R-:W-:Y:S01]  /*7260*/  IABS R27, R53 ;  /* 0x00000035001b7213 */ /* 0x000fe20000000000 */
[--C-:B------:R-:W-:Y:S01]  /*7270*/  @!P5 IMAD.IADD R20, R20, 0x1, -R57.reuse ;  /* 0x000000011414d824 */ /* 0x100fe200078e0a39 */
[----:B------:R-:W-:Y:S01]  /*7280*/  ISETP.GE.AND P5, PT, R47, RZ, PT ;  /* 0x000000ff2f00720c */ /* 0x000fe20003fa6270 */
[----:B------:R-:W-:Y:S01]  /*7290*/  @!P3 IMAD.IADD R25, R25, 0x1, -R57 ;  /* 0x000000011919b824 */ /* 0x000fe200078e0a39 */
[----:B------:R-:W-:Y:S01]  /*72a0*/  IABS R26, R52 ;  /* 0x00000034001a7213 */ /* 0x000fe20000000000 */
[----:B------:R-:W-:Y:S01]  /*72b0*/  @!P0 IMAD.MOV R18, RZ, RZ, -R18 ;  /* 0x000000ffff128224 */ /* 0x000fe200078e0a12 */
[C---:B------:R-:W-:Y:S01]  /*72c0*/  ISETP.GT.U32.AND P0, PT, R57.reuse, R22, PT ;  /* 0x000000163900720c */ /* 0x040fe20003f04070 */
[----:B------:R-:W-:Y:S01]  /*72d0*/  IMAD.HI.U32 R31, R2, R27, RZ ;  /* 0x0000001b021f7227 */ /* 0x000fe200078e00ff */
[----:B------:R-:W-:-:S02]  /*72e0*/  ISETP.GT.U32.AND P3, PT, R57, R25, PT ;  /* 0x000000193900720c */ /* 0x000fc40003f64070 */
[----:B------:R-:W-:Y:S01]  /*72f0*/  IABS R28, R54 ;  /* 0x00000036001c7213 */ /* 0x000fe20000000000 */
[----:B------:R-:W-:Y:S01]  /*7300*/  @!P6 IMAD.IADD R21, R21, 0x1, -R57 ;  /* 0x000000011515e824 */ /* 0x000fe200078e0a39 */
[----:B------:R-:W-:Y:S01]  /*7310*/  ISETP.GE.AND P6, PT, R48, RZ, PT ;  /* 0x000000ff3000720c */ /* 0x000fe20003fc6270 */
[----:B------:R-:W-:Y:S01]  /*7320*/  IMAD.HI.U32 R0, R2, R26, RZ ;  /* 0x0000001a02007227 */ /* 0x000fe200078e00ff */
[----:B------:R-:W-:-:S03]  /*7330*/  IABS R29, R55 ;  /* 0x00000037001d7213 */ /* 0x000fc60000000000 */
[----:B------:R-:W-:Y:S01]  /*7340*/  @!P4 IMAD.IADD R19, R19, 0x1, -R57 ;  /* 0x000000011313c824 */ /* 0x000fe200078e0a39 */
[----:B------:R-:W-:Y:S01]  /*7350*/  ISETP.GE.AND P4, PT, R46, RZ, PT ;  /* 0x000000ff2e00720c */ /* 0x000fe20003f86270 */
[----:B------:R-:W-:Y:S02]  /*7360*/  IMAD.MOV R31, RZ, RZ, -R31 ;  /* 0x000000ffff1f7224 */ /* 0x000fe400078e0a1f */
[----:B------:R-:W-:Y:S02]  /*7370*/  IMAD.MOV R0, RZ, RZ, -R0 ;  /* 0x000000ffff007224 */ /* 0x000fe400078e0a00 */
[----:B------:R-:W-:Y:S01]  /*7380*/  IMAD.HI.U32 R32, R2, R28, RZ ;  /* 0x0000001c02207227 */ /* 0x000fe200078e00ff */
[----:B------:R-:W-:-:S03]  /*7390*/  IABS R30, R56 ;  /* 0x00000038001e7213 */ /* 0x000fc60000000000 */
[----:B------:R-:W-:Y:S01]  /*73a0*/  @!P5 IMAD.MOV R21, RZ, RZ, -R21 ;  /* 0x000000ffff15d224 */ /* 0x000fe200078e0a15 */
[----:B------:R-:W-:Y:S01]  /*73b0*/  ISETP.GE.AND P5, PT, R51, RZ, PT ;  /* 0x000000ff3300720c */ /* 0x000fe20003fa6270 */
[C---:B------:R-:W-:Y:S02]  /*73c0*/  IMAD R27, R57.reuse, R31, R27 ;  /* 0x0000001f391b7224 */ /* 0x040fe400078e021b */
[----:B------:R-:W-:Y:S02]  /*73d0*/  IMAD R26, R57, R0, R26 ;  /* 0x00000000391a7224 */ /* 0x000fe400078e021a */
[----:B------:R-:W-:Y:S02]  /*73e0*/  IMAD.MOV R32, RZ, RZ, -R32 ;  /* 0x000000ffff207224 */ /* 0x000fe400078e0a20 */
[----:B------:R-:W-:Y:S02]  /*73f0*/  @!P0 IMAD.IADD R22, R22, 0x1, -R57 ;  /* 0x0000000116168824 */ /* 0x000fe400078e0a39 */
[----:B------:R-:W-:Y:S01]  /*7400*/  IMAD.HI.U32 R0, R2, R29, RZ ;  /* 0x0000001d02007227 */ /* 0x000fe200078e00ff */
[----:B------:R-:W-:-:S03]  /*7410*/  ISETP.GE.AND P2, PT, R43, RZ, PT ;  /* 0x000000ff2b00720c */ /* 0x000fc60003f46270 */
[----:B------:R-:W-:Y:S01]  /*7420*/  @!P3 IMAD.IADD R25, R25, 0x1, -R57 ;  /* 0x000000011919b824 */ /* 0x000fe200078e0a39 */
[C---:B------:R-:W-:Y:S01]  /*7430*/  ISETP.GT.U32.AND P3, PT, R57.reuse, R27, PT ;  /* 0x0000001b3900720c */ /* 0x040fe20003f64070 */
[C---:B------:R-:W-:Y:S02]  /*7440*/  IMAD R28, R57.reuse, R32, R28 ;  /* 0x00000020391c7224 */ /* 0x040fe400078e021c */
[----:B------:R-:W-:Y:S01]  /*7450*/  @!P6 IMAD.MOV R22, RZ, RZ, -R22 ;  /* 0x000000ffff16e224 */ /* 0x000fe200078e0a16 */
[----:B------:R-:W-:Y:S01]  /*7460*/  ISETP.GT.U32.AND P6, PT, R57, R24, PT ;  /* 0x000000183900720c */ /* 0x000fe20003fc4070 */
[----:B------:R-:W-:Y:S02]  /*7470*/  IMAD.MOV R0, RZ, RZ, -R0 ;  /* 0x000000ffff007224 */ /* 0x000fe400078e0a00 */
[----:B------:R-:W-:-:S04]  /*7480*/  IMAD.HI.U32 R32, R2, R30, RZ ;  /* 0x0000001e02207227 */ /* 0x000fc800078e00ff */
[----:B------:R-:W-:Y:S01]  /*7490*/  @!P4 IMAD.MOV R20, RZ, RZ, -R20 ;  /* 0x000000ffff14c224 */ /* 0x000fe200078e0a14 */
[----:B------:R-:W-:Y:S01]  /*74a0*/  ISETP.GE.AND P4, PT, R50, RZ, PT ;  /* 0x000000ff3200720c */ /* 0x000fe20003f86270 */
[C---:B------:R-:W-:Y:S02]  /*74b0*/  IMAD R29, R57.reuse, R0, R29 ;  /* 0x00000000391d7224 */ /* 0x040fe400078e021d */
[----:B------:R-:W-:Y:S02]  /*74c0*/  IMAD.MOV R32, RZ, RZ, -R32 ;  /* 0x000000ffff207224 */ /* 0x000fe400078e0a20 */
[----:B------:R-:W-:Y:S01]  /*74d0*/  @!P5 IMAD.MOV R25, RZ, RZ, -R25 ;  /* 0x000000ffff19d224 */ /* 0x000fe200078e0a19 */
[C---:B------:R-:W-:Y:S01]  /*74e0*/  ISETP.GT.U32.AND P5, PT, R57.reuse, R29, PT ;  /* 0x0000001d3900720c */ /* 0x040fe20003fa4070 */
[----:B------:R-:W-:Y:S02]  /*74f0*/  IMAD R30, R57, R32, R30 ;  /* 0x00000020391e7224 */ /* 0x000fe400078e021e */
[----:B------:R-:W-:Y:S01]  /*7500*/  @!P2 IMAD.MOV R17, RZ, RZ, -R17 ;  /* 0x000000ffff11a224 */ /* 0x000fe200078e0a11 */
[----:B------:R-:W-:Y:S01]  /*7510*/  ISETP.GE.AND P2, PT, R45, RZ, PT ;  /* 0x000000ff2d00720c */ /* 0x000fe20003f46270 */
[--C-:B------:R-:W-:Y:S01]  /*7520*/  @!P3 IMAD.IADD R27, R27, 0x1, -R57.reuse ;  /* 0x000000011b1bb824 */ /* 0x100fe200078e0a39 */
[----:B------:R-:W-:Y:S01]  /*7530*/  ISETP.GT.U32.AND P3, PT, R57, R30, PT ;  /* 0x0000001e3900720c */ /* 0x000fe20003f64070 */
[----:B------:R-:W-:Y:S01]  /*7540*/  @!P6 IMAD.IADD R24, R24, 0x1, -R57 ;  /* 0x000000011818e824 */ /* 0x000fe200078e0a39 */
[----:B------:R-:W-:-:S02]  /*7550*/  IABS R31, R58 ;  /* 0x0000003a001f7213 */ /* 0x000fc40000000000 */
[C---:B------:R-:W-:Y:S01]  /*7560*/  ISETP.GT.U32.AND P6, PT, R57.reuse, R26, PT ;  /* 0x0000001a3900720c */ /* 0x040fe20003fc4070 */
[----:B------:R-:W-:Y:S01]  /*7570*/  @!P4 IMAD.MOV R24, RZ, RZ, -R24 ;  /* 0x000000ffff18c224 */ /* 0x000fe200078e0a18 */
[----:B------:R-:W-:Y:S01]  /*7580*/  ISETP.GT.U32.AND P4, PT, R57, R28, PT ;  /* 0x0000001c3900720c */ /* 0x000fe20003f84070 */
[----:B------:R-:W-:Y:S01]  /*7590*/  IMAD.HI.U32 R0, R2, R31, RZ ;  /* 0x0000001f02007227 */ /* 0x000fe200078e00ff */
[----:B------:R-:W-:-:S03]  /*75a0*/  IABS R32, R59 ;  /* 0x0000003b00207213 */ /* 0x000fc60000000000 */
[----:B------:R-:W-:Y:S02]  /*75b0*/  @!P5 IMAD.IADD R29, R29, 0x1, -R57 ;  /* 0x000000011d1dd824 */ /* 0x000fe400078e0a39 */
[----:B------:R-:W-:Y:S02]  /*75c0*/  IMAD.MOV R0, RZ, RZ, -R0 ;  /* 0x000000ffff007224 */ /* 0x000fe400078e0a00 */
[----:B------:R-:W-:Y:S01]  /*75d0*/  @!P2 IMAD.MOV R19, RZ, RZ, -R19 ;  /* 0x000000ffff13a224 */ /* 0x000fe200078e0a13 */
[C---:B------:R-:W-:Y:S01]  /*75e0*/  ISETP.GT.U32.AND P2, PT, R57.reuse, R23, PT ;  /* 0x000000173900720c */ /* 0x040fe20003f44070 */
[----:B------:R-:W-:Y:S01]  /*75f0*/  @!P3 IMAD.IADD R30, R30, 0x1, -R57 ;  /* 0x000000011e1eb824 */ /* 0x000fe200078e0a39 */
[C---:B------:R-:W-:Y:S01]  /*7600*/  ISETP.GT.U32.AND P3, PT, R57.reuse, R29, PT ;  /* 0x0000001d3900720c */ /* 0x040fe20003f64070 */
[----:B------:R-:W-:Y:S02]  /*7610*/  IMAD R31, R57, R0, R31 ;  /* 0x00000000391f7224 */ /* 0x000fe400078e021f */
[----:B------:R-:W-:Y:S01]  /*7620*/  IMAD.HI.U32 R0, R2, R32, RZ ;  /* 0x0000002002007227 */ /* 0x000fe200078e00ff */
[----:B------:R-:W-:Y:S01]  /*7630*/  ISETP.GE.AND P1, PT, R49, RZ, PT ;  /* 0x000000ff3100720c */ /* 0x000fe20003f26270 */
[----:B------:R-:W-:Y:S02]  /*7640*/  STL [R1+0x4e50], R5 ;  /* 0x004e500501007387 */ /* 0x000fe40000100800 */
[----:B------:R-:W-:-:S02]  /*7650*/  @!P6 IMAD.IADD R26, R26, 0x1, -R57 ;  /* 0x000000011a1ae824 */ /* 0x000fc400078e0a39 */
[--C-:B------:R-:W-:Y:S01]  /*7660*/  @!P4 IMAD.IADD R28, R28, 0x1, -R57.reuse ;  /* 0x000000011c1cc824 */ /* 0x100fe200078e0a39 */
[C---:B------:R-:W-:Y:S01]  /*7670*/  ISETP.GT.U32.AND P4, PT, R57.reuse, R27, PT ;  /* 0x0000001b3900720c */ /* 0x040fe20003f84070 */
[----:B------:R-:W-:Y:S01]  /*7680*/  IMAD.MOV R0, RZ, RZ, -R0 ;  /* 0x000000ffff007224 */ /* 0x000fe200078e0a00 */
[----:B------:R-:W-:Y:S01]  /*7690*/  STL [R1+0x4e54], R6 ;  /* 0x004e540601007387 */ /* 0x000fe20000100800 */
[C---:B------:R-:W-:Y:S02]  /*76a0*/  ISETP.GT.U32.AND P6, PT, R57.reuse, R26, PT ;  /* 0x0000001a3900720c */ /* 0x040fe40003fc4070 */
[----:B------:R-:W-:Y:S01]  /*76b0*/  IMAD R32, R57, R0, R32 ;  /* 0x0000000039207224 */ /* 0x000fe200078e0220 */
[----:B------:R0:W-:Y:S01]  /*76c0*/  STL [R1+0x4e58], R7 ;  /* 0x004e580701007387 */ /* 0x0001e20000100800 */
[--C-:B------:R-:W-:Y:S01]  /*76d0*/  @!P2 IMAD.IADD R23, R23, 0x1, -R57.reuse ;  /* 0x000000011717a824 */ /* 0x100fe200078e0a39 */
[----:B------:R-:W-:Y:S01]  /*76e0*/  ISETP.GE.AND P0, PT, R52, RZ, PT ;  /* 0x000000ff3400720c */ /* 0x000fe20003f06270 */
[----:B------:R-:W-:Y:S01]  /*76f0*/  @!P3 IMAD.IADD R29, R29, 0x1, -R57 ;  /* 0x000000011d1db824 */ /* 0x000fe200078e0a39 */
[C---:B------:R-:W-:Y:S01]  /*7700*/  ISETP.GT.U32.AND P5, PT, R57.reuse, R28, PT ;  /* 0x0000001c3900720c */ /* 0x040fe20003fa4070 */
[----:B0-----:R-:W2:Y:S01]  /*7710*/  LDL.LU R7, [R1+0x30] ;  /* 0x0000300001077983 */ /* 0x001ea20000300800 */
[----:B------:R-:W-:Y:S01]  /*7720*/  ISETP.GT.U32.AND P3, PT, R57, R32, PT ;  /* 0x000000203900720c */ /* 0x000fe20003f64070 */
[----:B------:R-:W-:Y:S01]  /*7730*/  @!P1 IMAD.MOV R23, RZ, RZ, -R23 ;  /* 0x000000ffff179224 */ /* 0x000fe200078e0a17 */
[----:B------:R-:W-:Y:S01]  /*7740*/  ISETP.GE.AND P1, PT, R54, RZ, PT ;  /* 0x000000ff3600720c */ /* 0x000fe20003f26270 */
[----:B------:R-:W-:Y:S01]  /*7750*/  @!P4 IMAD.IADD R27, R27, 0x1, -R57 ;  /* 0x000000011b1bc824 */ /* 0x000fe200078e0a39 */
[----:B------:R-:W-:-:S02]  /*7760*/  IABS R34, R38 ;  /* 0x0000002600227213 */ /* 0x000fc40000000000 */
[----:B------:R-:W-:Y:S01]  /*7770*/  ISETP.GT.U32.AND P4, PT, R57, R31, PT ;  /* 0x0000001f3900720c */ /* 0x000fe20003f84070 */
[--C-:B------:R-:W-:Y:S01]  /*7780*/  @!P6 IMAD.IADD R26, R26, 0x1, -R57.reuse ;  /* 0x000000011a1ae824 */ /* 0x100fe200078e0a39 */
[----:B------:R-:W-:Y:S01]  /*7790*/  IABS R33, R60 ;  /* 0x0000003c00217213 */ /* 0x000fe20000000000 */
[----:B------:R-:W-:Y:S01]  /*77a0*/  IMAD.HI.U32 R36, R2, R34, RZ ;  /* 0x0000002202247227 */ /* 0x000fe200078e00ff */
[----:B------:R-:W-:Y:S02]  /*77b0*/  ISETP.GE.AND P2, PT, R53, RZ, PT ;  /* 0x000000ff3500720c */ /* 0x000fe40003f46270 */
[----:B------:R-:W-:Y:S01]  /*77c0*/  ISETP.GE.AND P6, PT, R55, RZ, PT ;  /* 0x000000ff3700720c */ /* 0x000fe20003fc6270 */
[----:B------:R-:W-:Y:S01]  /*77d0*/  STL [R1+0x4e5c], R8 ;  /* 0x004e5c0801007387 */ /* 0x000fe20000100800 */
[----:B------:R-:W-:Y:S01]  /*77e0*/  @!P0 IMAD.MOV R26, RZ, RZ, -R26 ;  /* 0x000000ffff1a8224 */ /* 0x000fe200078e0a1a */
[----:B------:R-:W-:Y:S01]  /*77f0*/  ISETP.GT.U32.AND P0, PT, R57, R30, PT ;  /* 0x0000001e3900720c */ /* 0x000fe20003f04070 */
[----:B------:R-:W-:Y:S01]  /*7800*/  @!P5 IMAD.IADD R28, R28, 0x1, -R57 ;  /* 0x000000011c1cd824 */ /* 0x000fe200078e0a39 */
[----:B------:R-:W-:Y:S01]  /*7810*/  STL [R1+0x4e60], R9 ;  /* 0x004e600901007387 */ /* 0x000fe20000100800 */
[----:B------:R-:W-:-:S03]  /*7820*/  IMAD.HI.U32 R37, R2, R33, RZ ;  /* 0x0000002102257227 */ /* 0x000fc600078e00ff */
[----:B------:R-:W-:Y:S01]  /*7830*/  STL [R1+0x4e64], R10 ;  /* 0x004e640a01007387 */ /* 0x000fe20000100800 */
[----:B------:R-:W-:Y:S02]  /*7840*/  @!P3 IMAD.IADD R32, R32, 0x1, -R57 ;  /* 0x000000012020b824 */ /* 0x000fe400078e0a39 */
[----:B------:R-:W-:Y:S01]  /*7850*/  IMAD.MOV R36, RZ, RZ, -R36 ;  /* 0x000000ffff247224 */ /* 0x000fe200078e0a24 */
[----:B------:R-:W-:Y:S01]  /*7860*/  STL [R1+0x4e68], R11 ;  /* 0x004e680b01007387 */ /* 0x000fe20000100800 */
[----:B------:R-:W-:Y:S02]  /*7870*/  IMAD.MOV R37, RZ, RZ, -R37 ;  /* 0x000000ffff257224 */ /* 0x000fe400078e0a25 */
[----:B------:R-:W-:Y:S01]  /*7880*/  @!P1 IMAD.MOV R28, RZ, RZ, -R28 ;  /* 0x000000ffff1c9224 */ /* 0x000fe200078e0a1c */
[----:B------:R-:W-:Y:S01]  /*7890*/  STL [R1+0x4e6c], R12 ;  /* 0x004e6c0c01007387 */ /* 0x000fe20000100800 */
[----:B------:R-:W-:Y:S01]  /*78a0*/  ISETP.GT.U32.AND P1, PT, R57, R32, PT ;  /* 0x000000203900720c */ /* 0x000fe20003f24070 */
[----:B------:R-:W-:-:S02]  /*78b0*/  @!P4 IMAD.IADD R31, R31, 0x1, -R57 ;  /* 0x000000011f1fc824 */ /* 0x000fc400078e0a39 */
[----:B------:R-:W-:Y:S01]  /*78c0*/  STL [R1+0x4e70], R13 ;  /* 0x004e700d01007387 */ /* 0x000fe20000100800 */
[C---:B------:R-:W-:Y:S01]  /*78d0*/  IMAD R34, R57.reuse, R36, R34 ;  /* 0x0000002439227224 */ /* 0x040fe200078e0222 */
[----:B------:R-:W-:Y:S02]  /*78e0*/  IABS R35, R40 ;  /* 0x0000002800237213 */ /* 0x000fe40000000000 */
[----:B------:R-:W-:Y:S01]  /*78f0*/  STL [R1+0x4e74], R14 ;  /* 0x004e740e01007387 */ /* 0x000fe20000100800 */
[----:B------:R-:W-:-:S03]  /*7900*/  IMAD R33, R57, R37, R33 ;  /* 0x0000002539217224 */ /* 0x000fc600078e0221 */
[----:B------:R-:W-:Y:S01]  /*7910*/  STL [R1+0x4e78], R15 ;  /* 0x004e780f01007387 */ /* 0x000fe20000100800 */
[----:B------:R-:W-:-:S03]  /*7920*/  @!P2 IMAD.MOV R27, RZ, RZ, -R27 ;  /* 0x000000ffff1ba224 */ /* 0x000fc600078e0a1b */
[----:B------:R0:W-:Y:S01]  /*7930*/  STL [R1+0x4e7c], R16 ;  /* 0x004e7c1001007387 */ /* 0x0001e20000100800 */
[----:B------:R-:W-:-:S03]  /*7940*/  @!P6 IMAD.MOV R29, RZ, RZ, -R29 ;  /* 0x000000ffff1de224 */ /* 0x000fc600078e0a1d */
[----:B------:R-:W-:Y:S01]  /*7950*/  STL [R1+0x4e80], R17 ;  /* 0x004e801101007387 */ /* 0x000fe20000100800 */
[----:B------:R-:W-:-:S03]  /*7960*/  ISETP.GT.U32.AND P2, PT, R57, R31, PT ;  /* 0x0000001f3900720c */ /* 0x000fc60003f44070 */
[----:B------:R1:W-:Y:S01]  /*7970*/  STL [R1+0x4e84], R18 ;  /* 0x004e841201007387 */ /* 0x0003e20000100800 */
[C---:B------:R-:W-:Y:S01]  /*7980*/  ISETP.GT.U32.AND P6, PT, R57.reuse, R34, PT ;  /* 0x000000223900720c */ /* 0x040fe20003fc4070 */
[----:B------:R-:W-:Y:S02]  /*7990*/  IMAD.HI.U32 R0, R2, R35, RZ ;  /* 0x0000002302007227 */ /* 0x000fe400078e00ff */
[----:B------:R-:W3:Y:S01]  /*79a0*/  LDL.LU R6, [R1+0x38] ;  /* 0x0000380001067983 */ /* 0x000ee20000300800 */
[C---:B------:R-:W-:Y:S01]  /*79b0*/  ISETP.GT.U32.AND P3, PT, R57.reuse, R33, PT ;  /* 0x000000213900720c */ /* 0x040fe20003f64070 */
[--C-:B------:R-:W-:Y:S02]  /*79c0*/  @!P0 IMAD.IADD R30, R30, 0x1, -R57.reuse ;  /* 0x000000011e1e8824 */ /* 0x100fe400078e0a39 */
[----:B------:R-:W4:Y:S01]  /*79d0*/  LDL.LU R5, [R1+0x3c] ;  /* 0x00003c0001057983 */ /* 0x000f220000300800 */
[----:B------:R-:W-:Y:S01]  /*79e0*/  ISETP.GE.AND P0, PT, R58, RZ, PT ;  /* 0x000000ff3a00720c */ /* 0x000fe20003f06270 */
[----:B------:R-:W-:Y:S01]  /*79f0*/  IMAD.MOV R0, RZ, RZ, -R0 ;  /* 0x000000ffff007224 */ /* 0x000fe200078e0a00 */
[----:B------:R-:W-:Y:S01]  /*7a00*/  IABS R36, R39 ;  /* 0x0000002700247213 */ /* 0x000fe20000000000 */
[----:B------:R-:W-:Y:S01]  /*7a10*/  @!P1 IMAD.IADD R32, R32, 0x1, -R57 ;  /* 0x0000000120209824 */ /* 0x000fe200078e0a39 */
[----:B------:R-:W-:Y:S01]  /*7a20*/  ISETP.GE.AND P1, PT, R38, RZ, PT ;  /* 0x000000ff2600720c */ /* 0x000fe20003f26270 */
[----:B------:R-:W-:-:S02]  /*7a30*/  IMAD R35, R57, R0, R35 ;  /* 0x0000000039237224 */ /* 0x000fc400078e0223 */
[----:B------:R-:W-:-:S04]  /*7a40*/  IMAD.HI.U32 R38, R2, R36, RZ ;  /* 0x0000002402267227 */ /* 0x000fc800078e00ff */
[--C-:B------:R-:W-:Y:S01]  /*7a50*/  @!P2 IMAD.IADD R31, R31, 0x1, -R57.reuse ;  /* 0x000000011f1fa824 */ /* 0x100fe200078e0a39 */
[----:B------:R-:W-:Y:S01]  /*7a60*/  ISETP.GT.U32.AND P2, PT, R57, R35, PT ;  /* 0x000000233900720c */ /* 0x000fe20003f44070 */
[--C-:B------:R-:W-:Y:S02]  /*7a70*/  @!P6 IMAD.IADD R34, R34, 0x1, -R57.reuse ;  /* 0x000000012222e824 */ /* 0x100fe400078e0a39 */
[----:B------:R-:W-:Y:S02]  /*7a80*/  IMAD.MOV R38, RZ, RZ, -R38 ;  /* 0x000000ffff267224 */ /* 0x000fe400078e0a26 */
[----:B------:R-:W-:Y:S02]  /*7a90*/  @!P3 IMAD.IADD R33, R33, 0x1, -R57 ;  /* 0x000000012121b824 */ /* 0x000fe400078e0a39 */
[----:B------:R-:W-:Y:S01]  /*7aa0*/  @!P0 IMAD.MOV R31, RZ, RZ, -R31 ;  /* 0x000000ffff1f8224 */ /* 0x000fe200078e0a1f */
[C---:B------:R-:W-:Y:S01]  /*7ab0*/  ISETP.GT.U32.AND P0, PT, R57.reuse, R34, PT ;  /* 0x000000223900720c */ /* 0x040fe20003f04070 */
[----:B------:R-:W-:Y:S01]  /*7ac0*/  IMAD R36, R57, R38, R36 ;  /* 0x0000002639247224 */ /* 0x000fe200078e0224 */
[----:B------:R-:W-:-:S02]  /*7ad0*/  IABS R38, R3 ;  /* 0x0000000300267213 */ /* 0x000fc40000000000 */
[----:B------:R-:W-:-:S03]  /*7ae0*/  ISETP.GT.U32.AND P6, PT, R57, R33, PT ;  /* 0x000000213900720c */ /* 0x000fc60003fc4070 */
[----:B------:R-:W-:-:S04]  /*7af0*/  IMAD.HI.U32 R42, R2, R38, RZ ;  /* 0x00000026022a7227 */ /* 0x000fc800078e00ff */
[--C-:B------:R-:W-:Y:S02]  /*7b00*/  @!P2 IMAD.IADD R35, R35, 0x1, -R57.reuse ;  /* 0x000000012323a824 */ /* 0x100fe400078e0a39 */
[----:B------:R-:W-:Y:S02]  /*7b10*/  IMAD.MOV R42, RZ, RZ, -R42 ;  /* 0x000000ffff2a7224 */ /* 0x000fe400078e0a2a */
[--C-:B------:R-:W-:Y:S01]  /*7b20*/  @!P0 IMAD.IADD R34, R34, 0x1, -R57.reuse ;  /* 0x0000000122228824 */ /* 0x100fe200078e0a39 */
[C---:B------:R-:W-:Y:S01]  /*7b30*/  ISETP.GT.U32.AND P2, PT, R57.reuse, R35, PT ;  /* 0x000000233900720c */ /* 0x040fe20003f44070 */
[----:B------:R-:W-:Y:S02]  /*7b40*/  IMAD R38, R57, R42, R38 ;  /* 0x0000002a39267224 */ /* 0x000fe400078e0226 */
[----:B------:R-:W-:Y:S01]  /*7b50*/  @!P6 IMAD.IADD R33, R33, 0x1, -R57 ;  /* 0x000000012121e824 */ /* 0x000fe200078e0a39 */
[C---:B------:R-:W-:Y:S01]  /*7b60*/  ISETP.GT.U32.AND P6, PT, R57.reuse, R36, PT ;  /* 0x000000243900720c */ /* 0x040fe20003fc4070 */
[----:B------:R-:W-:Y:S01]  /*7b70*/  @!P1 IMAD.MOV R34, RZ, RZ, -R34 ;  /* 0x000000ffff229224 */ /* 0x000fe200078e0a22 */
[----:B------:R-:W-:-:S02]  /*7b80*/  ISETP.GT.U32.AND P1, PT, R57, R38, PT ;  /* 0x000000263900720c */ /* 0x000fc40003f24070 */
[----:B------:R-:W-:-:S05]  /*7b90*/  IABS R37, R4 ;  /* 0x0000000400257213 */ /* 0x000fca0000000000 */
[--C-:B------:R-:W-:Y:S01]  /*7ba0*/  @!P2 IMAD.IADD R35, R35, 0x1, -R57.reuse ;  /* 0x000000012323a824 */ /* 0x100fe200078e0a39 */
[----:B------:R-:W-:Y:S02]  /*7bb0*/  ISETP.GE.AND P2, PT, R4, RZ, PT ;  /* 0x000000ff0400720c */ /* 0x000fe40003f46270 */
[----:B------:R-:W5:Y:S01]  /*7bc0*/  LDL.LU R4, [R1+0x40] ;  /* 0x0000400001047983 */ /* 0x000f620000300800 */
[--C-:B------:R-:W-:Y:S01]  /*7bd0*/  @!P6 IMAD.IADD R36, R36, 0x1, -R57.reuse ;  /* 0x000000012424e824 */ /* 0x100fe200078e0a39 */
[----:B------:R-:W-:Y:S01]  /*7be0*/  ISETP.GE.AND P6, PT, R3, RZ, PT ;  /* 0x000000ff0300720c */ /* 0x000fe20003fc6270 */
[----:B------:R-:W-:Y:S01]  /*7bf0*/  @!P1 IMAD.IADD R38, R38, 0x1, -R57 ;  /* 0x0000000126269824 */ /* 0x000fe200078e0a39 */
[----:B------:R-:W-:Y:S01]  /*7c00*/  ISETP.GE.AND P3, PT, R40, RZ, PT ;  /* 0x000000ff2800720c */ /* 0x000fe20003f66270 */
[----:B------:R-:W5:Y:S01]  /*7c10*/  LDL.LU R3, [R1+0x44] ;  /* 0x0000440001037983 */ /* 0x000f620000300800 */
[----:B------:R-:W-:Y:S02]  /*7c20*/  IABS R40, R61 ;  /* 0x0000003d00287213 */ /* 0x000fe40000000000 */
[----:B------:R-:W-:-:S02]  /*7c30*/  ISETP.GE.AND P1, PT, R61, RZ, PT ;  /* 0x000000ff3d00720c */ /* 0x000fc40003f26270 */
[----:B------:R-:W5:Y:S01]  /*7c40*/  LDL.LU R61, [R1+0x48] ;  /* 0x00004800013d7983 */ /* 0x000f620000300800 */
[----:B------:R-:W-:Y:S01]  /*7c50*/  IMAD.HI.U32 R0, R2, R37, RZ ;  /* 0x0000002502007227 */ /* 0x000fe200078e00ff */
[----:B------:R-:W-:Y:S02]  /*7c60*/  ISETP.GE.AND P5, PT, R56, RZ, PT ;  /* 0x000000ff3800720c */ /* 0x000fe40003fa6270 */
[----:B0-----:R-:W5:Y:S01]  /*7c70*/  LDL.LU R16, [R1+0x4c] ;  /* 0x00004c0001107983 */ /* 0x001f620000300800 */
[----:B------:R-:W-:Y:S01]  /*7c80*/  IMAD.MOV R0, RZ, RZ, -R0 ;  /* 0x000000ffff007224 */ /* 0x000fe200078e0a00 */
[----:B------:R-:W-:Y:S02]  /*7c90*/  ISETP.GE.AND P4, PT, R59, RZ, PT ;  /* 0x000000ff3b00720c */ /* 0x000fe40003f86270 */
[----:B------:R-:W5:Y:S01]  /*7ca0*/  LDL.LU R15, [R1+0x50] ;  /* 0x00005000010f7983 */ /* 0x000f620000300800 */
[----:B------:R-:W-:-:S03]  /*7cb0*/  IMAD R37, R57, R0, R37 ;  /* 0x0000000039257224 */ /* 0x000fc600078e0225 */
[----:B------:R-:W5:Y:S02]  /*7cc0*/  LDL.LU R14, [R1+0x54] ;  /* 0x00005400010e7983 */ /* 0x000f640000300800 */
[----:B------:R-:W-:Y:S01]  /*7cd0*/  ISETP.GT.U32.AND P0, PT, R57, R37, PT ;  /* 0x000000253900720c */ /* 0x000fe20003f04070 */
[----:B------:R-:W-:Y:S01]  /*7ce0*/  @!P5 IMAD.MOV R30, RZ, RZ, -R30 ;  /* 0x000000ffff1ed224 */ /* 0x000fe200078e0a1e */
[----:B------:R-:W-:-:S03]  /*7cf0*/  ISETP.GE.AND P5, PT, R60, RZ, PT ;  /* 0x000000ff3c00720c */ /* 0x000fc60003fa6270 */
[----:B------:R-:W-:Y:S01]  /*7d00*/  @!P4 IMAD.MOV R32, RZ, RZ, -R32 ;  /* 0x000000ffff20c224 */ /* 0x000fe200078e0a20 */
[----:B------:R-:W-:Y:S01]  /*7d10*/  ISETP.GE.AND P4, PT, R39, RZ, PT ;  /* 0x000000ff2700720c */ /* 0x000fe20003f86270 */
[----:B------:R-:W-:Y:S01]  /*7d20*/  IMAD.HI.U32 R0, R2, R40, RZ ;  /* 0x0000002802007227 */ /* 0x000fe200078e00ff */
[----:B------:R-:W5:Y:S05]  /*7d30*/  LDL.LU R13, [R1+0x58] ;  /* 0x00005800010d7983 */ /* 0x000f6a0000300800 */
[----:B------:R-:W-:Y:S01]  /*7d40*/  @!P0 IMAD.IADD R37, R37, 0x1, -R57 ;  /* 0x0000000125258824 */ /* 0x000fe200078e0a39 */
[----:B------:R-:W5:Y:S01]  /*7d50*/  LDL.LU R12, [R1+0x5c] ;  /* 0x00005c00010c7983 */ /* 0x000f620000300800 */
[----:B------:R-:W-:-:S03]  /*7d60*/  @!P5 IMAD.MOV R33, RZ, RZ, -R33 ;  /* 0x000000ffff21d224 */ /* 0x000fc600078e0a21 */
[C---:B------:R-:W-:Y:S01]  /*7d70*/  ISETP.GT.U32.AND P5, PT, R57.reuse, R37, PT ;  /* 0x000000253900720c */ /* 0x040fe20003fa4070 */
[----:B------:R-:W-:Y:S01]  /*7d80*/  IMAD.MOV R0, RZ, RZ, -R0 ;  /* 0x000000ffff007224 */ /* 0x000fe200078e0a00 */
[----:B------:R-:W5:Y:S03]  /*7d90*/  LDL.LU R11, [R1+0x60] ;  /* 0x00006000010b7983 */ /* 0x000f660000300800 */
[C---:B------:R-:W-:Y:S02]  /*7da0*/  IMAD R40, R57.reuse, R0, R40 ;  /* 0x0000000039287224 */ /* 0x040fe400078e0228 */
[----:B------:R-:W-:Y:S01]  /*7db0*/  @!P3 IMAD.MOV R35, RZ, RZ, -R35 ;  /* 0x000000ffff23b224 */ /* 0x000fe200078e0a23 */
[----:B------:R-:W-:Y:S01]  /*7dc0*/  ISETP.GT.U32.AND P0, PT, R57, R36, PT ;  /* 0x000000243900720c */ /* 0x000fe20003f04070 */
[----:B------:R-:W5:Y:S04]  /*7dd0*/  LDL.LU R10, [R1+0x64] ;  /* 0x00006400010a7983 */ /* 0x000f680000300800 */
[----:B------:R-:W-:Y:S01]  /*7de0*/  @!P5 IMAD.IADD R37, R37, 0x1, -R57 ;  /* 0x000000012525d824 */ /* 0x000fe200078e0a39 */
[----:B------:R-:W-:-:S13]  /*7df0*/  ISETP.GT.U32.AND P5, PT, R57, R40, PT ;  /* 0x000000283900720c */ /* 0x000fda0003fa4070 */
[----:B------:R-:W-:-:S05]  /*7e00*/  @!P5 IMAD.IADD R40, R40, 0x1, -R57 ;  /* 0x000000012828d824 */ /* 0x000fca00078e0a39 */
[----:B------:R-:W-:Y:S01]  /*7e10*/  ISETP.GT.U32.AND P5, PT, R57, R40, PT ;  /* 0x000000283900720c */ /* 0x000fe20003fa4070 */
[----:B------:R-:W-:Y:S02]  /*7e20*/  @!P0 IMAD.IADD R36, R36, 0x1, -R57 ;  /* 0x0000000124248824 */ /* 0x000fe400078e0a39 */
[----:B------:R-:W-:Y:S02]  /*7e30*/  @!P2 IMAD.MOV R37, RZ, RZ, -R37 ;  /* 0x000000ffff25a224 */ /* 0x000fe400078e0a25 */
[----:B------:R-:W-:-:S08]  /*7e40*/  @!P4 IMAD.MOV R36, RZ, RZ, -R36 ;  /* 0x000000ffff24c224 */ /* 0x000fd000078e0a24 */
[----:B------:R-:W-:-:S04]  /*7e50*/  @!P5 IMAD.IADD R40, R40, 0x1, -R57 ;  /* 0x000000012828d824 */ /* 0x000fc800078e0a39 */
[----:B------:R-:W-:Y:S01]  /*7e60*/  @!P1 IMAD.MOV R40, RZ, RZ, -R40 ;  /* 0x000000ffff289224 */ /* 0x000fe200078e0a28 */
[----:B--2---:R-:W-:-:S05]  /*7e70*/  IABS R39, R7 ;  /* 0x0000000700277213 */ /* 0x004fca0000000000 */
[----:B------:R-:W-:-:S04]  /*7e80*/  IMAD.HI.U32 R41, R2, R39, RZ ;  /* 0x0000002702297227 */ /* 0x000fc800078e00ff */
[----:B------:R-:W-:-:S04]  /*7e90*/  IMAD.MOV R41, RZ, RZ, -R41 ;  /* 0x000000ffff297224 */ /* 0x000fc800078e0a29 */
[----:B------:R-:W-:-:S05]  /*7ea0*/  IMAD R39, R57, R41, R39 ;  /* 0x0000002939277224 */ /* 0x000fca00078e0227 */
[----:B------:R-:W-:-:S13]  /*7eb0*/  ISETP.GT.U32.AND P3, PT, R57, R39, PT ;  /* 0x000000273900720c */ /* 0x000fda0003f64070 */
[----:B------:R-:W-:Y:S01]  /*7ec0*/  @!P3 IMAD.IADD R39, R39, 0x1, -R57 ;  /* 0x000000012727b824 */ /* 0x000fe200078e0a39 */
[----:B------:R-:W-:-:S04]  /*7ed0*/  ISETP.GT.U32.AND P3, PT, R57, R38, PT ;  /* 0x000000263900720c */ /* 0x000fc80003f64070 */
[----:B------:R-:W-:Y:S02]  /*7ee0*/  ISETP.GT.U32.AND P4, PT, R57, R39, PT ;  /* 0x000000273900720c */ /* 0x000fe40003f84070 */
[----:B---3--:R-:W-:Y:S02]  /*7ef0*/  IABS R41, R6 ;  /* 0x0000000600297213 */ /* 0x008fe40000000000 */
[----:B----4-:R-:W-:-:S03]  /*7f00*/  IABS R42, R5 ;  /* 0x00000005002a7213 */ /* 0x010fc60000000000 */
[----:B------:R-:W-:-:S04]  /*7f10*/  IMAD.HI.U32 R44, R2, R41, RZ ;  /* 0x00000029022c7227 */ /* 0x000fc800078e00ff */
[----:B------:R-:W-:-:S04]  /*7f20*/  IMAD.HI.U32 R45, R2, R42, RZ ;  /* 0x0000002a022d7227 */ /* 0x000fc800078e00ff */
[----:B------:R-:W-:Y:S02]  /*7f30*/  IMAD.MOV R44, RZ, RZ, -R44 ;  /* 0x000000ffff2c7224 */ /* 0x000fe400078e0a2c */
[----:B------:R-:W-:Y:S02]  /*7f40*/  IMAD.MOV R45, RZ, RZ, -R45 ;  /* 0x000000ffff2d7224 */ /* 0x000fe400078e0a2d */
[C---:B------:R-:W-:Y:S02]  /*7f50*/  IMAD R41, R57.reuse, R44, R41 ;  /* 0x0000002c39297224 */ /* 0x040fe400078e0229 */
[C---:B------:R-:W-:Y:S02]  /*7f60*/  IMAD R42, R57.reuse, R45, R42 ;  /* 0x0000002d392a7224 */ /* 0x040fe400078e022a */
[----:B------:R-:W-:Y:S01]  /*7f70*/  @!P3 IMAD.IADD R38, R38, 0x1, -R57 ;  /* 0x000000012626b824 */ /* 0x000fe200078e0a39 */
[C---:B------:R-:W-:Y:S02]  /*7f80*/  ISETP.GT.U32.AND P3, PT, R57.reuse, R41, PT ;  /* 0x000000293900720c */ /* 0x040fe40003f64070 */
[----:B------:R-:W-:-:S02]  /*7f90*/  ISETP.GT.U32.AND P5, PT, R57, R42, PT ;  /* 0x0000002a3900720c */ /* 0x000fc40003fa4070 */
[----:B------:R-:W-:Y:S02]  /*7fa0*/  ISETP.GE.AND P2, PT, R6, RZ, PT ;  /* 0x000000ff0600720c */ /* 0x000fe40003f46270 */
[----:B------:R-:W2:Y:S01]  /*7fb0*/  LDL.LU R6, [R1+0x68] ;  /* 0x0000680001067983 */ /* 0x000ea20000300800 */
[----:B------:R-:W-:Y:S01]  /*7fc0*/  ISETP.GE.AND P0, PT, R7, RZ, PT ;  /* 0x000000ff0700720c */ /* 0x000fe20003f06270 */
[----:B------:R-:W-:-:S05]  /*7fd0*/  @!P4 IMAD.IADD R39, R39, 0x1, -R57 ;  /* 0x000000012727c824 */ /* 0x000fca00078e0a39 */
[--C-:B------:R-:W-:Y:S02]  /*7fe0*/  @!P3 IMAD.IADD R41, R41, 0x1, -R57.reuse ;  /* 0x000000012929b824 */ /* 0x100fe400078e0a39 */
[----:B------:R-:W-:Y:S01]  /*7ff0*/  @!P5 IMAD.IADD R42, R42, 0x1, -R57 ;  /* 0x000000012a2ad824 */ /* 0x000fe200078e0a39 */
[----:B------:R-:W-:Y:S01]  /*8000*/  ISETP.GE.AND P4, PT, R5, RZ, PT ;  /* 0x000000ff0500720c */ /* 0x000fe20003f86270 */
[----:B------:R-:W-:Y:S01]  /*8010*/  @!P6 IMAD.MOV R38, RZ, RZ, -R38 ;  /* 0x000000ffff26e224 */ /* 0x000fe200078e0a26 */
[C---:B------:R-:W-:Y:S01]  /*8020*/  ISETP.GT.U32.AND P6, PT, R57.reuse, R41, PT ;  /* 0x000000293900720c */ /* 0x040fe20003fc4070 */
[----:B------:R-:W3:Y:S01]  /*8030*/  LDL.LU R9, [R1+0x6c] ;  /* 0x00006c0001097983 */ /* 0x000ee20000300800 */
[----:B------:R-:W-:Y:S01]  /*8040*/  @!P0 IMAD.MOV R39, RZ, RZ, -R39 ;  /* 0x000000ffff278224 */ /* 0x000fe200078e0a27 */
[----:B------:R-:W-:Y:S02]  /*8050*/  ISETP.GT.U32.AND P0, PT, R57, R42, PT ;  /* 0x0000002a3900720c */ /* 0x000fe40003f04070 */
[----:B------:R-:W4:Y:S08]  /*8060*/  LDL.LU R5, [R1+0x70] ;  /* 0x0000700001057983 */ /* 0x000f300000300800 */
[----:B------:R-:W-:Y:S01]  /*8070*/  @!P6 IMAD.IADD R41, R41, 0x1, -R57 ;  /* 0x000000012929e824 */ /* 0x000fe200078e0a39 */
[----:B-----5:R-:W-:-:S02]  /*8080*/  IABS R43, R4 ;  /* 0x00000004002b7213 */ /* 0x020fc40000000000 */
[----:B------:R-:W-:Y:S02]  /*8090*/  ISETP.GE.AND P1, PT, R4, RZ, PT ;  /* 0x000000ff0400720c */ /* 0x000fe40003f26270 */
[----:B------:R-:W5:Y:S01]  /*80a0*/  LDL.LU R4, [R1+0x74] ;  /* 0x0000740001047983 */ /* 0x000f620000300800 */
[----:B------:R-:W-:Y:S01]  /*80b0*/  IABS R44, R3 ;  /* 0x00000003002c7213 */ /* 0x000fe20000000000 */
[----:B------:R-:W-:Y:S01]  /*80c0*/  @!P0 IMAD.IADD R42, R42, 0x1, -R57 ;  /* 0x000000012a2a8824 */ /* 0x000fe200078e0a39 */
[----:B------:R-:W-:Y:S02]  /*80d0*/  ISETP.GE.AND P6, PT, R3, RZ, PT ;  /* 0x000000ff0300720c */ /* 0x000fe40003fc6270 */
[----:B------:R-:W5:Y:S01]  /*80e0*/  LDL.LU R3, [R1+0x78] ;  /* 0x0000780001037983 */ /* 0x000f620000300800 */
[----:B------:R-:W-:Y:S02]  /*80f0*/  IABS R45, R61 ;  /* 0x0000003d002d7213 */ /* 0x000fe40000000000 */
[----:B------:R-:W-:-:S02]  /*8100*/  ISETP.GE.AND P0, PT, R61, RZ, PT ;  /* 0x000000ff3d00720c */ /* 0x000fc40003f06270 */
[----:B------:R-:W5:Y:S04]  /*8110*/  LDL.LU R61, [R1+0x7c] ;  /* 0x00007c00013d7983 */ /* 0x000f680000300800 */
[----:B------:R-:W5:Y:S04]  /*8120*/  LDL.LU R8, [R1+0x80] ;  /* 0x0000800001087983 */ /* 0x000f680000300800 */
[----:B------:R-:W5:Y:S01]  /*8130*/  LDL R7, [R1+0x1c48] ;  /* 0x001c480001077983 */ /* 0x000f620000100800 */
[----:B------:R-:W-:-:S04]  /*8140*/  IMAD.HI.U32 R0, R2, R43, RZ ;  /* 0x0000002b02007227 */ /* 0x000fc800078e00ff */
[----:B------:R-:W-:-:S04]  /*8150*/  IMAD.MOV R0, RZ, RZ, -R0 ;  /* 0x000000ffff007224 */ /* 0x000fc800078e0a00 */
[----:B------:R-:W-:Y:S02]  /*8160*/  IMAD R43, R57, R0, R43 ;  /* 0x00000000392b7224 */ /* 0x000fe400078e022b */
[----:B------:R-:W-:-:S04]  /*8170*/  IMAD.HI.U32 R0, R2, R44, RZ ;  /* 0x0000002c02007227 */ /* 0x000fc800078e00ff */
[----:B------:R-:W-:Y:S01]  /*8180*/  IMAD.MOV R0, RZ, RZ, -R0 ;  /* 0x000000ffff007224 */ /* 0x000fe200078e0a00 */
[----:B------:R-:W-:-:S03]  /*8190*/  ISETP.GT.U32.AND P3, PT, R57, R43, PT ;  /* 0x0000002b3900720c */ /* 0x000fc60003f64070 */
[----:B------:R-:W-:-:S05]  /*81a0*/  IMAD R44, R57, R0, R44 ;  /* 0x00000000392c7224 */ /* 0x000fca00078e022c */
[----:B------:R-:W-:-:S05]  /*81b0*/  ISETP.GT.U32.AND P5, PT, R57, R44, PT ;  /* 0x0000002c3900720c */ /* 0x000fca0003fa4070 */
[----:B------:R-:W-:Y:S01]  /*81c0*/  @!P3 IMAD.IADD R43, R43, 0x1, -R57 ;  /* 0x000000012b2bb824 */ /* 0x000fe200078e0a39 */
[----:B------:R-:W-:Y:S01]  /*81d0*/  IABS R46, R16 ;  /* 0x00000010002e7213 */ /* 0x000fe20000000000 */
[----:B------:R-:W-:-:S03]  /*81e0*/  IMAD.HI.U32 R49, R2, R45, RZ ;  /* 0x0000002d02317227 */ /* 0x000fc600078e00ff */
[----:B------:R-:W-:-:S03]  /*81f0*/  ISETP.GT.U32.AND P3, PT, R57, R43, PT ;  /* 0x0000002b3900720c */ /* 0x000fc60003f64070 */
[----:B------:R-:W-:Y:S02]  /*8200*/  @!P5 IMAD.IADD R44, R44, 0x1, -R57 ;  /* 0x000000012c2cd824 */ /* 0x000fe400078e0a39 */
[----:B------:R-:W-:-:S03]  /*8210*/  IMAD.HI.U32 R0, R2, R46, RZ ;  /* 0x0000002e02007227 */ /* 0x000fc600078e00ff */
[C---:B------:R-:W-:Y:S01]  /*8220*/  ISETP.GT.U32.AND P5, PT, R57.reuse, R44, PT ;  /* 0x0000002c3900720c */ /* 0x040fe20003fa4070 */
[----:B------:R-:W-:Y:S02]  /*8230*/  IMAD.MOV R49, RZ, RZ, -R49 ;  /* 0x000000ffff317224 */ /* 0x000fe400078e0a31 */
[----:B------:R-:W-:Y:S02]  /*8240*/  IMAD.MOV R0, RZ, RZ, -R0 ;  /* 0x000000ffff007224 */ /* 0x000fe400078e0a00 */
[C---:B------:R-:W-:Y:S02]  /*8250*/  IMAD R45, R57.reuse, R49, R45 ;  /* 0x00000031392d7224 */ /* 0x040fe400078e022d */
[----:B------:R-:W-:Y:S02]  /*8260*/  IMAD R46, R57, R0, R46 ;  /* 0x00000000392e7224 */ /* 0x000fe400078e022e */
[----:B------:R-:W-:Y:S01]  /*8270*/  @!P3 IMAD.IADD R43, R43, 0x1, -R57 ;  /* 0x000000012b2bb824 */ /* 0x000fe200078e0a39 */
[----:B------:R-:W-:-:S03]  /*8280*/  ISETP.GT.U32.AND P3, PT, R57, R45, PT ;  /* 0x0000002d3900720c */ /* 0x000fc60003f64070 */
[----:B------:R-:W-:Y:S01]  /*8290*/  @!P5 IMAD.IADD R44, R44, 0x1, -R57 ;  /* 0x000000012c2cd824 */ /* 0x000fe200078e0a39 */
[----:B------:R-:W-:Y:S02]  /*82a0*/  ISETP.GT.U32.AND P5, PT, R57, R46, PT ;  /* 0x0000002e3900720c */ /* 0x000fe40003fa4070 */
[----:B------:R-:W-:-:S05]  /*82b0*/  IABS R47, R15 ;  /* 0x0000000f002f7213 */ /* 0x000fca0000000000 */
[----:B------:R-:W-:Y:S01]  /*82c0*/  IMAD.HI.U32 R48, R2, R47, RZ ;  /* 0x0000002f02307227 */ /* 0x000fe200078e00ff */
[----:B------:R-:W-:-:S03]  /*82d0*/  IABS R53, R14 ;  /* 0x0000000e00357213 */ /* 0x000fc60000000000 */
[--C-:B------:R-:W-:Y:S02]  /*82e0*/  @!P3 IMAD.IADD R45, R45, 0x1, -R57.reuse ;  /* 0x000000012d2db824 */ /* 0x100fe400078e0a39 */
[----:B------:R-:W-:Y:S02]  /*82f0*/  IMAD.MOV R48, RZ, RZ, -R48 ;  /* 0x000000ffff307224 */ /* 0x000fe400078e0a30 */
[----:B------:R-:W-:Y:S01]  /*8300*/  @!P5 IMAD.IADD R46, R46, 0x1, -R57 ;  /* 0x000000012e2ed824 */ /* 0x000fe200078e0a39 */
[C---:B------:R-:W-:Y:S01]  /*8310*/  ISETP.GT.U32.AND P5, PT, R57.reuse, R45, PT ;  /* 0x0000002d3900720c */ /* 0x040fe20003fa4070 */
[----:B------:R-:W-:Y:S02]  /*8320*/  IMAD R47, R57, R48, R47 ;  /* 0x00000030392f7224 */ /* 0x000fe400078e022f */
[----:B------:R-:W-:-:S04]  /*8330*/  IMAD.HI.U32 R48, R2, R53, RZ ;  /* 0x0000003502307227 */ /* 0x000fc800078e00ff */
[----:B------:R-:W-:Y:S01]  /*8340*/  IMAD.MOV R48, RZ, RZ, -R48 ;  /* 0x000000ffff307224 */ /* 0x000fe200078e0a30 */
[----:B------:R-:W-:Y:S02]  /*8350*/  IABS R49, R13 ;  /* 0x0000000d00317213 */ /* 0x000fe40000000000 */
[----:B------:R-:W-:Y:S01]  /*8360*/  IABS R51, R11 ;  /* 0x0000000b00337213 */ /* 0x000fe20000000000 */
[----:B------:R-:W-:Y:S02]  /*8370*/  IMAD R48, R57, R48, R53 ;  /* 0x0000003039307224 */ /* 0x000fe400078e0235 */
[----:B------:R-:W-:Y:S01]  /*8380*/  @!P5 IMAD.IADD R45, R45, 0x1, -R57 ;  /* 0x000000012d2dd824 */ /* 0x000fe200078e0a39 */
[----:B------:R-:W-:Y:S01]  /*8390*/  IABS R50, R12 ;  /* 0x0000000c00327213 */ /* 0x000fe20000000000 */
[----:B------:R-:W-:Y:S01]  /*83a0*/  IMAD.HI.U32 R52, R2, R49, RZ ;  /* 0x0000003102347227 */ /* 0x000fe200078e00ff */
[----:B------:R-:W-:-:S03]  /*83b0*/  ISETP.GT.U32.AND P5, PT, R57, R48, PT ;  /* 0x000000303900720c */ /* 0x000fc60003fa4070 */
[----:B------:R-:W-:Y:S01]  /*83c0*/  IMAD.HI.U32 R54, R2, R51, RZ ;  /* 0x0000003302367227 */ /* 0x000fe200078e00ff */
[----:B------:R-:W-:-:S03]  /*83d0*/  ISETP.GT.U32.AND P3, PT, R57, R47, PT ;  /* 0x0000002f3900720c */ /* 0x000fc60003f64070 */
[----:B------:R-:W-:Y:S02]  /*83e0*/  IMAD.MOV R52, RZ, RZ, -R52 ;  /* 0x000000ffff347224 */ /* 0x000fe400078e0a34 */
[----:B------:R-:W-:Y:S02]  /*83f0*/  IMAD.MOV R54, RZ, RZ, -R54 ;  /* 0x000000ffff367224 */ /* 0x000fe400078e0a36 */
[----:B------:R-:W-:-:S04]  /*8400*/  IMAD.HI.U32 R0, R2, R50, RZ ;  /* 0x0000003202007227 */ /* 0x000fc800078e00ff */
[C---:B------:R-:W-:Y:S01]  /*8410*/  IMAD R49, R57.reuse, R52, R49 ;  /* 0x0000003439317224 */ /* 0x040fe200078e0231 */
[----:B------:R-:W-:Y:S01]  /*8420*/  IABS R52, R10 ;  /* 0x0000000a00347213 */ /* 0x000fe20000000000 */
[C---:B------:R-:W-:Y:S02]  /*8430*/  IMAD R51, R57.reuse, R54, R51 ;  /* 0x0000003639337224 */ /* 0x040fe400078e0233 */
[----:B------:R-:W-:Y:S02]  /*8440*/  IMAD.MOV R0, RZ, RZ, -R0 ;  /* 0x000000ffff007224 */ /* 0x000fe400078e0a00 */
[----:B------:R-:W-:Y:S01]  /*8450*/  @!P5 IMAD.IADD R48, R48, 0x1, -R57 ;  /* 0x000000013030d824 */ /* 0x000fe200078e0a39 */
[C---:B------:R-:W-:Y:S01]  /*8460*/  ISETP.GT.U32.AND P5, PT, R57.reuse, R51, PT ;  /* 0x000000333900720c */ /* 0x040fe20003fa4070 */
[----:B------:R-:W-:Y:S02]  /*8470*/  IMAD R50, R57, R0, R50 ;  /* 0x0000000039327224 */ /* 0x000fe400078e0232 */
[----:B------:R-:W-:-:S04]  /*8480*/  IMAD.HI.U32 R0, R2, R52, RZ ;  /* 0x0000003402007227 */ /* 0x000fc800078e00ff */
[----:B------:R-:W-:Y:S02]  /*8490*/  @!P3 IMAD.IADD R47, R47, 0x1, -R57 ;  /* 0x000000012f2fb824 */ /* 0x000fe400078e0a39 */
[----:B------:R-:W-:Y:S02]  /*84a0*/  IMAD.MOV R0, RZ, RZ, -R0 ;  /* 0x000000ffff007224 */ /* 0x000fe400078e0a00 */
[----:B------:R-:W-:Y:S01]  /*84b0*/  @!P2 IMAD.MOV R41, RZ, RZ, -R41 ;  /* 0x000000ffff29a224 */ /* 0x000fe200078e0a29 */
[C---:B------:R-:W-:Y:S01]  /*84c0*/  ISETP.GT.U32.AND P2, PT, R57.reuse, R46, PT ;  /* 0x0000002e3900720c */ /* 0x040fe20003f44070 */
[C---:B------:R-:W-:Y:S01]  /*84d0*/  IMAD R52, R57.reuse, R0, R52 ;  /* 0x0000000039347224 */ /* 0x040fe200078e0234 */
[----:B------:R-:W-:Y:S01]  /*84e0*/  ISETP.GT.U32.AND P3, PT, R57, R47, PT ;  /* 0x0000002f3900720c */ /* 0x000fe20003f64070 */
[----:B------:R-:W-:-:S03]  /*84f0*/  @!P5 IMAD.IADD R51, R51, 0x1, -R57 ;  /* 0x000000013333d824 */ /* 0x000fc600078e0a39 */
[----:B------:R-:W-:-:S07]  /*8500*/  ISETP.GT.U32.AND P5, PT, R57, R52, PT ;  /* 0x000000343900720c */ /* 0x000fce0003fa4070 */
[--C-:B------:R-:W-:Y:S01]  /*8510*/  @!P2 IMAD.IADD R46, R46, 0x1, -R57.reuse ;  /* 0x000000012e2ea824 */ /* 0x100fe200078e0a39 */
[----:B------:R-:W-:Y:S01]  /*8520*/  ISETP.GT.U32.AND P2, PT, R57, R49, PT ;  /* 0x000000313900720c */ /* 0x000fe20003f44070 */
[----:B------:R-:W-:Y:S01]  /*8530*/  @!P3 IMAD.IADD R47, R47, 0x1, -R57 ;  /* 0x000000012f2fb824 */ /* 0x000fe200078e0a39 */
[----:B------:R-:W-:-:S03]  /*8540*/  ISETP.GT.U32.AND P3, PT, R57, R50, PT ;  /* 0x000000323900720c */ /* 0x000fc60003f64070 */
[----:B------:R-:W-:Y:S02]  /*8550*/  @!P5 IMAD.IADD R52, R52, 0x1, -R57 ;  /* 0x000000013434d824 */ /* 0x000fe400078e0a39 */
[----:B------:R-:W-:Y:S01]  /*8560*/  @!P4 IMAD.MOV R42, RZ, RZ, -R42 ;  /* 0x000000ffff2ac224 */ /* 0x000fe200078e0a2a */
[----:B------:R-:W-:Y:S01]  /*8570*/  ISETP.GT.U32.AND P4, PT, R57, R48, PT ;  /* 0x000000303900720c */ /* 0x000fe20003f84070 */
[----:B------:R-:W-:-:S04]  /*8580*/  @!P1 IMAD.MOV R43, RZ, RZ, -R43 ;  /* 0x000000ffff2b9224 */ /* 0x000fc800078e0a2b */
[--C-:B------:R-:W-:Y:S02]  /*8590*/  @!P2 IMAD.IADD R49, R49, 0x1, -R57.reuse ;  /* 0x000000013131a824 */ /* 0x100fe400078e0a39 */
[----:B------:R-:W-:Y:S01]  /*85a0*/  @!P3 IMAD.IADD R50, R50, 0x1, -R57 ;  /* 0x000000013232b824 */ /* 0x000fe200078e0a39 */
[----:B------:R-:W-:Y:S02]  /*85b0*/  ISETP.GE.AND P3, PT, R15, RZ, PT ;  /* 0x000000ff0f00720c */ /* 0x000fe40003f66270 */
[C---:B------:R-:W-:Y:S02]  /*85c0*/  ISETP.GT.U32.AND P1, PT, R57.reuse, R49, PT ;  /* 0x000000313900720c */ /* 0x040fe40003f24070 */
[----:B------:R-:W-:Y:S01]  /*85d0*/  ISETP.GE.AND P2, PT, R16, RZ, PT ;  /* 0x000000ff1000720c */ /* 0x000fe20003f46270 */
[----:B------:R-:W-:Y:S01]  /*85e0*/  @!P0 IMAD.MOV R45, RZ, RZ, -R45 ;  /* 0x000000ffff2d8224 */ /* 0x000fe200078e0a2d */
[----:B------:R-:W-:Y:S01]  /*85f0*/  ISETP.GT.U32.AND P0, PT, R57, R51, PT ;  /* 0x000000333900720c */ /* 0x000fe20003f04070 */
[----:B------:R-:W-:-:S06]  /*8600*/  @!P4 IMAD.IADD R48, R48, 0x1, -R57 ;  /* 0x000000013030c824 */ /* 0x000fcc00078e0a39 */
[----:B------:R-:W-:Y:S02]  /*8610*/  @!P3 IMAD.MOV R47, RZ, RZ, -R47 ;  /* 0x000000ffff2fb224 */ /* 0x000fe400078e0a2f */
[--C-:B------:R-:W-:Y:S02]  /*8620*/  @!P1 IMAD.IADD R49, R49, 0x1, -R57.reuse ;  /* 0x0000000131319824 */ /* 0x100fe400078e0a39 */
[----:B------:R-:W-:Y:S01]  /*8630*/  @!P2 IMAD.MOV R46, RZ, RZ, -R46 ;  /* 0x000000ffff2ea224 */ /* 0x000fe200078e0a2e */
[----:B------:R-:W-:Y:S01]  /*8640*/  ISETP.GT.U32.AND P2, PT, R57, R52, PT ;  /* 0x000000343900720c */ /* 0x000fe20003f44070 */
[----:B------:R-:W-:Y:S02]  /*8650*/  @!P0 IMAD.IADD R51, R51, 0x1, -R57 ;  /* 0x0000000133338824 */ /* 0x000fe400078e0a39 */
[----:B------:R-:W-:-:S10]  /*8660*/  @!P6 IMAD.MOV R44, RZ, RZ, -R44 ;  /* 0x000000ffff2ce224 */ /* 0x000fd400078e0a2c */
[----:B------:R-:W-:Y:S01]  /*8670*/  @!P2 IMAD.IADD R52, R52, 0x1, -R57 ;  /* 0x000000013434a824 */ /* 0x000fe200078e0a39 */
[----:B--2---:R-:W-:-:S05]  /*8680*/  IABS R53, R6 ;  /* 0x0000000600357213 */ /* 0x004fca0000000000 */
[----:B------:R-:W-:-:S04]  /*8690*/  IMAD.HI.U32 R56, R2, R53, RZ ;  /* 0x0000003502387227 */ /* 0x000fc800078e00ff */
[----:B------:R-:W-:-:S04]  /*86a0*/  IMAD.MOV R56, RZ, RZ, -R56 ;  /* 0x000000ffff387224 */ /* 0x000fc800078e0a38 */
[----:B------:R-:W-:Y:S01]  /*86b0*/  IMAD R53, R57, R56, R53 ;  /* 0x0000003839357224 */ /* 0x000fe200078e0235 */
[----:B----4-:R-:W-:-:S04]  /*86c0*/  IABS R55, R5 ;  /* 0x0000000500377213 */ /* 0x010fc80000000000 */
[----:B------:R-:W-:Y:S01]  /*86d0*/  ISETP.GT.U32.AND P5, PT, R57, R53, PT ;  /* 0x000000353900720c */ /* 0x000fe20003fa4070 */
[----:B------:R-:W-:Y:S01]  /*86e0*/  IMAD.HI.U32 R59, R2, R55, RZ ;  /* 0x00000037023b7227 */ /* 0x000fe200078e00ff */
[----:B---3--:R-:W-:-:S03]  /*86f0*/  IABS R54, R9 ;  /* 0x0000000900367213 */ /* 0x008fc60000000000 */
[----:B------:R-:W-:Y:S02]  /*8700*/  IMAD.MOV R59, RZ, RZ, -R59 ;  /* 0x000000ffff3b7224 */ /* 0x000fe400078e0a3b */
[----:B------:R-:W-:-:S04]  /*8710*/  IMAD.HI.U32 R58, R2, R54, RZ ;  /* 0x00000036023a7227 */ /* 0x000fc800078e00ff */
[----:B------:R-:W-:Y:S01]  /*8720*/  IMAD R55, R57, R59, R55 ;  /* 0x0000003b39377224 */ /* 0x000fe200078e0237 */
[----:B-----5:R-:W-:Y:S01]  /*8730*/  IABS R56, R4 ;  /* 0x0000000400387213 */ /* 0x020fe20000000000 */
[----:B------:R-:W-:Y:S01]  /*8740*/  @!P5 IMAD.IADD R53, R53, 0x1, -R57 ;  /* 0x000000013535d824 */ /* 0x000fe200078e0a39 */
[----:B------:R-:W-:-:S03]  /*8750*/  IABS R59, R3 ;  /* 0x00000003003b7213 */ /* 0x000fc60000000000 */
[C---:B-1----:R-:W-:Y:S01]  /*8760*/  IMAD.HI.U32 R18, R2.reuse, R56, RZ ;  /* 0x0000003802127227 */ /* 0x042fe200078e00ff */
[----:B------:R-:W-:Y:S02]  /*8770*/  ISETP.GT.U32.AND P5, PT, R57, R50, PT ;  /* 0x000000323900720c */ /* 0x000fe40003fa4070 */
[----:B------:R-:W-:Y:S01]  /*8780*/  IABS R60, R61 ;  /* 0x0000003d003c7213 */ /* 0x000fe20000000000 */
[----:B------:R-:W-:Y:S02]  /*8790*/  IMAD.MOV R58, RZ, RZ, -R58 ;  /* 0x000000ffff3a7224 */ /* 0x000fe400078e0a3a */
[----:B------:R-:W-:Y:S01]  /*87a0*/  IMAD.HI.U32 R17, R2, R59, RZ ;  /* 0x0000003b02117227 */ /* 0x000fe200078e00ff */
[----:B------:R-:W-:-:S03]  /*87b0*/  IABS R0, R8 ;  /* 0x0000000800007213 */ /* 0x000fc60000000000 */
[----:B------:R-:W-:-:S04]  /*87c0*/  IMAD.HI.U32 R16, R2, R60, RZ ;  /* 0x0000003c02107227 */ /* 0x000fc800078e00ff */
[----:B------:R-:W-:Y:S02]  /*87d0*/  IMAD.MOV R18, RZ, RZ, -R18 ;  /* 0x000000ffff127224 */ /* 0x000fe400078e0a12 */
[C---:B------:R-:W-:Y:S01]  /*87e0*/  IMAD R54, R57.reuse, R58, R54 ;  /* 0x0000003a39367224 */ /* 0x040fe200078e0236 */
[----:B------:R-:W-:Y:S01]  /*87f0*/  IABS R58, R7 ;  /* 0x00000007003a7213 */ /* 0x000fe20000000000 */
[----:B------:R-:W-:Y:S02]  /*8800*/  IMAD.MOV R17, RZ, RZ, -R17 ;  /* 0x000000ffff117224 */ /* 0x000fe400078e0a11 */
[----:B------:R-:W-:Y:S02]  /*8810*/  IMAD.MOV R16, RZ, RZ, -R16 ;  /* 0x000000ffff107224 */ /* 0x000fe400078e0a10 */
[C---:B------:R-:W-:Y:S01]  /*8820*/  IMAD R56, R57.reuse, R18, R56 ;  /* 0x0000001239387224 */ /* 0x040fe200078e0238 */
[C---:B------:R-:W-:Y:S01]  /*8830*/  ISETP.GT.U32.AND P3, PT, R57.reuse, R54, PT ;  /* 0x000000363900720c */ /* 0x040fe20003f64070 */
[----:B------:R-:W-:Y:S01]  /*8840*/  IMAD.HI.U32 R15, R2, R0, RZ ;  /* 0x00000000020f7227 */ /* 0x000fe200078e00ff */
[C---:B------:R-:W-:Y:S01]  /*8850*/  ISETP.GT.U32.AND P4, PT, R57.reuse, R55, PT ;  /* 0x000000373900720c */ /* 0x040fe20003f84070 */
[----:B------:R-:W2:Y:S02]  /*8860*/  LDL.LU R18, [R1+0x4e84] ;  /* 0x004e840001127983 */ /* 0x000ea40000300800 */
[----:B------:R-:W-:-:S02]  /*8870*/  IMAD R59, R57, R17, R59 ;  /* 0x00000011393b7224 */ /* 0x000fc400078e023b */
[----:B------:R-:W-:Y:S01]  /*8880*/  IMAD.HI.U32 R2, R2, R58, RZ ;  /* 0x0000003a02027227 */ /* 0x000fe200078e00ff */
[C---:B------:R-:W-:Y:S01]  /*8890*/  ISETP.GT.U32.AND P1, PT, R57.reuse, R56, PT ;  /* 0x000000383900720c */ /* 0x040fe20003f24070 */
[----:B------:R-:W3:Y:S02]  /*88a0*/  LDL.LU R17, [R1+0x4e80] ;  /* 0x004e800001117983 */ /* 0x000ee40000300800 */
[C---:B------:R-:W-:Y:S02]  /*88b0*/  IMAD R60, R57.reuse, R16, R60 ;  /* 0x00000010393c7224 */ /* 0x040fe400078e023c */
[----:B------:R-:W-:Y:S01]  /*88c0*/  @!P5 IMAD.IADD R50, R50, 0x1, -R57 ;  /* 0x000000013232d824 */ /* 0x000fe200078e0a39 */
[C---:B------:R-:W-:Y:S01]  /*88d0*/  ISETP.GT.U32.AND P5, PT, R57.reuse, R59, PT ;  /* 0x0000003b3900720c */ /* 0x040fe20003fa4070 */
[----:B------:R-:W-:Y:S01]  /*88e0*/  IMAD.MOV R2, RZ, RZ, -R2 ;  /* 0x000000ffff027224 */ /* 0x000fe200078e0a02 */
[C---:B------:R-:W-:Y:S01]  /*88f0*/  ISETP.GT.U32.AND P0, PT, R57.reuse, R60, PT ;  /* 0x0000003c3900720c */ /* 0x040fe20003f04070 */
[----:B------:R-:W-:Y:S01]  /*8900*/  IMAD.MOV R15, RZ, RZ, -R15 ;  /* 0x000000ffff0f7224 */ /* 0x000fe200078e0a0f */
[C---:B------:R-:W-:Y:S01]  /*8910*/  ISETP.GT.U32.AND P6, PT, R57.reuse, R53, PT ;  /* 0x000000353900720c */ /* 0x040fe20003fc4070 */
[C---:B------:R-:W-:Y:S01]  /*8920*/  IMAD R2, R57.reuse, R2, R58 ;  /* 0x0000000239027224 */ /* 0x040fe200078e023a */
[----:B------:R-:W4:Y:S01]  /*8930*/  LDL.LU R16, [R1+0x4e7c] ;  /* 0x004e7c0001107983 */ /* 0x000f220000300800 */
[C---:B------:R-:W-:Y:S01]  /*8940*/  IMAD R0, R57.reuse, R15, R0 ;  /* 0x0000000f39007224 */ /* 0x040fe200078e0200 */
[----:B------:R-:W0:Y:S01]  /*8950*/  LDC R58, c[0x0][0x23c] ;  /* 0x00008f00ff3a7b82 */ /* 0x000e220000000800 */
[--C-:B------:R-:W-:Y:S01]  /*8960*/  @!P3 IMAD.IADD R54, R54, 0x1, -R57.reuse ;  /* 0x000000013636b824 */ /* 0x100fe200078e0a39 */
[----:B------:R-:W-:Y:S01]  /*8970*/  ISETP.GT.U32.AND P3, PT, R57, R2, PT ;  /* 0x000000023900720c */ /* 0x000fe20003f64070 */
[--C-:B------:R-:W-:Y:S01]  /*8980*/  @!P4 IMAD.IADD R55, R55, 0x1, -R57.reuse ;  /* 0x000000013737c824 */ /* 0x100fe200078e0a39 */
[----:B------:R-:W-:Y:S01]  /*8990*/  ISETP.GE.AND P4, PT, R13, RZ, PT ;  /* 0x000000ff0d00720c */ /* 0x000fe20003f86270 */
[--C-:B------:R-:W-:Y:S01]  /*89a0*/  @!P1 IMAD.IADD R56, R56, 0x1, -R57.reuse ;  /* 0x0000000138389824 */ /* 0x100fe200078e0a39 */
[----:B------:R-:W-:Y:S01]  /*89b0*/  ISETP.GE.AND P1, PT, R12, RZ, PT ;  /* 0x000000ff0c00720c */ /* 0x000fe20003f26270 */
[--C-:B------:R-:W-:Y:S01]  /*89c0*/  @!P5 IMAD.IADD R59, R59, 0x1, -R57.reuse ;  /* 0x000000013b3bd824 */ /* 0x100fe200078e0a39 */
[----:B------:R-:W-:Y:S01]  /*89d0*/  ISETP.GT.U32.AND P2, PT, R57, R0, PT ;  /* 0x000000003900720c */ /* 0x000fe20003f44070 */
[--C-:B------:R-:W-:Y:S01]  /*89e0*/  @!P0 IMAD.IADD R60, R60, 0x1, -R57.reuse ;  /* 0x000000013c3c8824 */ /* 0x100fe200078e0a39 */
[----:B------:R-:W-:Y:S01]  /*89f0*/  ISETP.GE.AND P5, PT, R11, RZ, PT ;  /* 0x000000ff0b00720c */ /* 0x000fe20003fa6270 */
[--C-:B------:R-:W-:Y:S01]  /*8a00*/  @!P6 IMAD.IADD R53, R53, 0x1, -R57.reuse ;  /* 0x000000013535e824 */ /* 0x100fe200078e0a39 */
[----:B------:R-:W-:Y:S01]  /*8a10*/  ISETP.GE.AND P0, PT, R10, RZ, PT ;  /* 0x000000ff0a00720c */ /* 0x000fe20003f06270 */
[----:B------:R-:W5:Y:S01]  /*8a20*/  LDL.LU R15, [R1+0x4e78] ;  /* 0x004e7800010f7983 */ /* 0x000f620000300800 */
[----:B------:R-:W-:Y:S01]  /*8a30*/  ISETP.GE.AND P6, PT, R14, RZ, PT ;  /* 0x000000ff0e00720c */ /* 0x000fe20003fc6270 */
[----:B------:R-:W-:Y:S01]  /*8a40*/  @!P3 IMAD.IADD R2, R2, 0x1, -R57 ;  /* 0x000000010202b824 */ /* 0x000fe200078e0a39 */
[C---:B------:R-:W-:Y:S01]  /*8a50*/  ISETP.GT.U32.AND P3, PT, R57.reuse, R54, PT ;  /* 0x000000363900720c */ /* 0x040fe20003f64070 */
[----:B------:R-:W2:Y:S01]  /*8a60*/  LDL.LU R14, [R1+0x4e74] ;  /* 0x004e7400010e7983 */ /* 0x000ea20000300800 */
[----:B------:R-:W-:Y:S01]  /*8a70*/  @!P4 IMAD.MOV R49, RZ, RZ, -R49 ;  /* 0x000000ffff31c224 */ /* 0x000fe200078e0a31 */
[C---:B------:R-:W-:Y:S01]  /*8a80*/  ISETP.GT.U32.AND P4, PT, R57.reuse, R55, PT ;  /* 0x000000373900720c */ /* 0x040fe20003f84070 */
[----:B------:R-:W-:Y:S01]  /*8a90*/  @!P1 IMAD.MOV R50, RZ, RZ, -R50 ;  /* 0x000000ffff329224 */ /* 0x000fe200078e0a32 */
[----:B------:R-:W3:Y:S01]  /*8aa0*/  LDL.LU R13, [R1+0x4e70] ;  /* 0x004e7000010d7983 */ /* 0x000ee20000300800 */
[----:B------:R-:W-:Y:S01]  /*8ab0*/  @!P2 IMAD.IADD R0, R0, 0x1, -R57 ;  /* 0x000000010000a824 */ /* 0x000fe200078e0a39 */
[----:B------:R-:W-:-:S02]  /*8ac0*/  ISETP.GT.U32.AND P1, PT, R57, R56, PT ;  /* 0x000000383900720c */ /* 0x000fc40003f24070 */
[----:B------:R-:W4:Y:S01]  /*8ad0*/  LDL.LU R12, [R1+0x4e6c] ;  /* 0x004e6c00010c7983 */ /* 0x000f220000300800 */
[----:B------:R-:W-:Y:S01]  /*8ae0*/  ISETP.GE.AND P2, PT, R6, RZ, PT ;  /* 0x000000ff0600720c */ /* 0x000fe20003f46270 */
[----:B------:R-:W-:Y:S02]  /*8af0*/  @!P5 IMAD.MOV R51, RZ, RZ, -R51 ;  /* 0x000000ffff33d224 */ /* 0x000fe400078e0a33 */
[----:B------:R-:W5:Y:S01]  /*8b00*/  LDL.LU R11, [R1+0x4e68] ;  /* 0x004e6800010b7983 */ /* 0x000f620000300800 */
[C---:B------:R-:W-:Y:S01]  /*8b10*/  ISETP.GT.U32.AND P5, PT, R57.reuse, R59, PT ;  /* 0x0000003b3900720c */ /* 0x040fe20003fa4070 */
[----:B------:R-:W-:Y:S02]  /*8b20*/  @!P0 IMAD.MOV R52, RZ, RZ, -R52 ;  /* 0x000000ffff348224 */ /* 0x000fe400078e0a34 */
[----:B------:R-:W2:Y:S01]  /*8b30*/  LDL.LU R10, [R1+0x4e64] ;  /* 0x004e6400010a7983 */ /* 0x000ea20000300800 */
[----:B------:R-:W-:-:S03]  /*8b40*/  ISETP.GT.U32.AND P0, PT, R57, R60, PT ;  /* 0x0000003c3900720c */ /* 0x000fc60003f04070 */
[----:B------:R-:W3:Y:S01]  /*8b50*/  LDL.LU R6, [R1+0x2c] ;  /* 0x00002c0001067983 */ /* 0x000ee20000300800 */
[--C-:B------:R-:W-:Y:S01]  /*8b60*/  @!P3 IMAD.IADD R54, R54, 0x1, -R57.reuse ;  /* 0x000000013636b824 */ /* 0x100fe200078e0a39 */
[----:B------:R-:W-:Y:S01]  /*8b70*/  ISETP.GE.AND P3, PT, R9, RZ, PT ;  /* 0x000000ff0900720c */ /* 0x000fe20003f66270 */
[--C-:B------:R-:W-:Y:S01]  /*8b80*/  @!P4 IMAD.IADD R55, R55, 0x1, -R57.reuse ;  /* 0x000000013737c824 */ /* 0x100fe200078e0a39 */
[----:B------:R-:W4:Y:S01]  /*8b90*/  LDL.LU R9, [R1+0x4e60] ;  /* 0x004e600001097983 */ /* 0x000f220000300800 */
[----:B------:R-:W-:Y:S01]  /*8ba0*/  ISETP.GE.AND P4, PT, R5, RZ, PT ;  /* 0x000000ff0500720c */ /* 0x000fe20003f86270 */
[--C-:B------:R-:W-:Y:S01]  /*8bb0*/  @!P1 IMAD.IADD R56, R56, 0x1, -R57.reuse ;  /* 0x0000000138389824 */ /* 0x100fe200078e0a39 */
[----:B------:R-:W-:Y:S01]  /*8bc0*/  ISETP.GE.AND P1, PT, R4, RZ, PT ;  /* 0x000000ff0400720c */ /* 0x000fe20003f26270 */
[----:B------:R-:W5:Y:S01]  /*8bd0*/  LDL.LU R5, [R1+0x14] ;  /* 0x0000140001057983 */ /* 0x000f620000300800 */
[----:B------:R-:W-:Y:S01]  /*8be0*/  @!P5 IMAD.IADD R59, R59, 0x1, -R57 ;  /* 0x000000013b3bd824 */ /* 0x000fe200078e0a39 */
[----:B------:R-:W-:-:S02]  /*8bf0*/  ISETP.GE.AND P5, PT, R3, RZ, PT ;  /* 0x000000ff0300720c */ /* 0x000fc40003fa6270 */
[----:B------:R-:W2:Y:S01]  /*8c00*/  LDL.LU R4, [R1+0x10] ;  /* 0x0000100001047983 */ /* 0x000ea20000300800 */
[----:B------:R-:W-:Y:S01]  /*8c10*/  @!P0 IMAD.IADD R60, R60, 0x1, -R57 ;  /* 0x000000013c3c8824 */ /* 0x000fe200078e0a39 */
[----:B------:R-:W-:Y:S02]  /*8c20*/  ISETP.GE.AND P0, PT, R61, RZ, PT ;  /* 0x000000ff3d00720c */ /* 0x000fe40003f06270 */
[----:B------:R-:W4:Y:S04]  /*8c30*/  LDL.LU R3, [R1+0xc] ;  /* 0x00000c0001037983 */ /* 0x000f280000300800 */
[----:B------:R-:W4:Y:S01]  /*8c40*/  LDL.LU R61, [R1+0x8] ;  /* 0x00000800013d7983 */ /* 0x000f220000300800 */
[----:B------:R-:W-:Y:S01]  /*8c50*/  @!P6 IMAD.MOV R48, RZ, RZ, -R48 ;  /* 0x000000ffff30e224 */ /* 0x000fe200078e0a30 */
[C---:B------:R-:W-:Y:S01]  /*8c60*/  ISETP.GT.U32.AND P6, PT, R57.reuse, R2, PT ;  /* 0x000000023900720c */ /* 0x040fe20003fc4070 */
[----:B------:R-:W-:Y:S01]  /*8c70*/  @!P2 IMAD.MOV R53, RZ, RZ, -R53 ;  /* 0x000000ffff35a224 */ /* 0x000fe200078e0a35 */
[----:B------:R-:W-:-:S11]  /*8c80*/  ISETP.GT.U32.AND P2, PT, R57, R0, PT ;  /* 0x000000003900720c */ /* 0x000fd60003f44070 */
[--C-:B------:R-:W-:Y:S02]  /*8c90*/  @!P6 IMAD.IADD R2, R2, 0x1, -R57.reuse ;  /* 0x000000010202e824 */ /* 0x100fe400078e0a39 */
[----:B------:R-:W-:Y:S02]  /*8ca0*/  @!P2 IMAD.IADD R0, R0, 0x1, -R57 ;  /* 0x000000010000a824 */ /* 0x000fe400078e0a39 */
[----:B------:R-:W1:Y:S01]  /*8cb0*/  S2R R57, SR_TID.X ;  /* 0x0000000000397919 */ /* 0x000e620000002100 */
[----:B------:R-:W-:Y:S02]  /*8cc0*/  @!P3 IMAD.MOV R54, RZ, RZ, -R54 ;  /* 0x000000ffff36b224 */ /* 0x000fe400078e0a36 */
[----:B------:R-:W-:Y:S01]  /*8cd0*/  @!P1 IMAD.MOV R56, RZ, RZ, -R56 ;  /* 0x000000ffff389224 */ /* 0x000fe200078e0a38 */
[----:B------:R-:W-:Y:S01]  /*8ce0*/  ISETP.GE.AND P2, PT, R8, RZ, PT ;  /* 0x000000ff0800720c */ /* 0x000fe20003f46270 */
[----:B------:R-:W-:Y:S01]  /*8cf0*/  @!P4 IMAD.MOV R55, RZ, RZ, -R55 ;  /* 0x000000ffff37c224 */ /* 0x000fe200078e0a37 */
[----:B------:R-:W4:Y:S01]  /*8d00*/  LDL.LU R8, [R1+0x4e5c] ;  /* 0x004e5c0001087983 */ /* 0x000f220000300800 */
[----:B------:R-:W-:-:S03]  /*8d10*/  ISETP.GE.AND P4, PT, R7, RZ, PT ;  /* 0x000000ff0700720c */ /* 0x000fc60003f86270 */
[----:B------:R-:W4:Y:S01]  /*8d20*/  LDL.LU R7, [R1+0x4e58] ;  /* 0x004e580001077983 */ /* 0x000f220000300800 */
[----:B-1----:R-:W-:-:S05]  /*8d30*/  LOP3.LUT R57, R57, 0x1f, RZ, 0xc0, !PT ;  /* 0x0000001f39397812 */ /* 0x002fca00078ec0ff */
[----:B0-----:R-:W-:-:S04]  /*8d40*/  IMAD R57, R57, R58, RZ ;  /* 0x0000003a39397224 */ /* 0x001fc800078e02ff */
[----:B------:R-:W-:Y:S01]  /*8d50*/  IMAD R58, R58, 0x20, R57 ;  /* 0x000000203a3a7824 */ /* 0x000fe200078e0239 */
[----:B------:R-:W-:-:S05]  /*8d60*/  IADD3 R57, P1, R57, UR6, RZ ;  /* 0x0000000639397c10 */ /* 0x000fca000ff3e0ff */
[----:B------:R0:W-:Y:S01]  /*8d70*/  STL [R1+0x4e30], R57 ;  /* 0x004e303901007387 */ /* 0x0001e20000100800 */
[----:B------:R-:W-:Y:S02]  /*8d80*/  IADD3 R58, P6, R58, UR6, RZ ;  /* 0x000000063a3a7c10 */ /* 0x000fe4000ffde0ff */
[----:B---3--:R-:W-:Y:S01]  /*8d90*/  ISETP.NE.AND P3, PT, R6, RZ, PT ;  /* 0x000000ff0600720c */ /* 0x008fe20003f65270 */
[----:B------:R-:W-:Y:S01]  /*8da0*/  @!P5 IMAD.MOV R59, RZ, RZ, -R59 ;  /* 0x000000ffff3bd224 */ /* 0x000fe200078e0a3b */
[----:B------:R-:W-:Y:S01]  /*8db0*/  LOP3.LUT R6, RZ, R6, RZ, 0x33, !PT ;  /* 0x00000006ff067212 */ /* 0x000fe200078e33ff */
[----:B------:R-:W-:Y:S01]  /*8dc0*/  @!P0 IMAD.MOV R60, RZ, RZ, -R60 ;  /* 0x000000ffff3c8224 */ /* 0x000fe200078e0a3c */
[----:B------:R-:W-:Y:S01]  /*8dd0*/  UIMAD UR60, UR60, 0x36, URZ ;  /* 0x000000363c3c78a4 */ /* 0x000fe2000f8e023f */
[----:B------:R-:W-:Y:S01]  /*8de0*/  @!P2 IMAD.MOV R0, RZ, RZ, -R0 ;  /* 0x000000ffff00a224 */ /* 0x000fe200078e0a00 */
[----:B------:R-:W-:Y:S01]  /*8df0*/  ULDC UR6, c[0x0][0x238] ;  /* 0x00008e0000067ab9 */ /* 0x000fe20000000800 */
[----:B0-----:R-:W-:-:S02]  /*8e00*/  IMAD.MOV.U32 R57, RZ, RZ, R6 ;  /* 0x000000ffff397224 */ /* 0x001fc400078e0006 */
[----:B------:R-:W3:Y:S03]  /*8e10*/  LDL.LU R6, [R1+0x4e54] ;  /* 0x004e540001067983 */ /* 0x000ee60000300800 */
[C---:B-----5:R-:W-:Y:S01]  /*8e20*/  SEL R5, R57.reuse, R5, !P3 ;  /* 0x0000000539057207 */ /* 0x060fe20005800000 */
[----:B------:R0:W-:Y:S01]  /*8e30*/  STL [R1+0x4e34], R58 ;  /* 0x004e343a01007387 */ /* 0x0001e20000100800 */
[C---:B--2---:R-:W-:Y:S02]  /*8e40*/  SEL R4, R57.reuse, R4, !P3 ;  /* 0x0000000439047207 */ /* 0x044fe40005800000 */
[C---:B----4-:R-:W-:Y:S02]  /*8e50*/  SEL R3, R57.reuse, R3, !P3 ;  /* 0x0000000339037207 */ /* 0x050fe40005800000 */
[C---:B------:R-:W-:Y:S01]  /*8e60*/  SEL R61, R57.reuse, R61, !P3 ;  /* 0x0000003d393d7207 */ /* 0x040fe20005800000 */
[----:B0-----:R-:W2:Y:S04]  /*8e70*/  LDL.LU R58, [R1+0x4] ;  /* 0x00000400013a7983 */ /* 0x001ea80000300800 */
[----:B------:R0:W-:Y:S04]  /*8e80*/  STL [R1+0x5c], R5 ;  /* 0x00005c0501007387 */ /* 0x0001e80000100800 */
[----:B0-----:R-:W4:Y:S04]  /*8e90*/  LDL.LU R5, [R1+0x4e50] ;  /* 0x004e500001057983 */ /* 0x001f280000300800 */
[----:B------:R0:W-:Y:S04]  /*8ea0*/  STL [R1+0x54], R4 ;  /* 0x0000540401007387 */ /* 0x0001e80000100800 */
[----:B0-----:R-:W5:Y:S04]  /*8eb0*/  LDL.LU R4, [R1+0x4e4c] ;  /* 0x004e4c0001047983 */ /* 0x001f680000300800 */
[----:B------:R0:W-:Y:S04]  /*8ec0*/  STL [R1+0x50], R3 ;  /* 0x0000500301007387 */ /* 0x0001e80000100800 */
[----:B0-----:R-:W3:Y:S04]  /*8ed0*/  LDL.LU R3, [R1+0x4e48] ;  /* 0x004e480001037983 */ /* 0x001ee80000300800 */
[----:B------:R0:W-:Y:S04]  /*8ee0*/  STL [R1+0x4c], R61 ;  /* 0x00004c3d01007387 */ /* 0x0001e80000100800 */
[----:B0-----:R-:W4:Y:S01]  /*8ef0*/  LDL.LU R61, [R1+0x4e44] ;  /* 0x004e4400013d7983 */ /* 0x001f220000300800 */
[----:B--2---:R-:W-:-:S05]  /*8f00*/  SEL R58, R57, R58, !P3 ;  /* 0x0000003a393a7207 */ /* 0x004fca0005800000 */
[----:B------:R4:W-:Y:S02]  /*8f10*/  STL [R1+0x48], R58 ;  /* 0x0000483a01007387 */ /* 0x0009e40000100800 */
[----:B----4-:R-:W-:Y:S01]  /*8f20*/  SEL R58, R57, R61, !P3 ;  /* 0x0000003d393a7207 */ /* 0x010fe20005800000 */
[----:B------:R-:W-:-:S04]  /*8f30*/  IMAD.MOV.U32 R61, RZ, RZ, R57 ;  /* 0x000000ffff3d7224 */ /* 0x000fc800078e0039 */
[----:B------:R0:W-:Y:S01]  /*8f40*/  STL [R1+0x44], R58 ;  /* 0x0000443a01007387 */ /* 0x0001e20000100800 */
[C---:B---3--:R-:W-:Y:S02]  /*8f50*/  SEL R57, R61.reuse, R3, !P3 ;  /* 0x000000033d397207 */ /* 0x048fe40005800000 */
[----:B-----5:R-:W-:-:S03]  /*8f60*/  SEL R3, R61, R4, !P3 ;  /* 0x000000043d037207 */ /* 0x020fc60005800000 */
[----:B------:R1:W-:Y:S01]  /*8f70*/  STL [R1+0x40], R57 ;  /* 0x0000403901007387 */ /* 0x0003e20000100800 */
[C---:B0-----:R-:W-:Y:S02]  /*8f80*/  SEL R58, R61.reuse, R5, !P3 ;  /* 0x000000053d3a7207 */ /* 0x041fe40005800000 */
[----:B------:R-:W-:-:S03]  /*8f90*/  SEL R5, R61, R7, !P3 ;  /* 0x000000073d057207 */ /* 0x000fc60005800000 */
[----:B------:R-:W-:Y:S01]  /*8fa0*/  STL [R1+0x4e38], R58 ;  /* 0x004e383a01007387 */ /* 0x000fe20000100800 */
[----:B-1----:R-:W-:-:S03]  /*8fb0*/  SEL R57, R61, R6, !P3 ;  /* 0x000000063d397207 */ /* 0x002fc60005800000 */
[----:B------:R0:W-:Y:S01]  /*8fc0*/  STL [R1+0x3c], R3 ;  /* 0x00003c0301007387 */ /* 0x0001e20000100800 */
[----:B------:R-:W-:-:S03]  /*8fd0*/  SEL R4, R61, R8, !P3 ;  /* 0x000000083d047207 */ /* 0x000fc60005800000 */
[----:B------:R-:W-:Y:S01]  /*8fe0*/  STL [R1+0x4e3c], R57 ;  /* 0x004e3c3901007387 */ /* 0x000fe20000100800 */
[----:B0-----:R-:W-:Y:S01]  /*8ff0*/  SEL R3, R61, R9, !P3 ;  /* 0x000000093d037207 */ /* 0x001fe20005800000 */
[----:B------:R-:W-:Y:S02]  /*9000*/  IMAD.MOV.U32 R9, RZ, RZ, R61 ;  /* 0x000000ffff097224 */ /* 0x000fe400078e003d */
[----:B------:R0:W-:Y:S04]  /*9010*/  STL [R1+0x30], R5 ;  /* 0x0000300501007387 */ /* 0x0001e80000100800 */
[----:B------:R1:W-:Y:S01]  /*9020*/  STL [R1+0x2c], R4 ;  /* 0x00002c0401007387 */ /* 0x0003e20000100800 */
[----:B0-----:R-:W-:-:S03]  /*9030*/  SEL R5, R9, R10, !P3 ;  /* 0x0000000a09057207 */ /* 0x001fc60005800000 */
[----:B------:R0:W-:Y:S01]  /*9040*/  STL [R1+0x28], R3 ;  /* 0x0000280301007387 */ /* 0x0001e20000100800 */
[----:B-1----:R-:W-:-:S03]  /*9050*/  SEL R4, R9, R11, !P3 ;  /* 0x0000000b09047207 */ /* 0x002fc60005800000 */
[----:B------:R1:W-:Y:S01]  /*9060*/  STL [R1+0x24], R5 ;  /* 0x0000240501007387 */ /* 0x0003e20000100800 */
[----:B0-----:R-:W-:-:S03]  /*9070*/  SEL R3, R9, R12, !P3 ;  /* 0x0000000c09037207 */ /* 0x001fc60005800000 */
[----:B------:R0:W-:Y:S01]  /*9080*/  STL [R1+0x20], R4 ;  /* 0x0000200401007387 */ /* 0x0001e20000100800 */
[----:B-1----:R-:W-:-:S03]  /*9090*/  SEL R5, R9, R13, !P3 ;  /* 0x0000000d09057207 */ /* 0x002fc60005800000 */
[----:B------:R1:W-:Y:S04]  /*90a0*/  STL [R1+0x1c], R3 ;  /* 0x00001c0301007387 */ /* 0x0003e80000100800 */
[----:B------:R2:W-:Y:S01]  /*90b0*/  STL [R1+0x18], R5 ;  /* 0x0000180501007387 */ /* 0x0005e20000100800 */
[C---:B0-----:R-:W-:Y:S02]  /*90c0*/  SEL R4, R9.reuse, R14, !P3 ;  /* 0x0000000e09047207 */ /* 0x041fe40005800000 */
[----:B-1----:R-:W-:-:S03]  /*90d0*/  SEL R3, R9, R15, !P3 ;  /* 0x0000000f09037207 */ /* 0x002fc60005800000 */
[----:B------:R0:W-:Y:S01]  /*90e0*/  STL [R1+0x14], R4 ;  /* 0x0000140401007387 */ /* 0x0001e20000100800 */
[----:B--2---:R-:W-:-:S03]  /*90f0*/  SEL R5, R9, R16, !P3 ;  /* 0x0000001009057207 */ /* 0x004fc60005800000 */
[----:B------:R1:W-:Y:S04]  /*9100*/  STL [R1+0x10], R3 ;  /* 0x0000100301007387 */ /* 0x0003e80000100800 */
[----:B------:R-:W-:Y:S04]  /*9110*/  STL [R1+0xc], R5 ;  /* 0x00000c0501007387 */ /* 0x000fe80000100800 */
[----:B------:R-:W2:Y:S01]  /*9120*/  LDL.LU R57, [R1+0x4c] ;  /* 0x00004c0001397983 */ /* 0x000ea20000300800 */
[C---:B0-----:R-:W-:Y:S02]  /*9130*/  SEL R4, R9.reuse, R17, !P3 ;  /* 0x0000001109047207 */ /* 0x041fe40005800000 */
[----:B-1----:R-:W-:-:S03]  /*9140*/  SEL R3, R9, R18, !P3 ;  /* 0x0000001209037207 */ /* 0x002fc60005800000 */
[----:B------:R-:W-:Y:S01]  /*9150*/  STL [R1+0x8], R4 ;  /* 0x0000080401007387 */ /* 0x000fe20000100800 */
[C---:B------:R-:W-:Y:S01]  /*9160*/  SEL R6, R9.reuse, R44, !P3 ;  /* 0x0000002c09067207 */ /* 0x040fe20005800000 */
[----:B------:R-:W0:Y:S01]  /*9170*/  S2R R15, SR_TID.X ;  /* 0x00000000000f7919 */ /* 0x000e220000002100 */
[----:B------:R-:W-:Y:S02]  /*9180*/  SEL R7, R9, R45, !P3 ;  /* 0x0000002d09077207 */ /* 0x000fe40005800000 */
[----:B------:R-:W1:Y:S01]  /*9190*/  LDC R45, c[0x0][0x23c] ;  /* 0x00008f00ff2d7b82 */ /* 0x000e620000000800 */
[----:B--2---:R2:W-:Y:S04]  /*91a0*/  STL [R1+0x4e40], R57 ;  /* 0x004e403901007387 */ /* 0x0045e80000100800 */
[----:B------:R3:W-:Y:S04]  /*91b0*/  STL [R1+0x4], R3 ;  /* 0x0000040301007387 */ /* 0x0007e80000100800 */
[----:B--2---:R-:W2:Y:S04]  /*91c0*/  LDL.LU R57, [R1+0x50] ;  /* 0x0000500001397983 */ /* 0x004ea80000300800 */
[----:B------:R-:W4:Y:S04]  /*91d0*/  LDL.LU R58, [R1+0x48] ;  /* 0x00004800013a7983 */ /* 0x000f280000300800 */
[----:B------:R-:W5:Y:S01]  /*91e0*/  LDL.LU R44, [R1+0x5c] ;  /* 0x00005c00012c7983 */ /* 0x000f620000300800 */
[----:B0-----:R-:W-:-:S05]  /*91f0*/  LOP3.LUT R17, R15, 0x1f, RZ, 0xc0, !PT ;  /* 0x0000001f0f117812 */ /* 0x001fca00078ec0ff */
[----:B-1----:R-:W-:Y:S02]  /*9200*/  IMAD R17, R17, R45, RZ ;  /* 0x0000002d11117224 */ /* 0x002fe400078e02ff */
[----:B------:R-:W0:Y:S01]  /*9210*/  LDC R45, c[0x0][0x23c] ;  /* 0x00008f00ff2d7b82 */ /* 0x000e220000000800 */
[----:B------:R-:W-:Y:S02]  /*9220*/  LOP3.LUT R15, R15, 0x1f, RZ, 0xc0, !PT ;  /* 0x0000001f0f0f7812 */ /* 0x000fe400078ec0ff */
[C---:B------:R-:W-:Y:S01]  /*9230*/  SEL R14, R9.reuse, R51, !P3 ;  /* 0x00000033090e7207 */ /* 0x040fe20005800000 */
[----:B------:R-:W-:Y:S01]  /*9240*/  @!P4 IMAD.MOV R2, RZ, RZ, -R2 ;  /* 0x000000ffff02c224 */ /* 0x000fe200078e0a02 */
[----:B------:R-:W5:Y:S01]  /*9250*/  LDL.LU R51, [R1+0x20] ;  /* 0x0000200001337983 */ /* 0x000f620000300800 */
[C---:B------:R-:W-:Y:S02]  /*9260*/  SEL R16, R9.reuse, R52, !P3 ;  /* 0x0000003409107207 */ /* 0x040fe40005800000 */
[C---:B------:R-:W-:Y:S01]  /*9270*/  SEL R61, R9.reuse, R19, !P3 ;  /* 0x00000013093d7207 */ /* 0x040fe20005800000 */
[----:B------:R-:W5:Y:S01]  /*9280*/  LDL.LU R52, [R1+0x24] ;  /* 0x0000240001347983 */ /* 0x000f620000300800 */
[----:B------:R-:W-:-:S02]  /*9290*/  SEL R18, R9, R53, !P3 ;  /* 0x0000003509127207 */ /* 0x000fc40005800000 */
[C---:B------:R-:W-:Y:S01]  /*92a0*/  SEL R19, R9.reuse, R54, !P3 ;  /* 0x0000003609137207 */ /* 0x040fe20005800000 */
[----:B------:R-:W5:Y:S01]  /*92b0*/  LDL.LU R53, [R1+0x28] ;  /* 0x0000280001357983 */ /* 0x000f620000300800 */
[C---:B---3--:R-:W-:Y:S02]  /*92c0*/  SEL R3, R9.reuse, R59, !P3 ;  /* 0x0000003b09037207 */ /* 0x048fe40005800000 */
[C---:B------:R-:W-:Y:S01]  /*92d0*/  SEL R4, R9.reuse, R60, !P3 ;  /* 0x0000003c09047207 */ /* 0x040fe20005800000 */
[----:B------:R-:W3:Y:S01]  /*92e0*/  LDL.LU R54, [R1+0x2c] ;  /* 0x00002c0001367983 */ /* 0x000ee20000300800 */
[C---:B------:R-:W-:Y:S02]  /*92f0*/  SEL R20, R9.reuse, R20, !P3 ;  /* 0x0000001409147207 */ /* 0x040fe40005800000 */
[----:B------:R-:W-:Y:S01]  /*9300*/  SEL R21, R9, R21, !P3 ;  /* 0x0000001509157207 */ /* 0x000fe20005800000 */
[----:B------:R-:W3:Y:S01]  /*9310*/  LDL.LU R59, [R1+0x30] ;  /* 0x00003000013b7983 */ /* 0x000ee20000300800 */
[----:B0-----:R-:W-:Y:S01]  /*9320*/  IMAD R15, R15, R45, RZ ;  /* 0x0000002d0f0f7224 */ /* 0x001fe200078e02ff */
[----:B------:R-:W-:-:S02]  /*9330*/  SEL R22, R9, R22, !P3 ;  /* 0x0000001609167207 */ /* 0x000fc40005800000 */
[----:B------:R-:W3:Y:S01]  /*9340*/  LDL.LU R60, [R1+0x3c] ;  /* 0x00003c00013c7983 */ /* 0x000ee20000300800 */
[----:B------:R-:W-:Y:S01]  /*9350*/  SEL R23, R9, R23, !P3 ;  /* 0x0000001709177207 */ /* 0x000fe20005800000 */
[----:B------:R-:W-:Y:S01]  /*9360*/  IMAD R15, R45, 0x20, R15 ;  /* 0x000000202d0f7824 */ /* 0x000fe200078e020f */
[C---:B------:R-:W-:Y:S02]  /*9370*/  SEL R24, R9.reuse, R24, !P3 ;  /* 0x0000001809187207 */ /* 0x040fe40005800000 */
[C---:B------:R-:W-:Y:S02]  /*9380*/  SEL R25, R9.reuse, R25, !P3 ;  /* 0x0000001909197207 */ /* 0x040fe40005800000 */
[C---:B------:R-:W-:Y:S02]  /*9390*/  SEL R26, R9.reuse, R26, !P3 ;  /* 0x0000001a091a7207 */ /* 0x040fe40005800000 */
[C---:B------:R-:W-:Y:S02]  /*93a0*/  SEL R27, R9.reuse, R27, !P3 ;  /* 0x0000001b091b7207 */ /* 0x040fe40005800000 */
[----:B------:R-:W-:-:S02]  /*93b0*/  SEL R28, R9, R28, !P3 ;  /* 0x0000001c091c7207 */ /* 0x000fc40005800000 */
[C---:B------:R-:W-:Y:S02]  /*93c0*/  SEL R29, R9.reuse, R29, !P3 ;  /* 0x0000001d091d7207 */ /* 0x040fe40005800000 */
        /* <DEDUP_REMOVED lines=22> */
[----:B------:R-:W3:Y:S01]  /*9530*/  LDL.LU R0, [R1+0x40] ;  /* 0x0000400001007983 */ /* 0x000ee20000300800 */
[----:B------:R-:W-:-:S02]  /*9540*/  SEL R9, R9, R2, !P3 ;  /* 0x0000000209097207 */ /* 0x000fc40005800000 */
[----:B------:R-:W-:Y:S01]  /*9550*/  LEA.HI.X.SX32 R17, R17, UR7, 0x1, P1 ;  /* 0x0000000711117c11 */ /* 0x000fe200088f0eff */
[----:B------:R-:W3:Y:S01]  /*9560*/  LDL.LU R2, [R1+0x44] ;  /* 0x0000440001027983 */ /* 0x000ee20000300800 */
[----:B------:R-:W-:Y:S01]  /*9570*/  LEA.HI.X.SX32 R15, R15, UR7, 0x1, P6 ;  /* 0x000000070f0f7c11 */ /* 0x000fe2000b0f0eff */
[----:B--2---:R-:W-:Y:S02]  /*9580*/  IMAD R57, R57, UR5, RZ ;  /* 0x0000000539397c24 */ /* 0x004fe4000f8e02ff */
[----:B------:R-:W2:Y:S01]  /*9590*/  LDL.LU R50, [R1+0x1c] ;  /* 0x00001c0001327983 */ /* 0x000ea20000300800 */
[----:B----4-:R-:W-:-:S03]  /*95a0*/  IMAD R58, R58, UR5, RZ ;  /* 0x000000053a3a7c24 */ /* 0x010fc6000f8e02ff */
[----:B------:R-:W4:Y:S01]  /*95b0*/  LDL.LU R49, [R1+0x18] ;  /* 0x0000180001317983 */ /* 0x000f220000300800 */
[----:B------:R-:W-:Y:S01]  /*95c0*/  IMAD R20, R20, UR5, RZ ;  /* 0x0000000514147c24 */ /* 0x000fe2000f8e02ff */
[----:B------:R-:W-:Y:S02]  /*95d0*/  UIMAD UR6, UR6, 0x34, URZ ;  /* 0x00000034060678a4 */ /* 0x000fe4000f8e023f */
[----:B------:R-:W4:Y:S01]  /*95e0*/  LDL.LU R48, [R1+0x14] ;  /* 0x0000140001307983 */ /* 0x000f220000300800 */
[----:B------:R-:W-:Y:S01]  /*95f0*/  IMAD R21, R21, UR5, RZ ;  /* 0x0000000515157c24 */ /* 0x000fe2000f8e02ff */
[----:B------:R-:W-:Y:S02]  /*9600*/  ULDC UR7, c[0x0][0x238] ;  /* 0x00008e0000077ab9 */ /* 0x000fe40000000800 */
[----:B------:R-:W4:Y:S04]  /*9610*/  LDL.LU R47, [R1+0x10] ;  /* 0x00001000012f7983 */ /* 0x000f280000300800 */
[----:B------:R0:W-:Y:S04]  /*9620*/  STL [R1+0x4e28], R17 ;  /* 0x004e281101007387 */ /* 0x0001e80000100800 */
[----:B0-----:R-:W4:Y:S04]  /*9630*/  LDL.LU R17, [R1+0x54] ;  /* 0x0000540001117983 */ /* 0x001f280000300800 */
[----:B------:R-:W4:Y:S04]  /*9640*/  LDL.LU R46, [R1+0xc] ;  /* 0x00000c00012e7983 */ /* 0x000f280000300800 */
[----:B------:R-:W4:Y:S04]  /*9650*/  LDL.LU R45, [R1+0x8] ;  /* 0x00000800012d7983 */ /* 0x000f280000300800 */
[----:B------:R5:W-:Y:S02]  /*9660*/  STL [R1+0x4e2c], R15 ;  /* 0x004e2c0f01007387 */ /* 0x000be40000100800 */
[----:B-----5:R-:W-:-:S02]  /*9670*/  IMAD R15, R44, UR5, RZ ;  /* 0x000000052c0f7c24 */ /* 0x020fc4000f8e02ff */
[----:B------:R-:W5:Y:S04]  /*9680*/  LDL.LU R44, [R1+0x4] ;  /* 0x00000400012c7983 */ /* 0x000f680000300800 */
[----:B------:R0:W-:Y:S04]  /*9690*/  STL [R1+0x10c], R57 ;  /* 0x00010c3901007387 */ /* 0x0001e80000100800 */
[----:B0-----:R-:W3:Y:S02]  /*96a0*/  LDL.LU R57, [R1+0x4e40] ;  /* 0x004e400001397983 */ /* 0x001ee40000300800 */
[----:B---3--:R-:W-:-:S05]  /*96b0*/  IMAD R57, R57, UR5, RZ ;  /* 0x0000000539397c24 */ /* 0x008fca000f8e02ff */
[----:B------:R0:W-:Y:S04]  /*96c0*/  STL [R1+0x108], R57 ;  /* 0x0001083901007387 */ /* 0x0001e80000100800 */
[----:B0-----:R-:W3:Y:S04]  /*96d0*/  LDL.LU R57, [R1+0x4e3c] ;  /* 0x004e3c0001397983 */ /* 0x001ee80000300800 */
[----:B------:R0:W-:Y:S04]  /*96e0*/  STL [R1+0x104], R58 ;  /* 0x0001043a01007387 */ /* 0x0001e80000100800 */
[----:B0-----:R-:W3:Y:S01]  /*96f0*/  LDL.LU R58, [R1+0x4e38] ;  /* 0x004e3800013a7983 */ /* 0x001ee20000300800 */
[----:B------:R-:W-:-:S05]  /*9700*/  IMAD R2, R2, UR5, RZ ;  /* 0x0000000502027c24 */ /* 0x000fca000f8e02ff */
[----:B------:R0:W-:Y:S02]  /*9710*/  STL [R1+0x100], R2 ;  /* 0x0001000201007387 */ /* 0x0001e40000100800 */
[----:B0-----:R-:W-:Y:S02]  /*9720*/  IMAD R2, R0, UR5, RZ ;  /* 0x0000000500027c24 */ /* 0x001fe4000f8e02ff */
[----:B------:R-:W-:Y:S02]  /*9730*/  IMAD R0, R60, UR5, RZ ;  /* 0x000000053c007c24 */ /* 0x000fe4000f8e02ff */
[----:B------:R-:W-:Y:S01]  /*9740*/  IMAD R60, R59, UR5, RZ ;  /* 0x000000053b3c7c24 */ /* 0x000fe2000f8e02ff */
[----:B------:R-:W-:Y:S01]  /*9750*/  STL [R1+0xfc], R2 ;  /* 0x0000fc0201007387 */ /* 0x000fe20000100800 */
[----:B------:R-:W-:Y:S02]  /*9760*/  IMAD R59, R54, UR5, RZ ;  /* 0x00000005363b7c24 */ /* 0x000fe4000f8e02ff */
[----:B------:R-:W-:Y:S01]  /*9770*/  IMAD R54, R53, UR5, RZ ;  /* 0x0000000535367c24 */ /* 0x000fe2000f8e02ff */
[----:B------:R0:W-:Y:S01]  /*9780*/  STL [R1+0xf8], R0 ;  /* 0x0000f80001007387 */ /* 0x0001e20000100800 */
[----:B------:R-:W-:-:S02]  /*9790*/  IMAD R53, R52, UR5, RZ ;  /* 0x0000000534357c24 */ /* 0x000fc4000f8e02ff */
[----:B------:R-:W-:Y:S02]  /*97a0*/  IMAD R52, R51, UR5, RZ ;  /* 0x0000000533347c24 */ /* 0x000fe4000f8e02ff */
[----:B--2---:R-:W-:Y:S02]  /*97b0*/  IMAD R51, R50, UR5, RZ ;  /* 0x0000000532337c24 */ /* 0x004fe4000f8e02ff */
[----:B----4-:R-:W-:Y:S02]  /*97c0*/  IMAD R50, R49, UR5, RZ ;  /* 0x0000000531327c24 */ /* 0x010fe4000f8e02ff */
[----:B------:R-:W-:Y:S02]  /*97d0*/  IMAD R49, R48, UR5, RZ ;  /* 0x0000000530317c24 */ /* 0x000fe4000f8e02ff */
[----:B------:R-:W-:Y:S02]  /*97e0*/  IMAD R48, R47, UR5, RZ ;  /* 0x000000052f307c24 */ /* 0x000fe4000f8e02ff */
[----:B------:R-:W-:-:S02]  /*97f0*/  IMAD R47, R46, UR5, RZ ;  /* 0x000000052e2f7c24 */ /* 0x000fc4000f8e02ff */
[----:B------:R-:W-:Y:S02]  /*9800*/  IMAD R46, R45, UR5, RZ ;  /* 0x000000052d2e7c24 */ /* 0x000fe4000f8e02ff */
[----:B-----5:R-:W-:Y:S02]  /*9810*/  IMAD R45, R44, UR5, RZ ;  /* 0x000000052c2d7c24 */ /* 0x020fe4000f8e02ff */
[----:B------:R-:W-:Y:S02]  /*9820*/  IMAD R44, R61, UR5, RZ ;  /* 0x000000053d2c7c24 */ /* 0x000fe4000f8e02ff */
[----:B0-----:R-:W-:Y:S02]  /*9830*/  IMAD R0, R22, UR5, RZ ;  /* 0x0000000516007c24 */ /* 0x001fe4000f8e02ff */
[----:B------:R-:W-:Y:S02]  /*9840*/  IMAD R23, R23, UR5, RZ ;  /* 0x0000000517177c24 */ /* 0x000fe4000f8e02ff */
[----:B------:R-:W-:-:S02]  /*9850*/  IMAD R25, R25, UR5, RZ ;  /* 0x0000000519197c24 */ /* 0x000fc4000f8e02ff */
[----:B------:R-:W-:Y:S02]  /*9860*/  IMAD R27, R27, UR5, RZ ;  /* 0x000000051b1b7c24 */ /* 0x000fe4000f8e02ff */
[----:B------:R-:W-:Y:S02]  /*9870*/  IMAD R29, R29, UR5, RZ ;  /* 0x000000051d1d7c24 */ /* 0x000fe4000f8e02ff */
[----:B------:R-:W-:Y:S02]  /*9880*/  IMAD R30, R30, UR5, RZ ;  /* 0x000000051e1e7c24 */ /* 0x000fe4000f8e02ff */
[----:B------:R-:W-:Y:S02]  /*9890*/  IMAD R31, R31, UR5, RZ ;  /* 0x000000051f1f7c24 */ /* 0x000fe4000f8e02ff */
        /* <DEDUP_REMOVED lines=8> */
[----:B---3--:R-:W-:Y:S02]  /*9920*/  IMAD R57, R57, UR5, RZ ;  /* 0x0000000539397c24 */ /* 0x008fe4000f8e02ff */
[----:B------:R-:W-:-:S05]  /*9930*/  IMAD R58, R58, UR5, RZ ;  /* 0x000000053a3a7c24 */ /* 0x000fca000f8e02ff */
[----:B------:R-:W-:Y:S04]  /*9940*/  STL [R1+0xf4], R58 ;  /* 0x0000f43a01007387 */ /* 0x000fe80000100800 */
        /* <DEDUP_REMOVED lines=14> */
[----:B------:R0:W-:Y:S04]  /*9a30*/  STL [R1+0xb0], R0 ;  /* 0x0000b00001007387 */ /* 0x0001e80000100800 */
[----:B------:R-:W-:Y:S01]  /*9a40*/  STL [R1+0xb8], R20 ;  /* 0x0000b81401007387 */ /* 0x000fe20000100800 */
[----:B0-----:R-:W-:-:S03]  /*9a50*/  IMAD R0, R24, UR5, RZ ;  /* 0x0000000518007c24 */ /* 0x001fc6000f8e02ff */
[----:B------:R-:W-:Y:S04]  /*9a60*/  STL [R1+0xb4], R21 ;  /* 0x0000b41501007387 */ /* 0x000fe80000100800 */
[----:B------:R0:W-:Y:S04]  /*9a70*/  STL [R1+0xa8], R0 ;  /* 0x0000a80001007387 */ /* 0x0001e80000100800 */
[----:B------:R-:W-:Y:S01]  /*9a80*/  STL [R1+0xac], R23 ;  /* 0x0000ac1701007387 */ /* 0x000fe20000100800 */
[----:B0-----:R-:W-:-:S05]  /*9a90*/  IMAD R0, R26, UR5, RZ ;  /* 0x000000051a007c24 */ /* 0x001fca000f8e02ff */
[----:B------:R0:W-:Y:S04]  /*9aa0*/  STL [R1+0xa0], R0 ;  /* 0x0000a00001007387 */ /* 0x0001e80000100800 */
[----:B------:R-:W2:Y:S01]  /*9ab0*/  LDL R26, [R1+0x104] ;  /* 0x00010400011a7983 */ /* 0x000ea20000100800 */
[----:B0-----:R-:W-:-:S03]  /*9ac0*/  IMAD R0, R28, UR5, RZ ;  /* 0x000000051c007c24 */ /* 0x001fc6000f8e02ff */
[----:B------:R-:W3:Y:S04]  /*9ad0*/  LDL R28, [R1+0x108] ;  /* 0x00010800011c7983 */ /* 0x000ee80000100800 */
[----:B------:R0:W-:Y:S04]  /*9ae0*/  STL [R1+0x98], R0 ;  /* 0x0000980001007387 */ /* 0x0001e80000100800 */
[----:B------:R-:W4:Y:S04]  /*9af0*/  LDL R24, [R1+0x100] ;  /* 0x0001000001187983 */ /* 0x000f280000100800 */
[----:B------:R-:W5:Y:S04]  /*9b00*/  LDL R22, [R1+0xfc] ;  /* 0x0000fc0001167983 */ /* 0x000f680000100800 */
[----:B------:R-:W2:Y:S04]  /*9b10*/  LDL R61, [R1+0xf8] ;  /* 0x0000f800013d7983 */ /* 0x000ea80000100800 */
        /* <DEDUP_REMOVED lines=8> */
[----:B------:R-:W-:Y:S01]  /*9ba0*/  STL [R1+0x7c], R35 ;  /* 0x00007c2301007387 */ /* 0x000fe20000100800 */
[----:B0-----:R-:W-:-:S03]  /*9bb0*/  IMAD R0, R43, UR5, RZ ;  /* 0x000000052b007c24 */ /* 0x001fc6000f8e02ff */
[----:B------:R-:W-:Y:S04]  /*9bc0*/  STL [R1+0x78], R36 ;  /* 0x0000782401007387 */ /* 0x000fe80000100800 */
[----:B------:R-:W-:Y:S04]  /*9bd0*/  STL [R1+0x74], R37 ;  /* 0x0000742501007387 */ /* 0x000fe80000100800 */
[----:B------:R-:W-:Y:S04]  /*9be0*/  STL [R1+0x70], R38 ;  /* 0x0000702601007387 */ /* 0x000fe80000100800 */
[----:B------:R-:W-:Y:S04]  /*9bf0*/  STL [R1+0x6c], R39 ;  /* 0x00006c2701007387 */ /* 0x000fe80000100800 */
[----:B------:R-:W5:Y:S01]  /*9c00*/  LDL R43, [R1+0x10c] ;  /* 0x00010c00012b7983 */ /* 0x000f620000100800 */
[----:B------:R-:W-:-:S02]  /*9c10*/  IMAD R40, R40, UR5, RZ ;  /* 0x0000000528287c24 */ /* 0x000fc4000f8e02ff */
[----:B------:R-:W-:Y:S02]  /*9c20*/  IMAD R17, R17, UR5, RZ ;  /* 0x0000000511117c24 */ /* 0x000fe4000f8e02ff */
[----:B------:R-:W-:Y:S01]  /*9c30*/  IMAD R41, R41, UR5, RZ ;  /* 0x0000000529297c24 */ /* 0x000fe2000f8e02ff */
[----:B------:R-:W-:Y:S01]  /*9c40*/  STL [R1+0x68], R40 ;  /* 0x0000682801007387 */ /* 0x000fe20000100800 */
[----:B------:R-:W-:Y:S02]  /*9c50*/  IMAD R42, R42, UR5, RZ ;  /* 0x000000052a2a7c24 */ /* 0x000fe4000f8e02ff */
[----:B------:R-:W-:Y:S01]  /*9c60*/  IMAD R9, R9, UR5, RZ ;  /* 0x0000000509097c24 */ /* 0x000fe2000f8e02ff */
[----:B------:R0:W-:Y:S01]  /*9c70*/  STL [R1+0x5c], R0 ;  /* 0x00005c0001007387 */ /* 0x0001e20000100800 */
[----:B------:R-:W-:Y:S01]  /*9c80*/  IMAD R2, R56, UR5, RZ ;  /* 0x0000000538027c24 */ /* 0x000fe2000f8e02ff */
[----:B------:R-:W-:Y:S02]  /*9c90*/  SHF.R.S32.HI R56, RZ, 0x1f, R15 ;  /* 0x0000001fff387819 */ /* 0x000fe4000001140f */
[----:B------:R-:W-:Y:S04]  /*9ca0*/  STL [R1+0x64], R41 ;  /* 0x0000642901007387 */ /* 0x000fe80000100800 */
[----:B------:R-:W-:Y:S01]  /*9cb0*/  STL [R1+0x60], R42 ;  /* 0x0000602a01007387 */ /* 0x000fe20000100800 */
[----:B0-----:R-:W-:Y:S01]  /*9cc0*/  IMAD R0, R55, UR5, RZ ;  /* 0x0000000537007c24 */ /* 0x001fe2000f8e02ff */
[----:B------:R-:W-:-:S02]  /*9cd0*/  SHF.R.S32.HI R55, RZ, 0x1f, R17 ;  /* 0x0000001fff377819 */ /* 0x000fc40000011411 */
[----:B------:R0:W-:Y:S04]  /*9ce0*/  STL [R1+0x4dd4], R9 ;  /* 0x004dd40901007387 */ /* 0x0001e80000100800 */
[----:B0-----:R-:W5:Y:S04]  /*9cf0*/  LDL.LU R9, [R1+0x5c] ;  /* 0x00005c0001097983 */ /* 0x001f680000300800 */
[----:B------:R-:W-:Y:S04]  /*9d00*/  STL [R1+0x58], R56 ;  /* 0x0000583801007387 */ /* 0x000fe80000100800 */
[----:B------:R3:W-:Y:S02]  /*9d10*/  STL [R1+0x54], R55 ;  /* 0x0000543701007387 */ /* 0x0007e40000100800 */
[----:B---3--:R-:W-:-:S02]  /*9d20*/  SHF.R.S32.HI R55, RZ, 0x1f, R28 ;  /* 0x0000001fff377819 */ /* 0x008fc4000001141c */
[----:B----4-:R-:W-:Y:S02]  /*9d30*/  SHF.R.S32.HI R28, RZ, 0x1f, R24 ;  /* 0x0000001fff1c7819 */ /* 0x010fe40000011418 */
[----:B--2---:R-:W-:Y:S02]  /*9d40*/  SHF.R.S32.HI R24, RZ, 0x1f, R61 ;  /* 0x0000001fff187819 */ /* 0x004fe4000001143d */
[----:B------:R-:W-:Y:S02]  /*9d50*/  SHF.R.S32.HI R61, RZ, 0x1f, R20 ;  /* 0x0000001fff3d7819 */ /* 0x000fe40000011414 */
[----:B-----5:R-:W-:Y:S02]  /*9d60*/  SHF.R.S32.HI R56, RZ, 0x1f, R43 ;  /* 0x0000001fff387819 */ /* 0x020fe4000001142b */
[----:B------:R-:W-:Y:S02]  /*9d70*/  SHF.R.S32.HI R43, RZ, 0x1f, R26 ;  /* 0x0000001fff2b7819 */ /* 0x000fe4000001141a */
[----:B------:R-:W-:Y:S01]  /*9d80*/  SHF.R.S32.HI R26, RZ, 0x1f, R22 ;  /* 0x0000001fff1a7819 */ /* 0x000fe20000011416 */
[----:B------:R-:W-:Y:S01]  /*9d90*/  STL [R1+0x50], R56 ;  /* 0x0000503801007387 */ /* 0x000fe20000100800 */
[----:B------:R-:W-:-:S03]  /*9da0*/  SHF.R.S32.HI R22, RZ, 0x1f, R58 ;  /* 0x0000001fff167819 */ /* 0x000fc6000001143a */
[----:B------:R-:W-:Y:S04]  /*9db0*/  STL [R1+0x4c], R55 ;  /* 0x00004c3701007387 */ /* 0x000fe80000100800 */
[----:B------:R-:W-:Y:S04]  /*9dc0*/  STL [R1+0x48], R43 ;  /* 0x0000482b01007387 */ /* 0x000fe80000100800 */
[----:B------:R-:W-:Y:S04]  /*9dd0*/  STL [R1+0x44], R28 ;  /* 0x0000441c01007387 */ /* 0x000fe80000100800 */
[----:B------:R0:W-:Y:S04]  /*9de0*/  STL [R1+0x40], R26 ;  /* 0x0000401a01007387 */ /* 0x0001e80000100800 */
[----:B------:R-:W2:Y:S04]  /*9df0*/  LDL.LU R58, [R1+0x4e34] ;  /* 0x004e3400013a7983 */ /* 0x000ea80000300800 */
[----:B------:R1:W-:Y:S01]  /*9e00*/  STL [R1+0x3c], R24 ;  /* 0x00003c1801007387 */ /* 0x0003e20000100800 */
[----:B0-----:R-:W-:-:S02]  /*9e10*/  SHF.R.S32.HI R26, RZ, 0x1f, R59 ;  /* 0x0000001fff1a7819 */ /* 0x001fc4000001143b */
[----:B-1----:R-:W-:Y:S02]  /*9e20*/  SHF.R.S32.HI R24, RZ, 0x1f, R57 ;  /* 0x0000001fff187819 */ /* 0x002fe40000011439 */
[----:B------:R-:W3:Y:S04]  /*9e30*/  LDL.LU R57, [R1+0x4e30] ;  /* 0x004e300001397983 */ /* 0x000ee80000300800 */
[----:B------:R0:W-:Y:S04]  /*9e40*/  STL [R1+0x38], R22 ;  /* 0x0000381601007387 */ /* 0x0001e80000100800 */
[----:B------:R1:W-:Y:S01]  /*9e50*/  STL [R1+0x34], R24 ;  /* 0x0000341801007387 */ /* 0x0003e20000100800 */
[----:B0-----:R-:W-:-:S02]  /*9e60*/  SHF.R.S32.HI R22, RZ, 0x1f, R60 ;  /* 0x0000001fff167819 */ /* 0x001fc4000001143c */
[----:B-1----:R-:W-:-:S03]  /*9e70*/  SHF.R.S32.HI R24, RZ, 0x1f, R54 ;  /* 0x0000001fff187819 */ /* 0x002fc60000011436 */
[----:B------:R0:W-:Y:S04]  /*9e80*/  STL [R1+0x30], R22 ;  /* 0x0000301601007387 */ /* 0x0001e80000100800 */
[----:B------:R1:W-:Y:S01]  /*9e90*/  STL [R1+0x2c], R26 ;  /* 0x00002c1a01007387 */ /* 0x0003e20000100800 */
[----:B0-----:R-:W-:-:S03]  /*9ea0*/  SHF.R.S32.HI R22, RZ, 0x1f, R53 ;  /* 0x0000001fff167819 */ /* 0x001fc60000011435 */
[----:B------:R0:W-:Y:S01]  /*9eb0*/  STL [R1+0x28], R24 ;  /* 0x0000281801007387 */ /* 0x0001e20000100800 */
[----:B-1----:R-:W-:-:S03]  /*9ec0*/  SHF.R.S32.HI R26, RZ, 0x1f, R52 ;  /* 0x0000001fff1a7819 */ /* 0x002fc60000011434 */
[----:B------:R1:W-:Y:S01]  /*9ed0*/  STL [R1+0x24], R22 ;  /* 0x0000241601007387 */ /* 0x0003e20000100800 */
[----:B0-----:R-:W-:-:S03]  /*9ee0*/  SHF.R.S32.HI R24, RZ, 0x1f, R51 ;  /* 0x0000001fff187819 */ /* 0x001fc60000011433 */
[----:B------:R0:W-:Y:S01]  /*9ef0*/  STL [R1+0x20], R26 ;  /* 0x0000201a01007387 */ /* 0x0001e20000100800 */
[----:B-1----:R-:W-:-:S03]  /*9f00*/  SHF.R.S32.HI R22, RZ, 0x1f, R50 ;  /* 0x0000001fff167819 */ /* 0x002fc60000011432 */
[----:B------:R1:W-:Y:S04]  /*9f10*/  STL [R1+0x1c], R24 ;  /* 0x00001c1801007387 */ /* 0x0003e80000100800 */
[----:B------:R4:W-:Y:S01]  /*9f20*/  STL [R1+0x18], R22 ;  /* 0x0000181601007387 */ /* 0x0009e20000100800 */
[----:B0-----:R-:W-:Y:S02]  /*9f30*/  SHF.R.S32.HI R26, RZ, 0x1f, R49 ;  /* 0x0000001fff1a7819 */ /* 0x001fe40000011431 */
[----:B-1----:R-:W-:-:S03]  /*9f40*/  SHF.R.S32.HI R24, RZ, 0x1f, R48 ;  /* 0x0000001fff187819 */ /* 0x002fc60000011430 */
[----:B------:R0:W-:Y:S01]  /*9f50*/  STL [R1+0x14], R26 ;  /* 0x0000141a01007387 */ /* 0x0001e20000100800 */
[----:B----4-:R-:W-:-:S03]  /*9f60*/  SHF.R.S32.HI R22, RZ, 0x1f, R47 ;  /* 0x0000001fff167819 */ /* 0x010fc6000001142f */
[----:B------:R1:W-:Y:S04]  /*9f70*/  STL [R1+0x10], R24 ;  /* 0x0000101801007387 */ /* 0x0003e80000100800 */
[----:B------:R4:W-:Y:S01]  /*9f80*/  STL [R1+0xc], R22 ;  /* 0x00000c1601007387 */ /* 0x0009e20000100800 */
[----:B0-----:R-:W-:Y:S02]  /*9f90*/  SHF.R.S32.HI R26, RZ, 0x1f, R46 ;  /* 0x0000001fff1a7819 */ /* 0x001fe4000001142e */
[----:B-1----:R-:W-:-:S03]  /*9fa0*/  SHF.R.S32.HI R24, RZ, 0x1f, R45 ;  /* 0x0000001fff187819 */ /* 0x002fc6000001142d */
[----:B------:R-:W-:Y:S01]  /*9fb0*/  STL [R1+0x8], R26 ;  /* 0x0000081a01007387 */ /* 0x000fe20000100800 */
[----:B----4-:R-:W-:-:S03]  /*9fc0*/  SHF.R.S32.HI R22, RZ, 0x1f, R44 ;  /* 0x0000001fff167819 */ /* 0x010fc6000001142c */
[----:B------:R-:W-:Y:S04]  /*9fd0*/  STL [R1+0x4], R24 ;  /* 0x0000041801007387 */ /* 0x000fe80000100800 */
[----:B------:R0:W-:Y:S04]  /*9fe0*/  STL [R1+0x4df0], R61 ;  /* 0x004df03d01007387 */ /* 0x0001e80000100800 */
[----:B------:R-:W-:Y:S04]  /*9ff0*/  STL [R1], R22 ;  /* 0x0000001601007387 */ /* 0x000fe80000100800 */
[----:B0-----:R-:W4:Y:S01]  /*a000*/  LDL.LU R61, [R1+0xb0] ;  /* 0x0000b000013d7983 */ /* 0x001f220000300800 */
[----:B------:R-:W-:-:S05]  /*a010*/  SHF.R.S32.HI R20, RZ, 0x1f, R21 ;  /* 0x0000001fff147819 */ /* 0x000fca0000011415 */
[----:B------:R-:W-:Y:S01]  /*a020*/  STL [R1+0x4dec], R20 ;  /* 0x004dec1401007387 */ /* 0x000fe20000100800 */
[----:B----4-:R-:W-:-:S03]  /*a030*/  SHF.R.S32.HI R21, RZ, 0x1f, R61 ;  /* 0x0000001fff157819 */ /* 0x010fc6000001143d */
[----:B------:R-:W-:Y:S04]  /*a040*/  STL [R1+0x4df8], R61 ;  /* 0x004df83d01007387 */ /* 0x000fe80000100800 */
[----:B------:R0:W-:Y:S04]  /*a050*/  STL [R1+0x4de4], R21 ;  /* 0x004de41501007387 */ /* 0x0001e80000100800 */
[----:B0-----:R-:W4:Y:S01]  /*a060*/  LDL.LU R21, [R1+0xa8] ;  /* 0x0000a80001157983 */ /* 0x001f220000300800 */
[----:B------:R-:W-:Y:S02]  /*a070*/  SHF.R.S32.HI R22, RZ, 0x1f, R23 ;  /* 0x0000001fff167819 */ /* 0x000fe40000011417 */
[----:B------:R-:W-:-:S03]  /*a080*/  SHF.R.S32.HI R24, RZ, 0x1f, R25 ;  /* 0x0000001fff187819 */ /* 0x000fc60000011419 */
[----:B------:R-:W-:Y:S01]  /*a090*/  STL [R1+0x4de8], R22 ;  /* 0x004de81601007387 */ /* 0x000fe20000100800 */
[----:B----4-:R-:W-:-:S05]  /*a0a0*/  SHF.R.S32.HI R23, RZ, 0x1f, R21 ;  /* 0x0000001fff177819 */ /* 0x010fca0000011415 */
[----:B------:R-:W-:Y:S04]  /*a0b0*/  STL [R1+0x4dfc], R23 ;  /* 0x004dfc1701007387 */ /* 0x000fe80000100800 */
[----:B------:R-:W-:Y:S04]  /*a0c0*/  STL [R1+0x4df4], R21 ;  /* 0x004df41501007387 */ /* 0x000fe80000100800 */
[----:B------:R0:W-:Y:S04]  /*a0d0*/  STL [R1+0x4de0], R24 ;  /* 0x004de01801007387 */ /* 0x0001e80000100800 */
[----:B0-----:R-:W4:Y:S02]  /*a0e0*/  LDL.LU R24, [R1+0xa0] ;  /* 0x0000a00001187983 */ /* 0x001f240000300800 */
[----:B----4-:R-:W-:-:S02]  /*a0f0*/  SHF.R.S32.HI R25, RZ, 0x1f, R24 ;  /* 0x0000001fff197819 */ /* 0x010fc40000011418 */
[----:B------:R-:W-:Y:S04]  /*a100*/  STL [R1+0x4e00], R24 ;  /* 0x004e001801007387 */ /* 0x000fe80000100800 */
[----:B------:R0:W-:Y:S04]  /*a110*/  STL [R1+0x4dd8], R25 ;  /* 0x004dd81901007387 */ /* 0x0001e80000100800 */
[----:B0-----:R-:W4:Y:S01]  /*a120*/  LDL.LU R25, [R1+0x98] ;  /* 0x0000980001197983 */ /* 0x001f220000300800 */
[----:B------:R-:W-:Y:S02]  /*a130*/  SHF.R.S32.HI R26, RZ, 0x1f, R27 ;  /* 0x0000001fff1a7819 */ /* 0x000fe4000001141b */
[----:B------:R-:W-:-:S02]  /*a140*/  SHF.R.S32.HI R28, RZ, 0x1f, R29 ;  /* 0x0000001fff1c7819 */ /* 0x000fc4000001141d */
[----:B------:R-:W-:Y:S01]  /*a150*/  SHF.R.S32.HI R29, RZ, 0x1f, R30 ;  /* 0x0000001fff1d7819 */ /* 0x000fe2000001141e */
[----:B------:R0:W-:Y:S01]  /*a160*/  STL [R1+0x4ddc], R26 ;  /* 0x004ddc1a01007387 */ /* 0x0001e20000100800 */
[----:B------:R-:W-:Y:S02]  /*a170*/  SHF.R.S32.HI R30, RZ, 0x1f, R31 ;  /* 0x0000001fff1e7819 */ /* 0x000fe4000001141f */
[----:B------:R-:W-:Y:S02]  /*a180*/  SHF.R.S32.HI R31, RZ, 0x1f, R32 ;  /* 0x0000001fff1f7819 */ /* 0x000fe40000011420 */
[----:B------:R-:W-:Y:S02]  /*a190*/  SHF.R.S32.HI R32, RZ, 0x1f, R33 ;  /* 0x0000001fff207819 */ /* 0x000fe40000011421 */
[----:B------:R-:W-:Y:S02]  /*a1a0*/  SHF.R.S32.HI R33, RZ, 0x1f, R34 ;  /* 0x0000001fff217819 */ /* 0x000fe40000011422 */
[----:B------:R-:W-:-:S02]  /*a1b0*/  SHF.R.S32.HI R34, RZ, 0x1f, R35 ;  /* 0x0000001fff227819 */ /* 0x000fc40000011423 */
[----:B--2---:R-:W-:Y:S02]  /*a1c0*/  IADD3 R22, P3, R15, R58, RZ ;  /* 0x0000003a0f167210 */ /* 0x004fe40007f7e0ff */
[----:B----4-:R-:W-:-:S05]  /*a1d0*/  SHF.R.S32.HI R27, RZ, 0x1f, R25 ;  /* 0x0000001fff1b7819 */ /* 0x010fca0000011419 */
[----:B------:R-:W-:Y:S04]  /*a1e0*/  STL [R1+0x4e08], R27 ;  /* 0x004e081b01007387 */ /* 0x000fe80000100800 */
[----:B------:R-:W-:Y:S04]  /*a1f0*/  STL [R1+0x4e04], R25 ;  /* 0x004e041901007387 */ /* 0x000fe80000100800 */
[----:B------:R-:W-:Y:S04]  /*a200*/  STL [R1+0x4e0c], R28 ;  /* 0x004e0c1c01007387 */ /* 0x000fe80000100800 */
[----:B------:R1:W-:Y:S04]  /*a210*/  STL [R1+0x4e10], R29 ;  /* 0x004e101d01007387 */ /* 0x0003e80000100800 */
[----:B------:R2:W-:Y:S04]  /*a220*/  STL [R1+0x4e14], R30 ;  /* 0x004e141e01007387 */ /* 0x0005e80000100800 */
[----:B------:R-:W-:Y:S04]  /*a230*/  STL [R1+0x4e18], R31 ;  /* 0x004e181f01007387 */ /* 0x000fe80000100800 */
[----:B------:R-:W-:Y:S04]  /*a240*/  STL [R1+0x4e1c], R32 ;  /* 0x004e1c2001007387 */ /* 0x000fe80000100800 */
[----:B------:R-:W-:Y:S04]  /*a250*/  STL [R1+0x4e20], R33 ;  /* 0x004e202101007387 */ /* 0x000fe80000100800 */
[----:B------:R-:W-:Y:S04]  /*a260*/  STL [R1+0x4e24], R34 ;  /* 0x004e242201007387 */ /* 0x000fe80000100800 */
[----:B0-----:R-:W4:Y:S04]  /*a270*/  LDL.LU R26, [R1+0x10c] ;  /* 0x00010c00011a7983 */ /* 0x001f280000300800 */
[----:B------:R-:W5:Y:S04]  /*a280*/  LDL.LU R24, [R1+0x108] ;  /* 0x0001080001187983 */ /* 0x000f680000300800 */
[----:B------:R-:W5:Y:S04]  /*a290*/  LDL.LU R21, [R1+0x58] ;  /* 0x0000580001157983 */ /* 0x000f680000300800 */
[----:B-1----:R-:W5:Y:S01]  /*a2a0*/  LDL.LU R29, [R1+0x104] ;  /* 0x00010400011d7983 */ /* 0x002f620000300800 */
[----:B---3--:R-:W-:-:S03]  /*a2b0*/  IADD3 R27, P2, R15, R57, RZ ;  /* 0x000000390f1b7210 */ /* 0x008fc60007f5e0ff */
[----:B------:R-:W3:Y:S04]  /*a2c0*/  LDL.LU R23, [R1+0x54] ;  /* 0x0000540001177983 */ /* 0x000ee80000300800 */
[----:B------:R-:W3:Y:S01]  /*a2d0*/  LDL.LU R61, [R1+0x100] ;  /* 0x00010000013d7983 */ /* 0x000ee20000300800 */
[----:B--2---:R-:W-:-:S03]  /*a2e0*/  IADD3 R30, P1, R17, R58, RZ ;  /* 0x0000003a111e7210 */ /* 0x004fc60007f3e0ff */
[----:B------:R-:W2:Y:S04]  /*a2f0*/  LDL.LU R28, [R1+0x50] ;  /* 0x00005000011c7983 */ /* 0x000ea80000300800 */
[----:B------:R-:W2:Y:S04]  /*a300*/  LDL.LU R20, [R1+0xfc] ;  /* 0x0000fc0001147983 */ /* 0x000ea80000300800 */
[----:B------:R-:W2:Y:S04]  /*a310*/  LDL.LU R25, [R1+0x4c] ;  /* 0x00004c0001197983 */ /* 0x000ea80000300800 */
[----:B------:R-:W3:Y:S04]  /*a320*/  LDL.LU R15, [R1+0x4e2c] ;  /* 0x004e2c00010f7983 */ /* 0x000ee80000300800 */
[----:B------:R0:W-:Y:S04]  /*a330*/  STL [R1+0x4844], R22 ;  /* 0x0048441601007387 */ /* 0x0001e80000100800 */
[----:B0-----:R-:W2:Y:S04]  /*a340*/  LDL.LU R22, [R1+0xf8] ;  /* 0x0000f80001167983 */ /* 0x001ea80000300800 */
[----:B------:R0:W-:Y:S04]  /*a350*/  STL [R1+0x483c], R27 ;  /* 0x00483c1b01007387 */ /* 0x0001e80000100800 */
[----:B0-----:R-:W2:Y:S04]  /*a360*/  LDL.LU R27, [R1+0x48] ;  /* 0x00004800011b7983 */ /* 0x001ea80000300800 */
[----:B------:R0:W-:Y:S02]  /*a370*/  STL [R1+0x4840], R30 ;  /* 0x0048401e01007387 */ /* 0x0001e40000100800 */
[----:B0-----:R-:W-:-:S02]  /*a380*/  IADD3 R30, P0, R17, R57, RZ ;  /* 0x00000039111e7210 */ /* 0x001fc40007f1e0ff */
[----:B------:R-:W2:Y:S04]  /*a390*/  LDL.LU R17, [R1+0x4e28] ;  /* 0x004e280001117983 */ /* 0x000ea80000300800 */
[----:B------:R-:W-:Y:S01]  /*a3a0*/  STL [R1+0x4834], R30 ;  /* 0x0048341e01007387 */ /* 0x000fe20000100800 */
[C---:B----4-:R-:W-:Y:S02]  /*a3b0*/  IADD3 R32, P6, R26.reuse, R58, RZ ;  /* 0x0000003a1a207210 */ /* 0x050fe40007fde0ff */
[----:B------:R-:W-:-:S03]  /*a3c0*/  IADD3 R31, P5, R26, R57, RZ ;  /* 0x000000391a1f7210 */ /* 0x000fc60007fbe0ff */
[----:B------:R-:W-:Y:S04]  /*a3d0*/  STL [R1+0x4838], R32 ;  /* 0x0048382001007387 */ /* 0x000fe80000100800 */
[----:B------:R-:W4:Y:S04]  /*a3e0*/  LDL.LU R26, [R1+0xf4] ;  /* 0x0000f400011a7983 */ /* 0x000f280000300800 */
[----:B------:R0:W-:Y:S04]  /*a3f0*/  STL [R1+0x482c], R31 ;  /* 0x00482c1f01007387 */ /* 0x0001e80000100800 */
[----:B0-----:R-:W4:Y:S01]  /*a400*/  LDL.LU R31, [R1+0x44] ;  /* 0x00004400011f7983 */ /* 0x001f220000300800 */
[----:B-----5:R-:W-:-:S05]  /*a410*/  IADD3 R30, P4, R24, R58, RZ ;  /* 0x0000003a181e7210 */ /* 0x020fca0007f9e0ff */
[----:B------:R3:W-:Y:S02]  /*a420*/  STL [R1+0x4830], R30 ;  /* 0x0048301e01007387 */ /* 0x0007e40000100800 */
[----:B---3--:R-:W-:Y:S01]  /*a430*/  IMAD.X R30, R21, 0x1, R15, P3 ;  /* 0x00000001151e7824 */ /* 0x008fe200018e060f */
[----:B------:R-:W-:-:S04]  /*a440*/  IADD3 R24, P3, R24, R57, RZ ;  /* 0x0000003918187210 */ /* 0x000fc80007f7e0ff */
[----:B------:R-:W-:Y:S04]  /*a450*/  STL [R1+0x4828], R30 ;  /* 0x0048281e01007387 */ /* 0x000fe80000100800 */
[----:B------:R0:W-:Y:S04]  /*a460*/  STL [R1+0x4824], R24 ;  /* 0x0048241801007387 */ /* 0x0001e80000100800 */
[----:B0-----:R-:W3:Y:S01]  /*a470*/  LDL.LU R24, [R1+0xf0] ;  /* 0x0000f00001187983 */ /* 0x001ee20000300800 */
[----:B--2---:R-:W-:-:S05]  /*a480*/  IMAD.X R21, R21, 0x1, R17, P2 ;  /* 0x0000000115157824 */ /* 0x004fca00010e0611 */
[----:B------:R0:W-:Y:S01]  /*a490*/  STL [R1+0x4818], R21 ;  /* 0x0048181501007387 */ /* 0x0001e20000100800 */
[----:B------:R-:W-:-:S03]  /*a4a0*/  IADD3 R30, P2, R29, R58, RZ ;  /* 0x0000003a1d1e7210 */ /* 0x000fc60007f5e0ff */
[----:B0-----:R-:W2:Y:S04]  /*a4b0*/  LDL.LU R21, [R1+0x40] ;  /* 0x0000400001157983 */ /* 0x001ea80000300800 */
[----:B------:R0:W-:Y:S02]  /*a4c0*/  STL [R1+0x4820], R30 ;  /* 0x0048201e01007387 */ /* 0x0001e40000100800 */
[----:B0-----:R-:W-:Y:S01]  /*a4d0*/  IMAD.X R30, R23, 0x1, R15, P1 ;  /* 0x00000001171e7824 */ /* 0x001fe200008e060f */
[----:B------:R-:W-:Y:S01]  /*a4e0*/  IADD3 R29, P1, R29, R57, RZ ;  /* 0x000000391d1d7210 */ /* 0x000fe20007f3e0ff */
[----:B------:R-:W-:-:S03]  /*a4f0*/  IMAD.X R23, R23, 0x1, R17, P0 ;  /* 0x0000000117177824 */ /* 0x000fc600000e0611 */
[----:B------:R0:W-:Y:S01]  /*a500*/  STL [R1+0x481c], R30 ;  /* 0x00481c1e01007387 */ /* 0x0001e20000100800 */
[----:B------:R-:W-:-:S03]  /*a510*/  IMAD.X R32, R28, 0x1, R15, P6 ;  /* 0x000000011c207824 */ /* 0x000fc600030e060f */
[----:B0-----:R-:W5:Y:S04]  /*a520*/  LDL.LU R30, [R1+0xec] ;  /* 0x0000ec00011e7983 */ /* 0x001f680000300800 */
[----:B------:R0:W-:Y:S04]  /*a530*/  STL [R1+0x4814], R29 ;  /* 0x0048141d01007387 */ /* 0x0001e80000100800 */
[----:B------:R1:W-:Y:S01]  /*a540*/  STL [R1+0x4808], R23 ;  /* 0x0048081701007387 */ /* 0x0003e20000100800 */
[----:B0-----:R-:W-:-:S03]  /*a550*/  IADD3 R29, P0, R61, R58, RZ ;  /* 0x0000003a3d1d7210 */ /* 0x001fc60007f1e0ff */
[----:B-1----:R-:W5:Y:S04]  /*a560*/  LDL.LU R23, [R1+0x3c] ;  /* 0x00003c0001177983 */ /* 0x002f680000300800 */
[----:B------:R0:W-:Y:S01]  /*a570*/  STL [R1+0x4810], R29 ;  /* 0x0048101d01007387 */ /* 0x0001e20000100800 */
[----:B------:R-:W-:Y:S01]  /*a580*/  IMAD.X R28, R28, 0x1, R17, P5 ;  /* 0x000000011c1c7824 */ /* 0x000fe200028e0611 */
[C---:B------:R-:W-:Y:S02]  /*a590*/  IADD3 R33, P5, R20.reuse, R58, RZ ;  /* 0x0000003a14217210 */ /* 0x040fe40007fbe0ff */
[-C--:B0-----:R-:W-:Y:S02]  /*a5a0*/  IADD3 R29, P6, R61, R57.reuse, RZ ;  /* 0x000000393d1d7210 */ /* 0x081fe40007fde0ff */
[----:B------:R-:W5:Y:S04]  /*a5b0*/  LDL.LU R61, [R1+0xe8] ;  /* 0x0000e800013d7983 */ /* 0x000f680000300800 */
[----:B------:R-:W-:Y:S04]  /*a5c0*/  STL [R1+0x480c], R32 ;  /* 0x00480c2001007387 */ /* 0x000fe80000100800 */
[----:B------:R0:W-:Y:S04]  /*a5d0*/  STL [R1+0x4804], R29 ;  /* 0x0048041d01007387 */ /* 0x0001e80000100800 */
[----:B0-----:R-:W5:Y:S04]  /*a5e0*/  LDL.LU R29, [R1+0x38] ;  /* 0x00003800011d7983 */ /* 0x001f680000300800 */
[----:B------:R0:W-:Y:S04]  /*a5f0*/  STL [R1+0x47f8], R28 ;  /* 0x0047f81c01007387 */ /* 0x0001e80000100800 */
[----:B------:R-:W-:Y:S01]  /*a600*/  STL [R1+0x4800], R33 ;  /* 0x0048002101007387 */ /* 0x000fe20000100800 */
[----:B0-----:R-:W-:Y:S01]  /*a610*/  IMAD.X R28, R25, 0x1, R15, P4 ;  /* 0x00000001191c7824 */ /* 0x001fe200020e060f */
[----:B------:R-:W-:-:S02]  /*a620*/  IADD3 R32, P4, R20, R57, RZ ;  /* 0x0000003914207210 */ /* 0x000fc40007f9e0ff */
[----:B------:R-:W5:Y:S04]  /*a630*/  LDL.LU R20, [R1+0xe4] ;  /* 0x0000e40001147983 */ /* 0x000f680000300800 */
[----:B------:R0:W-:Y:S04]  /*a640*/  STL [R1+0x47fc], R28 ;  /* 0x0047fc1c01007387 */ /* 0x0001e80000100800 */
[----:B0-----:R-:W5:Y:S04]  /*a650*/  LDL.LU R28, [R1+0x34] ;  /* 0x00003400011c7983 */ /* 0x001f680000300800 */
[----:B------:R0:W-:Y:S02]  /*a660*/  STL [R1+0x47f4], R32 ;  /* 0x0047f42001007387 */ /* 0x0001e40000100800 */
[----:B0-----:R-:W-:Y:S01]  /*a670*/  IMAD.X R32, R25, 0x1, R17, P3 ;  /* 0x0000000119207824 */ /* 0x001fe200018e0611 */
[----:B------:R-:W-:Y:S01]  /*a680*/  IADD3 R33, P3, R22, R58, RZ ;  /* 0x0000003a16217210 */ /* 0x000fe20007f7e0ff */
[----:B------:R-:W-:-:S03]  /*a690*/  IMAD.X R25, R27, 0x1, R15, P2 ;  /* 0x000000011b197824 */ /* 0x000fc600010e060f */
[----:B------:R0:W-:Y:S04]  /*a6a0*/  STL [R1+0x47e8], R32 ;  /* 0x0047e82001007387 */ /* 0x0001e80000100800 */
[----:B------:R-:W-:Y:S01]  /*a6b0*/  STL [R1+0x47f0], R33 ;  /* 0x0047f02101007387 */ /* 0x000fe20000100800 */
[----:B0-----:R-:W-:-:S03]  /*a6c0*/  IADD3 R32, P2, R22, R57, RZ ;  /* 0x0000003916207210 */ /* 0x001fc60007f5e0ff */
[----:B------:R-:W5:Y:S04]  /*a6d0*/  LDL.LU R22, [R1+0xe0] ;  /* 0x0000e00001167983 */ /* 0x000f680000300800 */
[----:B------:R0:W-:Y:S04]  /*a6e0*/  STL [R1+0x47ec], R25 ;  /* 0x0047ec1901007387 */ /* 0x0001e80000100800 */
[----:B0-----:R-:W5:Y:S04]  /*a6f0*/  LDL.LU R25, [R1+0x30] ;  /* 0x0000300001197983 */ /* 0x001f680000300800 */
[----:B------:R0:W-:Y:S02]  /*a700*/  STL [R1+0x47e4], R32 ;  /* 0x0047e42001007387 */ /* 0x0001e40000100800 */
[----:B0-----:R-:W-:-:S05]  /*a710*/  IMAD.X R32, R27, 0x1, R17, P1 ;  /* 0x000000011b207824 */ /* 0x001fca00008e0611 */
[----:B------:R-:W-:Y:S01]  /*a720*/  STL [R1+0x47d8], R32 ;  /* 0x0047d82001007387 */ /* 0x000fe20000100800 */
[----:B----4-:R-:W-:-:S05]  /*a730*/  IADD3 R27, P1, R26, R58, RZ ;  /* 0x0000003a1a1b7210 */ /* 0x010fca0007f3e0ff */
[----:B------:R0:W-:Y:S01]  /*a740*/  STL [R1+0x47e0], R27 ;  /* 0x0047e01b01007387 */ /* 0x0001e20000100800 */
[----:B------:R-:W-:-:S03]  /*a750*/  IMAD.X R33, R31, 0x1, R15, P0 ;  /* 0x000000011f217824 */ /* 0x000fc600000e060f */
[----:B0-----:R-:W4:Y:S01]  /*a760*/  LDL.LU R27, [R1+0xdc] ;  /* 0x0000dc00011b7983 */ /* 0x001f220000300800 */
[----:B------:R-:W-:-:S03]  /*a770*/  IADD3 R32, P0, R26, R57, RZ ;  /* 0x000000391a207210 */ /* 0x000fc60007f1e0ff */
[----:B------:R3:W-:Y:S04]  /*a780*/  STL [R1+0x47dc], R33 ;  /* 0x0047dc2101007387 */ /* 0x0007e80000100800 */
[----:B------:R-:W4:Y:S01]  /*a790*/  LDL.LU R26, [R1+0x2c] ;  /* 0x00002c00011a7983 */ /* 0x000f220000300800 */
[----:B------:R-:W-:-:S03]  /*a7a0*/  IMAD.X R31, R31, 0x1, R17, P6 ;  /* 0x000000011f1f7824 */ /* 0x000fc600030e0611 */
[----:B------:R2:W-:Y:S04]  /*a7b0*/  STL [R1+0x47d4], R32 ;  /* 0x0047d42001007387 */ /* 0x0005e80000100800 */
[----:B------:R0:W-:Y:S01]  /*a7c0*/  STL [R1+0x47c8], R31 ;  /* 0x0047c81f01007387 */ /* 0x0001e20000100800 */
[----:B---3--:R-:W-:-:S05]  /*a7d0*/  IADD3 R33, P6, R24, R58, RZ ;  /* 0x0000003a18217210 */ /* 0x008fca0007fde0ff */
[----:B------:R-:W-:Y:S01]  /*a7e0*/  STL [R1+0x47d0], R33 ;  /* 0x0047d02101007387 */ /* 0x000fe20000100800 */
[C---:B--2---:R-:W-:Y:S01]  /*a7f0*/  IMAD.X R32, R21.reuse, 0x1, R15, P5 ;  /* 0x0000000115207824 */ /* 0x044fe200028e060f */
[----:B0-----:R-:W-:Y:S02]  /*a800*/  IADD3 R31, P5, R24, R57, RZ ;  /* 0x00000039181f7210 */ /* 0x001fe40007fbe0ff */
[----:B------:R-:W2:Y:S04]  /*a810*/  LDL.LU R24, [R1+0xd8] ;  /* 0x0000d80001187983 */ /* 0x000ea80000300800 */
[----:B------:R0:W-:Y:S04]  /*a820*/  STL [R1+0x47cc], R32 ;  /* 0x0047cc2001007387 */ /* 0x0001e80000100800 */
[----:B------:R5:W-:Y:S01]  /*a830*/  STL [R1+0x47c4], R31 ;  /* 0x0047c41f01007387 */ /* 0x000be20000100800 */
[----:B0-----:R-:W-:-:S03]  /*a840*/  IMAD.X R32, R21, 0x1, R17, P4 ;  /* 0x0000000115207824 */ /* 0x001fc600020e0611 */
[----:B------:R-:W3:Y:S04]  /*a850*/  LDL.LU R21, [R1+0x28] ;  /* 0x0000280001157983 */ /* 0x000ee80000300800 */
[----:B------:R0:W-:Y:S01]  /*a860*/  STL [R1+0x47b8], R32 ;  /* 0x0047b82001007387 */ /* 0x0001e20000100800 */
[----:B-----5:R-:W-:-:S05]  /*a870*/  IADD3 R31, P4, R30, R58, RZ ;  /* 0x0000003a1e1f7210 */ /* 0x020fca0007f9e0ff */
[----:B------:R1:W-:Y:S01]  /*a880*/  STL [R1+0x47c0], R31 ;  /* 0x0047c01f01007387 */ /* 0x0003e20000100800 */
[C---:B------:R-:W-:Y:S01]  /*a890*/  IMAD.X R33, R23.reuse, 0x1, R15, P3 ;  /* 0x0000000117217824 */ /* 0x040fe200018e060f */
[----:B0-----:R-:W-:Y:S01]  /*a8a0*/  IADD3 R32, P3, R30, R57, RZ ;  /* 0x000000391e207210 */ /* 0x001fe20007f7e0ff */
[----:B-1----:R-:W-:-:S03]  /*a8b0*/  IMAD.X R31, R23, 0x1, R17, P2 ;  /* 0x00000001171f7824 */ /* 0x002fc600010e0611 */
[----:B------:R-:W-:Y:S04]  /*a8c0*/  STL [R1+0x47bc], R33 ;  /* 0x0047bc2101007387 */ /* 0x000fe80000100800 */
[----:B------:R-:W-:Y:S04]  /*a8d0*/  STL [R1+0x47b4], R32 ;  /* 0x0047b42001007387 */ /* 0x000fe80000100800 */
[----:B------:R-:W5:Y:S01]  /*a8e0*/  LDL.LU R23, [R1+0xd4] ;  /* 0x0000d40001177983 */ /* 0x000f620000300800 */
[----:B------:R-:W-:-:S03]  /*a8f0*/  IADD3 R30, P2, R61, R58, RZ ;  /* 0x0000003a3d1e7210 */ /* 0x000fc60007f5e0ff */
[----:B------:R0:W-:Y:S04]  /*a900*/  STL [R1+0x47a8], R31 ;  /* 0x0047a81f01007387 */ /* 0x0001e80000100800 */
[----:B------:R1:W-:Y:S01]  /*a910*/  STL [R1+0x47b0], R30 ;  /* 0x0047b01e01007387 */ /* 0x0003e20000100800 */
[----:B0-----:R-:W-:Y:S01]  /*a920*/  IMAD.X R31, R29, 0x1, R15, P1 ;  /* 0x000000011d1f7824 */ /* 0x001fe200008e060f */
[----:B-1----:R-:W-:Y:S02]  /*a930*/  IADD3 R30, P1, R61, R57, RZ ;  /* 0x000000393d1e7210 */ /* 0x002fe40007f3e0ff */
[----:B------:R-:W5:Y:S01]  /*a940*/  LDL.LU R61, [R1+0x24] ;  /* 0x00002400013d7983 */ /* 0x000f620000300800 */
[----:B------:R-:W-:-:S03]  /*a950*/  IMAD.X R29, R29, 0x1, R17, P0 ;  /* 0x000000011d1d7824 */ /* 0x000fc600000e0611 */
[----:B------:R0:W-:Y:S04]  /*a960*/  STL [R1+0x47ac], R31 ;  /* 0x0047ac1f01007387 */ /* 0x0001e80000100800 */
[----:B------:R1:W-:Y:S01]  /*a970*/  STL [R1+0x47a4], R30 ;  /* 0x0047a41e01007387 */ /* 0x0003e20000100800 */
[----:B0-----:R-:W-:-:S03]  /*a980*/  IADD3 R31, P0, R20, R58, RZ ;  /* 0x0000003a141f7210 */ /* 0x001fc60007f1e0ff */
[----:B------:R0:W-:Y:S04]  /*a990*/  STL [R1+0x4798], R29 ;  /* 0x0047981d01007387 */ /* 0x0001e80000100800 */
[----:B------:R-:W-:Y:S04]  /*a9a0*/  STL [R1+0x47a0], R31 ;  /* 0x0047a01f01007387 */ /* 0x000fe80000100800 */
[----:B------:R-:W5:Y:S01]  /*a9b0*/  LDL.LU R34, [R1+0xd0] ;  /* 0x0000d00001227983 */ /* 0x000f620000300800 */
[----:B-1----:R-:W-:Y:S01]  /*a9c0*/  IMAD.X R30, R28, 0x1, R15, P6 ;  /* 0x000000011c1e7824 */ /* 0x002fe200030e060f */
[----:B0-----:R-:W-:-:S04]  /*a9d0*/  IADD3 R29, P6, R20, R57, RZ ;  /* 0x00000039141d7210 */ /* 0x001fc80007fde0ff */
[----:B------:R0:W-:Y:S04]  /*a9e0*/  STL [R1+0x479c], R30 ;  /* 0x00479c1e01007387 */ /* 0x0001e80000100800 */
[----:B------:R-:W5:Y:S01]  /*a9f0*/  LDL.LU R20, [R1+0x20] ;  /* 0x0000200001147983 */ /* 0x000f620000300800 */
[----:B------:R-:W-:-:S03]  /*aa00*/  IMAD.X R28, R28, 0x1, R17, P5 ;  /* 0x000000011c1c7824 */ /* 0x000fc600028e0611 */
[----:B------:R1:W-:Y:S04]  /*aa10*/  STL [R1+0x4794], R29 ;  /* 0x0047941d01007387 */ /* 0x0003e80000100800 */
[----:B------:R1:W-:Y:S01]  /*aa20*/  STL [R1+0x4788], R28 ;  /* 0x0047881c01007387 */ /* 0x0003e20000100800 */
[----:B0-----:R-:W-:-:S05]  /*aa30*/  IADD3 R30, P5, R22, R58, RZ ;  /* 0x0000003a161e7210 */ /* 0x001fca0007fbe0ff */
[----:B------:R-:W-:Y:S01]  /*aa40*/  STL [R1+0x4790], R30 ;  /* 0x0047901e01007387 */ /* 0x000fe20000100800 */
[C---:B-1----:R-:W-:Y:S01]  /*aa50*/  IMAD.X R29, R25.reuse, 0x1, R15, P4 ;  /* 0x00000001191d7824 */ /* 0x042fe200020e060f */
[----:B------:R-:W-:Y:S02]  /*aa60*/  IADD3 R28, P4, R22, R57, RZ ;  /* 0x00000039161c7210 */ /* 0x000fe40007f9e0ff */
[----:B------:R-:W5:Y:S04]  /*aa70*/  LDL.LU R22, [R1+0xcc] ;  /* 0x0000cc0001167983 */ /* 0x000f680000300800 */
[----:B------:R4:W-:Y:S04]  /*aa80*/  STL [R1+0x478c], R29 ;  /* 0x00478c1d01007387 */ /* 0x0009e80000100800 */
[----:B------:R0:W-:Y:S01]  /*aa90*/  STL [R1+0x4784], R28 ;  /* 0x0047841c01007387 */ /* 0x0001e20000100800 */
[----:B------:R-:W-:-:S03]  /*aaa0*/  IMAD.X R25, R25, 0x1, R17, P3 ;  /* 0x0000000119197824 */ /* 0x000fc600018e0611 */
[----:B------:R-:W5:Y:S04]  /*aab0*/  LDL.LU R33, [R1+0x1c] ;  /* 0x00001c0001217983 */ /* 0x000f680000300800 */
[----:B------:R1:W-:Y:S01]  /*aac0*/  STL [R1+0x4778], R25 ;  /* 0x0047781901007387 */ /* 0x0003e20000100800 */
[----:B----4-:R-:W-:-:S05]  /*aad0*/  IADD3 R29, P3, R27, R58, RZ ;  /* 0x0000003a1b1d7210 */ /* 0x010fca0007f7e0ff */
[----:B------:R4:W-:Y:S01]  /*aae0*/  STL [R1+0x4780], R29 ;  /* 0x0047801d01007387 */ /* 0x0009e20000100800 */
[----:B0-----:R-:W-:-:S03]  /*aaf0*/  IMAD.X R28, R26, 0x1, R15, P2 ;  /* 0x000000011a1c7824 */ /* 0x001fc600010e060f */
[----:B------:R-:W5:Y:S04]  /*ab00*/  LDL.LU R32, [R1+0xc8] ;  /* 0x0000c80001207983 */ /* 0x000f680000300800 */
[----:B------:R-:W-:Y:S04]  /*ab10*/  STL [R1+0x477c], R28 ;  /* 0x00477c1c01007387 */ /* 0x000fe80000100800 */
[----:B------:R-:W5:Y:S01]  /*ab20*/  LDL.LU R31, [R1+0x18] ;  /* 0x00001800011f7983 */ /* 0x000f620000300800 */
[----:B-1----:R-:W-:Y:S01]  /*ab30*/  IADD3 R25, P2, R27, R57, RZ ;  /* 0x000000391b197210 */ /* 0x002fe20007f5e0ff */
[----:B------:R-:W-:-:S04]  /*ab40*/  IMAD.X R26, R26, 0x1, R17, P1 ;  /* 0x000000011a1a7824 */ /* 0x000fc800008e0611 */
[----:B------:R2:W-:Y:S04]  /*ab50*/  STL [R1+0x4774], R25 ;  /* 0x0047741901007387 */ /* 0x0005e80000100800 */
[----:B------:R-:W5:Y:S04]  /*ab60*/  LDL.LU R30, [R1+0xc4] ;  /* 0x0000c400011e7983 */ /* 0x000f680000300800 */
[----:B------:R-:W-:Y:S04]  /*ab70*/  STL [R1+0x4768], R26 ;  /* 0x0047681a01007387 */ /* 0x000fe80000100800 */
[----:B----4-:R-:W4:Y:S01]  /*ab80*/  LDL.LU R29, [R1+0x14] ;  /* 0x00001400011d7983 */ /* 0x010f220000300800 */
[----:B--2---:R-:W-:-:S05]  /*ab90*/  IADD3 R25, P1, R24, R58, RZ ;  /* 0x0000003a18197210 */ /* 0x004fca0007f3e0ff */
[----:B------:R3:W-:Y:S04]  /*aba0*/  STL [R1+0x4770], R25 ;  /* 0x0047701901007387 */ /* 0x0007e80000100800 */
[----:B------:R-:W2:Y:S01]  /*abb0*/  LDL.LU R28, [R1+0xc0] ;  /* 0x0000c000011c7983 */ /* 0x000ea20000300800 */
[----:B---3--:R-:W-:-:S05]  /*abc0*/  IMAD.X R25, R21, 0x1, R15, P0 ;  /* 0x0000000115197824 */ /* 0x008fca00000e060f */
[----:B------:R0:W-:Y:S04]  /*abd0*/  STL [R1+0x476c], R25 ;  /* 0x00476c1901007387 */ /* 0x0001e80000100800 */
[----:B------:R-:W3:Y:S01]  /*abe0*/  LDL.LU R27, [R1+0x10] ;  /* 0x00001000011b7983 */ /* 0x000ee20000300800 */
[----:B------:R-:W-:-:S05]  /*abf0*/  IADD3 R24, P0, R24, R57, RZ ;  /* 0x0000003918187210 */ /* 0x000fca0007f1e0ff */
[----:B------:R1:W-:Y:S04]  /*ac00*/  STL [R1+0x4764], R24 ;  /* 0x0047641801007387 */ /* 0x0003e80000100800 */
[----:B0-----:R-:W3:Y:S01]  /*ac10*/  LDL.LU R25, [R1+0xbc] ;  /* 0x0000bc0001197983 */ /* 0x001ee20000300800 */
[----:B-1----:R-:W-:-:S05]  /*ac20*/  IMAD.X R24, R21, 0x1, R17, P6 ;  /* 0x0000000115187824 */ /* 0x002fca00030e0611 */
[----:B------:R0:W-:Y:S04]  /*ac30*/  STL [R1+0x4758], R24 ;  /* 0x0047581801007387 */ /* 0x0001e80000100800 */
[----:B------:R-:W3:Y:S01]  /*ac40*/  LDL.LU R26, [R1+0xc] ;  /* 0x00000c00011a7983 */ /* 0x000ee20000300800 */
[----:B-----5:R-:W-:-:S05]  /*ac50*/  IADD3 R21, P6, R23, R58, RZ ;  /* 0x0000003a17157210 */ /* 0x020fca0007fde0ff */
[----:B------:R1:W-:Y:S04]  /*ac60*/  STL [R1+0x4760], R21 ;  /* 0x0047601501007387 */ /* 0x0003e80000100800 */
[----:B0-----:R-:W5:Y:S01]  /*ac70*/  LDL.LU R24, [R1+0xb8] ;  /* 0x0000b80001187983 */ /* 0x001f620000300800 */
[----:B-1----:R-:W-:Y:S01]  /*ac80*/  IMAD.X R21, R61, 0x1, R15, P5 ;  /* 0x000000013d157824 */ /* 0x002fe200028e060f */
[----:B------:R-:W-:-:S04]  /*ac90*/  IADD3 R23, P5, R23, R57, RZ ;  /* 0x0000003917177210 */ /* 0x000fc80007fbe0ff */
[----:B------:R0:W-:Y:S04]  /*aca0*/  STL [R1+0x475c], R21 ;  /* 0x00475c1501007387 */ /* 0x0001e80000100800 */
[----:B------:R1:W-:Y:S01]  /*acb0*/  STL [R1+0x4754], R23 ;  /* 0x0047541701007387 */ /* 0x0003e20000100800 */
[----:B0-----:R-:W-:-:S03]  /*acc0*/  IMAD.X R21, R61, 0x1, R17, P4 ;  /* 0x000000013d157824 */ /* 0x001fc600020e0611 */
[----:B-1----:R-:W5:Y:S01]  /*acd0*/  LDL.LU R23, [R1+0x8] ;  /* 0x0000080001177983 */ /* 0x002f620000300800 */
[----:B------:R-:W-:-:S03]  /*ace0*/  IADD3 R61, P4, R34, R58, RZ ;  /* 0x0000003a223d7210 */ /* 0x000fc60007f9e0ff */
[----:B------:R0:W-:Y:S04]  /*acf0*/  STL [R1+0x4748], R21 ;  /* 0x0047481501007387 */ /* 0x0001e80000100800 */
[----:B------:R1:W-:Y:S01]  /*ad00*/  STL [R1+0x4750], R61 ;  /* 0x0047503d01007387 */ /* 0x0003e20000100800 */
[----:B0-----:R-:W-:-:S03]  /*ad10*/  IMAD.X R21, R20, 0x1, R15, P3 ;  /* 0x0000000114157824 */ /* 0x001fc600018e060f */
[----:B-1----:R-:W5:Y:S04]  /*ad20*/  LDL.LU R61, [R1+0xb4] ;  /* 0x0000b400013d7983 */ /* 0x002f680000300800 */
[----:B------:R0:W-:Y:S04]  /*ad30*/  STL [R1+0x474c], R21 ;  /* 0x00474c1501007387 */ /* 0x0001e80000100800 */
[----:B0-----:R-:W5:Y:S01]  /*ad40*/  LDL.LU R21, [R1+0x4] ;  /* 0x0000040001157983 */ /* 0x001f620000300800 */
[----:B------:R-:W-:Y:S01]  /*ad50*/  IADD3 R34, P3, R34, R57, RZ ;  /* 0x0000003922227210 */ /* 0x000fe20007f7e0ff */
[----:B------:R-:W-:-:S04]  /*ad60*/  IMAD.X R20, R20, 0x1, R17, P2 ;  /* 0x0000000114147824 */ /* 0x000fc800010e0611 */
[----:B------:R-:W-:Y:S04]  /*ad70*/  STL [R1+0x4744], R34 ;  /* 0x0047442201007387 */ /* 0x000fe80000100800 */
[----:B------:R0:W-:Y:S04]  /*ad80*/  STL [R1+0x4738], R20 ;  /* 0x0047381401007387 */ /* 0x0001e80000100800 */
[----:B0-----:R-:W5:Y:S01]  /*ad90*/  LDL.LU R20, [R1] ;  /* 0x0000000001147983 */ /* 0x001f620000300800 */
[----:B------:R-:W-:-:S05]  /*ada0*/  IADD3 R34, P2, R22, R58, RZ ;  /* 0x0000003a16227210 */ /* 0x000fca0007f5e0ff */
[----:B------:R0:W-:Y:S02]  /*adb0*/  STL [R1+0x4740], R34 ;  /* 0x0047402201007387 */ /* 0x0001e40000100800 */
[C---:B0-----:R-:W-:Y:S01]  /*adc0*/  IMAD.X R34, R33.reuse, 0x1, R15, P1 ;  /* 0x0000000121227824 */ /* 0x041fe200008e060f */
[----:B------:R-:W-:Y:S01]  /*add0*/  IADD3 R22, P1, R22, R57, RZ ;  /* 0x0000003916167210 */ /* 0x000fe20007f3e0ff */
[----:B------:R-:W-:-:S03]  /*ade0*/  IMAD.X R33, R33, 0x1, R17, P0 ;  /* 0x0000000121217824 */ /* 0x000fc600000e0611 */
[----:B------:R0:W-:Y:S04]  /*adf0*/  STL [R1+0x473c], R34 ;  /* 0x00473c2201007387 */ /* 0x0001e80000100800 */
[----:B0-----:R-:W5:Y:S04]  /*ae00*/  LDL.LU R34, [R1+0x4e24] ;  /* 0x004e240001227983 */ /* 0x001f680000300800 */
[----:B------:R0:W-:Y:S04]  /*ae10*/  STL [R1+0x4734], R22 ;  /* 0x0047341601007387 */ /* 0x0001e80000100800 */
[----:B0-----:R-:W5:Y:S04]  /*ae20*/  LDL.LU R22, [R1+0xac] ;  /* 0x0000ac0001167983 */ /* 0x001f680000300800 */
[----:B------:R0:W-:Y:S02]  /*ae30*/  STL [R1+0x4728], R33 ;  /* 0x0047282101007387 */ /* 0x0001e40000100800 */
[----:B0-----:R-:W-:-:S05]  /*ae40*/  IADD3 R33, P0, R32, R58, RZ ;  /* 0x0000003a20217210 */ /* 0x001fca0007f1e0ff */
        /* <DEDUP_REMOVED lines=11> */
[C---:B----4-:R-:W-:Y:S01]  /*af00*/  IMAD.X R31, R29.reuse, 0x1, R15, P4 ;  /* 0x000000011d1f7824 */ /* 0x050fe200020e060f */
[----:B------:R-:W-:Y:S01]  /*af10*/  IADD3 R30, P4, R30, R57, RZ ;  /* 0x000000391e1e7210 */ /* 0x000fe20007f9e0ff */
[----:B------:R-:W-:-:S03]  /*af20*/  IMAD.X R29, R29, 0x1, R17, P3 ;  /* 0x000000011d1d7824 */ /* 0x000fc600018e0611 */
[----:B------:R0:W-:Y:S04]  /*af30*/  STL [R1+0x471c], R31 ;  /* 0x00471c1f01007387 */ /* 0x0001e80000100800 */
[----:B0-----:R-:W4:Y:S04]  /*af40*/  LDL.LU R31, [R1+0x4e18] ;  /* 0x004e1800011f7983 */ /* 0x001f280000300800 */
[----:B------:R0:W-:Y:S04]  /*af50*/  STL [R1+0x4714], R30 ;  /* 0x0047141e01007387 */ /* 0x0001e80000100800 */
[----:B0-----:R-:W4:Y:S04]  /*af60*/  LDL.LU R30, [R1+0x4e14] ;  /* 0x004e1400011e7983 */ /* 0x001f280000300800 */
[----:B------:R2:W-:Y:S02]  /*af70*/  STL [R1+0x4708], R29 ;  /* 0x0047081d01007387 */ /* 0x0005e40000100800 */
[----:B--2---:R-:W-:-:S05]  /*af80*/  IADD3 R29, P3, R28, R58, RZ ;  /* 0x0000003a1c1d7210 */ /* 0x004fca0007f7e0ff */
[----:B------:R3:W-:Y:S02]  /*af90*/  STL [R1+0x4710], R29 ;  /* 0x0047101d01007387 */ /* 0x0007e40000100800 */
[C---:B---3--:R-:W-:Y:S01]  /*afa0*/  IMAD.X R29, R27.reuse, 0x1, R15, P2 ;  /* 0x000000011b1d7824 */ /* 0x048fe200010e060f */
[----:B------:R-:W-:Y:S01]  /*afb0*/  IADD3 R28, P2, R28, R57, RZ ;  /* 0x000000391c1c7210 */ /* 0x000fe20007f5e0ff */
[----:B------:R-:W-:-:S03]  /*afc0*/  IMAD.X R27, R27, 0x1, R17, P1 ;  /* 0x000000011b1b7824 */ /* 0x000fc600008e0611 */
[----:B------:R0:W-:Y:S04]  /*afd0*/  STL [R1+0x470c], R29 ;  /* 0x00470c1d01007387 */ /* 0x0001e80000100800 */
[----:B0-----:R-:W2:Y:S04]  /*afe0*/  LDL.LU R29, [R1+0x4e10] ;  /* 0x004e1000011d7983 */ /* 0x001ea80000300800 */
[----:B------:R0:W-:Y:S04]  /*aff0*/  STL [R1+0x4704], R28 ;  /* 0x0047041c01007387 */ /* 0x0001e80000100800 */
[----:B0-----:R-:W3:Y:S04]  /*b000*/  LDL.LU R28, [R1+0x4e0c] ;  /* 0x004e0c00011c7983 */ /* 0x001ee80000300800 */
[----:B------:R0:W-:Y:S02]  /*b010*/  STL [R1+0x46f8], R27 ;  /* 0x0046f81b01007387 */ /* 0x0001e40000100800 */
[----:B0-----:R-:W-:-:S05]  /*b020*/  IADD3 R27, P1, R25, R58, RZ ;  /* 0x0000003a191b7210 */ /* 0x001fca0007f3e0ff */
[----:B------:R0:W-:Y:S02]  /*b030*/  STL [R1+0x4700], R27 ;  /* 0x0047001b01007387 */ /* 0x0001e40000100800 */
[C---:B0-----:R-:W-:Y:S01]  /*b040*/  IMAD.X R27, R26.reuse, 0x1, R15, P0 ;  /* 0x000000011a1b7824 */ /* 0x041fe200000e060f */
[----:B------:R-:W-:Y:S01]  /*b050*/  IADD3 R25, P0, R25, R57, RZ ;  /* 0x0000003919197210 */ /* 0x000fe20007f1e0ff */
[----:B------:R-:W-:-:S03]  /*b060*/  IMAD.X R26, R26, 0x1, R17, P6 ;  /* 0x000000011a1a7824 */ /* 0x000fc600030e0611 */
[----:B------:R0:W-:Y:S04]  /*b070*/  STL [R1+0x46fc], R27 ;  /* 0x0046fc1b01007387 */ /* 0x0001e80000100800 */
[----:B0-----:R-:W4:Y:S04]  /*b080*/  LDL.LU R27, [R1+0x4e08] ;  /* 0x004e0800011b7983 */ /* 0x001f280000300800 */
[----:B------:R5:W-:Y:S04]  /*b090*/  STL [R1+0x46f4], R25 ;  /* 0x0046f41901007387 */ /* 0x000be80000100800 */
[----:B------:R0:W-:Y:S01]  /*b0a0*/  STL [R1+0x46e8], R26 ;  /* 0x0046e81a01007387 */ /* 0x0001e20000100800 */
[----:B-----5:R-:W-:-:S03]  /*b0b0*/  IADD3 R25, P6, R24, R58, RZ ;  /* 0x0000003a18197210 */ /* 0x020fc60007fde0ff */
[----:B0-----:R-:W5:Y:S04]  /*b0c0*/  LDL.LU R26, [R1+0x9c] ;  /* 0x00009c00011a7983 */ /* 0x001f680000300800 */
[----:B------:R0:W-:Y:S02]  /*b0d0*/  STL [R1+0x46f0], R25 ;  /* 0x0046f01901007387 */ /* 0x0001e40000100800 */
[C---:B0-----:R-:W-:Y:S01]  /*b0e0*/  IMAD.X R25, R23.reuse, 0x1, R15, P5 ;  /* 0x0000000117197824 */ /* 0x041fe200028e060f */
        /* <DEDUP_REMOVED lines=9> */
[----:B0-----:R-:W-:Y:S01]  /*b180*/  IMAD.X R23, R21, 0x1, R15, P3 ;  /* 0x0000000115177824 */ /* 0x001fe200018e060f */
[----:B------:R-:W-:-:S04]  /*b190*/  IADD3 R61, P3, R61, R57, RZ ;  /* 0x000000393d3d7210 */ /* 0x000fc80007f7e0ff */
[----:B------:R0:W-:Y:S04]  /*b1a0*/  STL [R1+0x46dc], R23 ;  /* 0x0046dc1701007387 */ /* 0x0001e80000100800 */
[----:B0-----:R-:W4:Y:S04]  /*b1b0*/  LDL.LU R23, [R1+0x4dfc] ;  /* 0x004dfc0001177983 */ /* 0x001f280000300800 */
[----:B------:R0:W-:Y:S04]  /*b1c0*/  STL [R1+0x46d4], R61 ;  /* 0x0046d43d01007387 */ /* 0x0001e80000100800 */
[----:B0-----:R-:W5:Y:S01]  /*b1d0*/  LDL.LU R61, [R1+0x4df8] ;  /* 0x004df800013d7983 */ /* 0x001f620000300800 */
[----:B------:R-:W-:-:S05]  /*b1e0*/  IMAD.X R21, R21, 0x1, R17, P2 ;  /* 0x0000000115157824 */ /* 0x000fca00010e0611 */
[----:B------:R5:W-:Y:S02]  /*b1f0*/  STL [R1+0x46c8], R21 ;  /* 0x0046c81501007387 */ /* 0x000be40000100800 */
[----:B-----5:R-:W-:-:S05]  /*b200*/  IADD3 R21, P2, R61, R58, RZ ;  /* 0x0000003a3d157210 */ /* 0x020fca0007f5e0ff */
[----:B------:R0:W-:Y:S02]  /*b210*/  STL [R1+0x46d0], R21 ;  /* 0x0046d01501007387 */ /* 0x0001e40000100800 */
[----:B0-----:R-:W-:Y:S01]  /*b220*/  IMAD.X R21, R20, 0x1, R15, P1 ;  /* 0x0000000114157824 */ /* 0x001fe200008e060f */
[----:B------:R-:W-:-:S04]  /*b230*/  IADD3 R61, P1, R61, R57, RZ ;  /* 0x000000393d3d7210 */ /* 0x000fc80007f3e0ff */
[----:B------:R0:W-:Y:S04]  /*b240*/  STL [R1+0x46cc], R21 ;  /* 0x0046cc1501007387 */ /* 0x0001e80000100800 */
[----:B0-----:R-:W5:Y:S04]  /*b250*/  LDL.LU R21, [R1+0x4df4] ;  /* 0x004df40001157983 */ /* 0x001f680000300800 */
[----:B------:R0:W-:Y:S04]  /*b260*/  STL [R1+0x46c4], R61 ;  /* 0x0046c43d01007387 */ /* 0x0001e80000100800 */
[----:B0-----:R-:W2:Y:S01]  /*b270*/  LDL.LU R61, [R1+0x4df0] ;  /* 0x004df000013d7983 */ /* 0x001ea20000300800 */
[----:B------:R-:W-:-:S05]  /*b280*/  IMAD.X R20, R20, 0x1, R17, P0 ;  /* 0x0000000114147824 */ /* 0x000fca00000e0611 */
[----:B------:R0:W-:Y:S02]  /*b290*/  STL [R1+0x46b8], R20 ;  /* 0x0046b81401007387 */ /* 0x0001e40000100800 */
[----:B0-----:R-:W-:-:S05]  /*b2a0*/  IADD3 R20, P0, R22, R58, RZ ;  /* 0x0000003a16147210 */ /* 0x001fca0007f1e0ff */
[----:B------:R2:W-:Y:S02]  /*b2b0*/  STL [R1+0x46c0], R20 ;  /* 0x0046c01401007387 */ /* 0x0005e40000100800 */
[----:B--2---:R-:W-:-:S05]  /*b2c0*/  IMAD.X R20, R61, 0x1, R15, P6 ;  /* 0x000000013d147824 */ /* 0x004fca00030e060f */
[----:B------:R0:W-:Y:S04]  /*b2d0*/  STL [R1+0x46bc], R20 ;  /* 0x0046bc1401007387 */ /* 0x0001e80000100800 */
[----:B0-----:R-:W2:Y:S01]  /*b2e0*/  LDL.LU R20, [R1+0x4dec] ;  /* 0x004dec0001147983 */ /* 0x001ea20000300800 */
[----:B------:R-:W-:-:S05]  /*b2f0*/  IADD3 R22, P6, R22, R57, RZ ;  /* 0x0000003916167210 */ /* 0x000fca0007fde0ff */
[----:B------:R0:W-:Y:S02]  /*b300*/  STL [R1+0x46b4], R22 ;  /* 0x0046b41601007387 */ /* 0x0001e40000100800 */
[----:B0-----:R-:W-:Y:S02]  /*b310*/  IMAD.X R22, R61, 0x1, R17, P5 ;  /* 0x000000013d167824 */ /* 0x001fe400028e0611 */
[----:B------:R-:W3:Y:S04]  /*b320*/  LDL.LU R61, [R1+0xa4] ;  /* 0x0000a400013d7983 */ /* 0x000ee80000300800 */
[----:B------:R5:W-:Y:S02]  /*b330*/  STL [R1+0x46a8], R22 ;  /* 0x0046a81601007387 */ /* 0x000be40000100800 */
[----:B-----5:R-:W-:-:S05]  /*b340*/  IADD3 R22, P5, R21, R58, RZ ;  /* 0x0000003a15167210 */ /* 0x020fca0007fbe0ff */
[----:B------:R2:W-:Y:S02]  /*b350*/  STL [R1+0x46b0], R22 ;  /* 0x0046b01601007387 */ /* 0x0005e40000100800 */
[----:B--2---:R-:W-:Y:S01]  /*b360*/  IMAD.X R22, R20, 0x1, R15, P4 ;  /* 0x0000000114167824 */ /* 0x004fe200020e060f */
[----:B------:R-:W-:-:S04]  /*b370*/  IADD3 R21, P4, R21, R57, RZ ;  /* 0x0000003915157210 */ /* 0x000fc80007f9e0ff */
[----:B------:R0:W-:Y:S04]  /*b380*/  STL [R1+0x46ac], R22 ;  /* 0x0046ac1601007387 */ /* 0x0001e80000100800 */
[----:B0-----:R-:W2:Y:S04]  /*b390*/  LDL.LU R22, [R1+0x4de8] ;  /* 0x004de80001167983 */ /* 0x001ea80000300800 */
[----:B------:R0:W-:Y:S04]  /*b3a0*/  STL [R1+0x46a4], R21 ;  /* 0x0046a41501007387 */ /* 0x0001e80000100800 */
[----:B0-----:R-:W5:Y:S01]  /*b3b0*/  LDL.LU R21, [R1+0x4de4] ;  /* 0x004de40001157983 */ /* 0x001f620000300800 */
[----:B------:R-:W-:-:S05]  /*b3c0*/  IMAD.X R20, R20, 0x1, R17, P3 ;  /* 0x0000000114147824 */ /* 0x000fca00018e0611 */
[----:B------:R3:W-:Y:S02]  /*b3d0*/  STL [R1+0x4698], R20 ;  /* 0x0046981401007387 */ /* 0x0007e40000100800 */
[----:B---3--:R-:W-:-:S05]  /*b3e0*/  IADD3 R20, P3, R61, R58, RZ ;  /* 0x0000003a3d147210 */ /* 0x008fca0007f7e0ff */
[----:B------:R5:W-:Y:S02]  /*b3f0*/  STL [R1+0x46a0], R20 ;  /* 0x0046a01401007387 */ /* 0x000be40000100800 */
[----:B-----5:R-:W-:-:S05]  /*b400*/  IMAD.X R20, R21, 0x1, R15, P2 ;  /* 0x0000000115147824 */ /* 0x020fca00010e060f */
[----:B------:R0:W-:Y:S02]  /*b410*/  STL [R1+0x469c], R20 ;  /* 0x00469c1401007387 */ /* 0x0001e40000100800 */
[----:B0-----:R-:W-:Y:S01]  /*b420*/  IADD3 R20, P2, R61, R57, RZ ;  /* 0x000000393d147210 */ /* 0x001fe20007f5e0ff */
[----:B------:R-:W-:Y:S02]  /*b430*/  IMAD.X R61, R21, 0x1, R17, P1 ;  /* 0x00000001153d7824 */ /* 0x000fe400008e0611 */
[----:B------:R-:W3:Y:S04]  /*b440*/  LDL.LU R21, [R1+0x8c] ;  /* 0x00008c0001157983 */ /* 0x000ee80000300800 */
[----:B------:R0:W-:Y:S04]  /*b450*/  STL [R1+0x4694], R20 ;  /* 0x0046941401007387 */ /* 0x0001e80000100800 */
[----:B0-----:R-:W5:Y:S04]  /*b460*/  LDL.LU R20, [R1+0x88] ;  /* 0x0000880001147983 */ /* 0x001f680000300800 */
[----:B------:R0:W-:Y:S02]  /*b470*/  STL [R1+0x4688], R61 ;  /* 0x0046883d01007387 */ /* 0x0001e40000100800 */
[----:B0-----:R-:W-:-:S05]  /*b480*/  IADD3 R61, P1, R24, R58, RZ ;  /* 0x0000003a183d7210 */ /* 0x001fca0007f3e0ff */
[----:B------:R2:W-:Y:S02]  /*b490*/  STL [R1+0x4690], R61 ;  /* 0x0046903d01007387 */ /* 0x0005e40000100800 */
[----:B--2---:R-:W-:Y:S01]  /*b4a0*/  IMAD.X R61, R22, 0x1, R15, P0 ;  /* 0x00000001163d7824 */ /* 0x004fe200000e060f */
[----:B------:R-:W-:-:S04]  /*b4b0*/  IADD3 R24, P0, R24, R57, RZ ;  /* 0x0000003918187210 */ /* 0x000fc80007f1e0ff */
[----:B------:R0:W-:Y:S02]  /*b4c0*/  STL [R1+0x468c], R61 ;  /* 0x00468c3d01007387 */ /* 0x0001e40000100800 */
[----:B0-----:R-:W-:Y:S02]  /*b4d0*/  IMAD.X R61, R22, 0x1, R17, P6 ;  /* 0x00000001163d7824 */ /* 0x001fe400030e0611 */
[----:B------:R-:W2:Y:S04]  /*b4e0*/  LDL.LU R22, [R1+0x90] ;  /* 0x0000900001167983 */ /* 0x000ea80000300800 */
[----:B------:R0:W-:Y:S04]  /*b4f0*/  STL [R1+0x4684], R24 ;  /* 0x0046841801007387 */ /* 0x0001e80000100800 */
[----:B------:R1:W-:Y:S01]  /*b500*/  STL [R1+0x4678], R61 ;  /* 0x0046783d01007387 */ /* 0x0003e20000100800 */
[----:B0-----:R-:W-:-:S03]  /*b510*/  IADD3 R24, P6, R26, R58, RZ ;  /* 0x0000003a1a187210 */ /* 0x001fc60007fde0ff */
[----:B-1----:R-:W5:Y:S04]  /*b520*/  LDL.LU R61, [R1+0x84] ;  /* 0x00008400013d7983 */ /* 0x002f680000300800 */
[----:B------:R4:W-:Y:S02]  /*b530*/  STL [R1+0x4680], R24 ;  /* 0x0046801801007387 */ /* 0x0009e40000100800 */
[----:B----4-:R-:W-:-:S05]  /*b540*/  IMAD.X R24, R23, 0x1, R15, P5 ;  /* 0x0000000117187824 */ /* 0x010fca00028e060f */
[----:B------:R0:W-:Y:S04]  /*b550*/  STL [R1+0x467c], R24 ;  /* 0x00467c1801007387 */ /* 0x0001e80000100800 */
[----:B0-----:R-:W4:Y:S01]  /*b560*/  LDL.LU R24, [R1+0x4de0] ;  /* 0x004de00001187983 */ /* 0x001f220000300800 */
[----:B------:R-:W-:-:S05]  /*b570*/  IADD3 R26, P5, R26, R57, RZ ;  /* 0x000000391a1a7210 */ /* 0x000fca0007fbe0ff */
[----:B------:R0:W-:Y:S02]  /*b580*/  STL [R1+0x4674], R26 ;  /* 0x0046741a01007387 */ /* 0x0001e40000100800 */
[----:B0-----:R-:W-:Y:S02]  /*b590*/  IMAD.X R26, R23, 0x1, R17, P4 ;  /* 0x00000001171a7824 */ /* 0x001fe400020e0611 */
[----:B------:R-:W3:Y:S04]  /*b5a0*/  LDL.LU R23, [R1+0x94] ;  /* 0x0000940001177983 */ /* 0x000ee80000300800 */
[----:B------:R0:W-:Y:S02]  /*b5b0*/  STL [R1+0x4668], R26 ;  /* 0x0046681a01007387 */ /* 0x0001e40000100800 */
[----:B0-----:R-:W-:-:S05]  /*b5c0*/  IADD3 R26, P4, R25, R58, RZ ;  /* 0x0000003a191a7210 */ /* 0x001fca0007f9e0ff */
[----:B------:R4:W-:Y:S02]  /*b5d0*/  STL [R1+0x4670], R26 ;  /* 0x0046701a01007387 */ /* 0x0009e40000100800 */
[----:B----4-:R-:W-:Y:S01]  /*b5e0*/  IMAD.X R26, R24, 0x1, R15, P3 ;  /* 0x00000001181a7824 */ /* 0x010fe200018e060f */
[----:B------:R-:W-:-:S04]  /*b5f0*/  IADD3 R25, P3, R25, R57, RZ ;  /* 0x0000003919197210 */ /* 0x000fc80007f7e0ff */
[----:B------:R0:W-:Y:S04]  /*b600*/  STL [R1+0x466c], R26 ;  /* 0x00466c1a01007387 */ /* 0x0001e80000100800 */
[----:B0-----:R-:W4:Y:S04]  /*b610*/  LDL.LU R26, [R1+0x4ddc] ;  /* 0x004ddc00011a7983 */ /* 0x001f280000300800 */
[----:B------:R0:W-:Y:S04]  /*b620*/  STL [R1+0x4664], R25 ;  /* 0x0046641901007387 */ /* 0x0001e80000100800 */
[----:B0-----:R-:W2:Y:S01]  /*b630*/  LDL.LU R25, [R1+0x4dd8] ;  /* 0x004dd80001197983 */ /* 0x001ea20000300800 */
[----:B------:R-:W-:-:S05]  /*b640*/  IMAD.X R24, R24, 0x1, R17, P2 ;  /* 0x0000000118187824 */ /* 0x000fca00010e0611 */
[----:B------:R3:W-:Y:S02]  /*b650*/  STL [R1+0x4658], R24 ;  /* 0x0046581801007387 */ /* 0x0007e40000100800 */
[----:B---3--:R-:W-:-:S05]  /*b660*/  IADD3 R24, P2, R23, R58, RZ ;  /* 0x0000003a17187210 */ /* 0x008fca0007f5e0ff */
        /* <DEDUP_REMOVED lines=8> */
[----:B0-----:R-:W-:Y:S01]  /*b6f0*/  IADD3 R23, P0, R22, R58, RZ ;  /* 0x0000003a16177210 */ /* 0x001fe20007f1e0ff */
[----:B----4-:R-:W-:-:S04]  /*b700*/  IMAD.X R24, R26, 0x1, R15, P6 ;  /* 0x000000011a187824 */ /* 0x010fc800030e060f */
[----:B------:R0:W-:Y:S04]  /*b710*/  STL [R1+0x4650], R23 ;  /* 0x0046501701007387 */ /* 0x0001e80000100800 */
[----:B------:R1:W-:Y:S01]  /*b720*/  STL [R1+0x464c], R24 ;  /* 0x00464c1801007387 */ /* 0x0003e20000100800 */
[----:B0-----:R-:W-:Y:S01]  /*b730*/  IADD3 R23, P6, R22, R57, RZ ;  /* 0x0000003916177210 */ /* 0x001fe20007fde0ff */
[----:B------:R-:W-:Y:S02]  /*b740*/  IMAD.X R22, R26, 0x1, R17, P5 ;  /* 0x000000011a167824 */ /* 0x000fe400028e0611 */
[----:B-1----:R-:W3:Y:S04]  /*b750*/  LDL.LU R24, [R1+0x74] ;  /* 0x0000740001187983 */ /* 0x002ee80000300800 */
[----:B------:R0:W-:Y:S04]  /*b760*/  STL [R1+0x4644], R23 ;  /* 0x0046441701007387 */ /* 0x0001e80000100800 */
[----:B------:R-:W4:Y:S04]  /*b770*/  LDL.LU R26, [R1+0x7c] ;  /* 0x00007c00011a7983 */ /* 0x000f280000300800 */
[----:B------:R1:W-:Y:S01]  /*b780*/  STL [R1+0x4638], R22 ;  /* 0x0046381601007387 */ /* 0x0003e20000100800 */
[----:B0-----:R-:W-:-:S05]  /*b790*/  IADD3 R23, P5, R21, R58, RZ ;  /* 0x0000003a15177210 */ /* 0x001fca0007fbe0ff */
[----:B------:R0:W-:Y:S01]  /*b7a0*/  STL [R1+0x4640], R23 ;  /* 0x0046401701007387 */ /* 0x0001e20000100800 */
[----:B-1----:R-:W-:-:S03]  /*b7b0*/  IMAD.X R22, R27, 0x1, R15, P4 ;  /* 0x000000011b167824 */ /* 0x002fc600020e060f */
[----:B0-----:R-:W3:Y:S04]  /*b7c0*/  LDL.LU R23, [R1+0x70] ;  /* 0x0000700001177983 */ /* 0x001ee80000300800 */
[----:B------:R0:W-:Y:S02]  /*b7d0*/  STL [R1+0x463c], R22 ;  /* 0x00463c1601007387 */ /* 0x0001e40000100800 */
[----:B0-----:R-:W-:Y:S02]  /*b7e0*/  IMAD.X R22, R27, 0x1, R17, P3 ;  /* 0x000000011b167824 */ /* 0x001fe400018e0611 */
[----:B------:R-:W2:Y:S01]  /*b7f0*/  LDL.LU R27, [R1+0x80] ;  /* 0x00008000011b7983 */ /* 0x000ea20000300800 */
[----:B------:R-:W-:-:S05]  /*b800*/  IADD3 R21, P4, R21, R57, RZ ;  /* 0x0000003915157210 */ /* 0x000fca0007f9e0ff */
[----:B------:R5:W-:Y:S04]  /*b810*/  STL [R1+0x4634], R21 ;  /* 0x0046341501007387 */ /* 0x000be80000100800 */
[----:B------:R0:W-:Y:S01]  /*b820*/  STL [R1+0x4628], R22 ;  /* 0x0046281601007387 */ /* 0x0001e20000100800 */
[----:B-----5:R-:W-:-:S03]  /*b830*/  IADD3 R21, P3, R20, R58, RZ ;  /* 0x0000003a14157210 */ /* 0x020fc60007f7e0ff */
[----:B0-----:R-:W5:Y:S04]  /*b840*/  LDL.LU R22, [R1+0x6c] ;  /* 0x00006c0001167983 */ /* 0x001f680000300800 */
[----:B------:R0:W-:Y:S02]  /*b850*/  STL [R1+0x4630], R21 ;  /* 0x0046301501007387 */ /* 0x0001e40000100800 */
[----:B0-----:R-:W-:-:S05]  /*b860*/  IMAD.X R21, R28, 0x1, R15, P2 ;  /* 0x000000011c157824 */ /* 0x001fca00010e060f */
[----:B------:R0:W-:Y:S02]  /*b870*/  STL [R1+0x462c], R21 ;  /* 0x00462c1501007387 */ /* 0x0001e40000100800 */
[----:B0-----:R-:W-:Y:S01]  /*b880*/  IADD3 R21, P2, R20, R57, RZ ;  /* 0x0000003914157210 */ /* 0x001fe20007f5e0ff */
[----:B------:R-:W-:Y:S01]  /*b890*/  IMAD.X R20, R28, 0x1, R17, P1 ;  /* 0x000000011c147824 */ /* 0x000fe200008e0611 */
[----:B------:R-:W-:-:S03]  /*b8a0*/  IADD3 R28, P1, R61, R58, RZ ;  /* 0x0000003a3d1c7210 */ /* 0x000fc60007f3e0ff */
[----:B------:R0:W-:Y:S04]  /*b8b0*/  STL [R1+0x4624], R21 ;  /* 0x0046241501007387 */ /* 0x0001e80000100800 */
[----:B0-----:R-:W5:Y:S04]  /*b8c0*/  LDL.LU R21, [R1+0x68] ;  /* 0x0000680001157983 */ /* 0x001f680000300800 */
[----:B------:R0:W-:Y:S04]  /*b8d0*/  STL [R1+0x4618], R20 ;  /* 0x0046181401007387 */ /* 0x0001e80000100800 */
[----:B------:R1:W-:Y:S01]  /*b8e0*/  STL [R1+0x4620], R28 ;  /* 0x0046201c01007387 */ /* 0x0003e20000100800 */
[----:B0-----:R-:W-:Y:S01]  /*b8f0*/  IMAD.X R20, R29, 0x1, R15, P0 ;  /* 0x000000011d147824 */ /* 0x001fe200000e060f */
[----:B-1----:R-:W-:-:S04]  /*b900*/  IADD3 R28, P0, R61, R57, RZ ;  /* 0x000000393d1c7210 */ /* 0x002fc80007f1e0ff */
[----:B------:R0:W-:Y:S01]  /*b910*/  STL [R1+0x461c], R20 ;  /* 0x00461c1401007387 */ /* 0x0001e20000100800 */
[----:B------:R-:W-:-:S03]  /*b920*/  IMAD.X R61, R29, 0x1, R17, P6 ;  /* 0x000000011d3d7824 */ /* 0x000fc600030e0611 */
[----:B0-----:R-:W5:Y:S04]  /*b930*/  LDL.LU R20, [R1+0x64] ;  /* 0x0000640001147983 */ /* 0x001f680000300800 */
[----:B------:R-:W-:Y:S04]  /*b940*/  STL [R1+0x4614], R28 ;  /* 0x0046141c01007387 */ /* 0x000fe80000100800 */
[----:B------:R0:W-:Y:S04]  /*b950*/  STL [R1+0x4608], R61 ;  /* 0x0046083d01007387 */ /* 0x0001e80000100800 */
[----:B0-----:R-:W5:Y:S01]  /*b960*/  LDL.LU R61, [R1+0x60] ;  /* 0x00006000013d7983 */ /* 0x001f620000300800 */
[----:B------:R-:W-:Y:S01]  /*b970*/  IMAD.X R29, R30, 0x1, R15, P5 ;  /* 0x000000011e1d7824 */ /* 0x000fe200028e060f */
[----:B------:R-:W-:-:S02]  /*b980*/  SHF.R.S32.HI R35, RZ, 0x1f, R36 ;  /* 0x0000001fff237819 */ /* 0x000fc40000011424 */
[----:B------:R-:W-:Y:S02]  /*b990*/  SHF.R.S32.HI R36, RZ, 0x1f, R37 ;  /* 0x0000001fff247819 */ /* 0x000fe40000011425 */
[----:B------:R-:W-:Y:S02]  /*b9a0*/  SHF.R.S32.HI R37, RZ, 0x1f, R38 ;  /* 0x0000001fff257819 */ /* 0x000fe40000011426 */
[----:B------:R-:W-:Y:S02]  /*b9b0*/  SHF.R.S32.HI R38, RZ, 0x1f, R39 ;  /* 0x0000001fff267819 */ /* 0x000fe40000011427 */
[----:B------:R-:W-:Y:S02]  /*b9c0*/  SHF.R.S32.HI R39, RZ, 0x1f, R40 ;  /* 0x0000001fff277819 */ /* 0x000fe40000011428 */
[----:B------:R-:W-:Y:S02]  /*b9d0*/  SHF.R.S32.HI R40, RZ, 0x1f, R41 ;  /* 0x0000001fff287819 */ /* 0x000fe40000011429 */
[----:B------:R-:W-:-:S02]  /*b9e0*/  SHF.R.S32.HI R41, RZ, 0x1f, R42 ;  /* 0x0000001fff297819 */ /* 0x000fc4000001142a */
[----:B------:R-:W-:Y:S02]  /*b9f0*/  SHF.R.S32.HI R42, RZ, 0x1f, R9 ;  /* 0x0000001fff2a7819 */ /* 0x000fe40000011409 */
[----:B--2---:R-:W-:-:S05]  /*ba00*/  IADD3 R28, P6, R27, R58, RZ ;  /* 0x0000003a1b1c7210 */ /* 0x004fca0007fde0ff */
[----:B------:R0:W-:Y:S04]  /*ba10*/  STL [R1+0x4610], R28 ;  /* 0x0046101c01007387 */ /* 0x0001e80000100800 */
[----:B------:R4:W-:Y:S01]  /*ba20*/  STL [R1+0x460c], R29 ;  /* 0x00460c1d01007387 */ /* 0x0009e20000100800 */
[----:B0-----:R-:W-:Y:S01]  /*ba30*/  IADD3 R28, P5, R27, R57, RZ ;  /* 0x000000391b1c7210 */ /* 0x001fe20007fbe0ff */
[----:B------:R-:W-:Y:S01]  /*ba40*/  IMAD.X R27, R30, 0x1, R17, P4 ;  /* 0x000000011e1b7824 */ /* 0x000fe200020e0611 */
[----:B----4-:R-:W-:-:S03]  /*ba50*/  IADD3 R29, P4, R26, R58, RZ ;  /* 0x0000003a1a1d7210 */ /* 0x010fc60007f9e0ff */
[----:B------:R0:W-:Y:S04]  /*ba60*/  STL [R1+0x4604], R28 ;  /* 0x0046041c01007387 */ /* 0x0001e80000100800 */
[----:B------:R1:W-:Y:S01]  /*ba70*/  STL [R1+0x45f8], R27 ;  /* 0x0045f81b01007387 */ /* 0x0003e20000100800 */
[----:B0-----:R-:W-:-:S03]  /*ba80*/  IMAD.X R28, R31, 0x1, R15, P3 ;  /* 0x000000011f1c7824 */ /* 0x001fc600018e060f */
[----:B------:R-:W-:Y:S01]  /*ba90*/  STL [R1+0x4600], R29 ;  /* 0x0046001d01007387 */ /* 0x000fe20000100800 */
[----:B-1----:R-:W-:Y:S01]  /*baa0*/  IADD3 R27, P3, R26, R57, RZ ;  /* 0x000000391a1b7210 */ /* 0x002fe20007f7e0ff */
[----:B------:R-:W-:Y:S02]  /*bab0*/  IMAD.X R26, R31, 0x1, R17, P2 ;  /* 0x000000011f1a7824 */ /* 0x000fe400010e0611 */
[----:B------:R0:W-:Y:S04]  /*bac0*/  STL [R1+0x45fc], R28 ;  /* 0x0045fc1c01007387 */ /* 0x0001e80000100800 */
[----:B------:R1:W-:Y:S04]  /*bad0*/  STL [R1+0x45f4], R27 ;  /* 0x0045f41b01007387 */ /* 0x0003e80000100800 */
[----:B------:R2:W-:Y:S01]  /*bae0*/  STL [R1+0x45e8], R26 ;  /* 0x0045e81a01007387 */ /* 0x0005e20000100800 */
[----:B0-----:R-:W-:Y:S01]  /*baf0*/  IADD3 R28, P2, R25, R58, RZ ;  /* 0x0000003a191c7210 */ /* 0x001fe20007f5e0ff */
[----:B-1----:R-:W-:-:S04]  /*bb00*/  IMAD.X R27, R32, 0x1, R15, P1 ;  /* 0x00000001201b7824 */ /* 0x002fc800008e060f */
[----:B------:R-:W-:Y:S01]  /*bb10*/  STL [R1+0x45f0], R28 ;  /* 0x0045f01c01007387 */ /* 0x000fe20000100800 */
[----:B--2---:R-:W-:Y:S01]  /*bb20*/  IADD3 R26, P1, R25, R57, RZ ;  /* 0x00000039191a7210 */ /* 0x004fe20007f3e0ff */
[----:B------:R-:W-:Y:S02]  /*bb30*/  IMAD.X R25, R32, 0x1, R17, P0 ;  /* 0x0000000120197824 */ /* 0x000fe400000e0611 */
[----:B------:R3:W-:Y:S04]  /*bb40*/  STL [R1+0x45ec], R27 ;  /* 0x0045ec1b01007387 */ /* 0x0007e80000100800 */
[----:B------:R0:W-:Y:S04]  /*bb50*/  STL [R1+0x45e4], R26 ;  /* 0x0045e41a01007387 */ /* 0x0001e80000100800 */
[----:B------:R1:W-:Y:S01]  /*bb60*/  STL [R1+0x45d8], R25 ;  /* 0x0045d81901007387 */ /* 0x0003e20000100800 */
[----:B---3--:R-:W-:Y:S01]  /*bb70*/  IADD3 R27, P0, R24, R58, RZ ;  /* 0x0000003a181b7210 */ /* 0x008fe20007f1e0ff */
[----:B0-----:R-:W-:-:S04]  /*bb80*/  IMAD.X R26, R33, 0x1, R15, P6 ;  /* 0x00000001211a7824 */ /* 0x001fc800030e060f */
        /* <DEDUP_REMOVED lines=14> */
[----:B-----5:R-:W-:Y:S01]  /*bc70*/  IADD3 R25, P3, R22, R58, RZ ;  /* 0x0000003a16197210 */ /* 0x020fe20007f7e0ff */
        /* <DEDUP_REMOVED lines=21> */
[----:B------:R1:W-:Y:S01]  /*bdd0*/  STL [R1+0x4594], R21 ;  /* 0x0045941501007387 */ /* 0x0003e20000100800 */
[----:B0-----:R-:W-:-:S03]  /*bde0*/  IADD3 R22, P4, R61, R58, RZ ;  /* 0x0000003a3d167210 */ /* 0x001fc60007f9e0ff */
[----:B------:R0:W-:Y:S01]  /*bdf0*/  STL [R1+0x4588], R20 ;  /* 0x0045881401007387 */ /* 0x0001e20000100800 */
[----:B-1----:R-:W-:-:S03]  /*be00*/  IMAD.X R21, R38, 0x1, R15, P3 ;  /* 0x0000000126157824 */ /* 0x002fc600018e060f */
[----:B------:R1:W-:Y:S04]  /*be10*/  STL [R1+0x4590], R22 ;  /* 0x0045901601007387 */ /* 0x0003e80000100800 */
[----:B------:R2:W-:Y:S01]  /*be20*/  STL [R1+0x458c], R21 ;  /* 0x00458c1501007387 */ /* 0x0005e20000100800 */
[----:B0-----:R-:W-:Y:S01]  /*be30*/  IADD3 R20, P3, R61, R57, RZ ;  /* 0x000000393d147210 */ /* 0x001fe20007f7e0ff */
[----:B-1----:R-:W-:-:S04]  /*be40*/  IMAD.X R22, R38, 0x1, R17, P2 ;  /* 0x0000000126167824 */ /* 0x002fc800010e0611 */
[----:B------:R0:W-:Y:S01]  /*be50*/  STL [R1+0x4584], R20 ;  /* 0x0045841401007387 */ /* 0x0001e20000100800 */
[----:B--2---:R-:W-:-:S03]  /*be60*/  IADD3 R21, P2, R9, R58, RZ ;  /* 0x0000003a09157210 */ /* 0x004fc60007f5e0ff */
[----:B------:R1:W-:Y:S04]  /*be70*/  STL [R1+0x4578], R22 ;  /* 0x0045781601007387 */ /* 0x0003e80000100800 */
[----:B------:R-:W-:Y:S01]  /*be80*/  STL [R1+0x4580], R21 ;  /* 0x0045801501007387 */ /* 0x000fe20000100800 */
[----:B0-----:R-:W-:Y:S01]  /*be90*/  IMAD.X R20, R39, 0x1, R15, P1 ;  /* 0x0000000127147824 */ /* 0x001fe200008e060f */
[----:B-1----:R-:W-:Y:S02]  /*bea0*/  IADD3 R22, P1, R9, R57, RZ ;  /* 0x0000003909167210 */ /* 0x002fe40007f3e0ff */
[----:B------:R-:W2:Y:S01]  /*beb0*/  LDL.LU R9, [R1+0x4dd4] ;  /* 0x004dd40001097983 */ /* 0x000ea20000300800 */
[----:B------:R-:W-:-:S03]  /*bec0*/  IMAD R6, R6, UR5, RZ ;  /* 0x0000000506067c24 */ /* 0x000fc6000f8e02ff */
[----:B------:R0:W-:Y:S01]  /*bed0*/  STL [R1+0x457c], R20 ;  /* 0x00457c1401007387 */ /* 0x0001e20000100800 */
[----:B------:R-:W-:-:S03]  /*bee0*/  IMAD R7, R7, UR5, RZ ;  /* 0x0000000507077c24 */ /* 0x000fc6000f8e02ff */
[----:B------:R1:W-:Y:S01]  /*bef0*/  STL [R1+0x4574], R22 ;  /* 0x0045741601007387 */ /* 0x0003e20000100800 */
[----:B0-----:R-:W-:Y:S01]  /*bf00*/  IMAD.X R20, R39, 0x1, R17, P0 ;  /* 0x0000000127147824 */ /* 0x001fe200000e0611 */
[----:B------:R-:W-:Y:S01]  /*bf10*/  IADD3 R21, P0, R6, R58, RZ ;  /* 0x0000003a06157210 */ /* 0x000fe20007f1e0ff */
[----:B-1----:R-:W-:-:S03]  /*bf20*/  IMAD.X R22, R40, 0x1, R15, P6 ;  /* 0x0000000128167824 */ /* 0x002fc600030e060f */
[----:B------:R0:W-:Y:S01]  /*bf30*/  STL [R1+0x4568], R20 ;  /* 0x0045681401007387 */ /* 0x0001e20000100800 */
[----:B------:R-:W-:-:S03]  /*bf40*/  SHF.R.S32.HI R43, RZ, 0x1f, R6 ;  /* 0x0000001fff2b7819 */ /* 0x000fc60000011406 */
[----:B------:R1:W-:Y:S01]  /*bf50*/  STL [R1+0x4570], R21 ;  /* 0x0045701501007387 */ /* 0x0003e20000100800 */
[----:B0-----:R-:W-:-:S03]  /*bf60*/  IADD3 R20, P6, R6, R57, RZ ;  /* 0x0000003906147210 */ /* 0x001fc60007fde0ff */
[----:B------:R-:W-:Y:S01]  /*bf70*/  STL [R1+0x456c], R22 ;  /* 0x00456c1601007387 */ /* 0x000fe20000100800 */
[----:B-1----:R-:W-:Y:S01]  /*bf80*/  IMAD.X R21, R40, 0x1, R17, P5 ;  /* 0x0000000128157824 */ /* 0x002fe200028e0611 */
[----:B------:R-:W-:Y:S02]  /*bf90*/  IADD3 R6, P5, R7, R58, RZ ;  /* 0x0000003a07067210 */ /* 0x000fe40007fbe0ff */
[----:B------:R0:W-:Y:S01]  /*bfa0*/  STL [R1+0x4564], R20 ;  /* 0x0045641401007387 */ /* 0x0001e20000100800 */
[----:B------:R-:W-:Y:S01]  /*bfb0*/  SHF.R.S32.HI R44, RZ, 0x1f, R7 ;  /* 0x0000001fff2c7819 */ /* 0x000fe20000011407 */
[----:B------:R-:W-:Y:S02]  /*bfc0*/  IMAD R8, R8, UR5, RZ ;  /* 0x0000000508087c24 */ /* 0x000fe4000f8e02ff */
[----:B------:R-:W-:Y:S04]  /*bfd0*/  STL [R1+0x4558], R21 ;  /* 0x0045581501007387 */ /* 0x000fe80000100800 */
[----:B------:R1:W-:Y:S01]  /*bfe0*/  STL [R1+0x4560], R6 ;  /* 0x0045600601007387 */ /* 0x0003e20000100800 */
[----:B0-----:R-:W-:Y:S01]  /*bff0*/  IMAD.X R20, R41, 0x1, R15, P4 ;  /* 0x0000000129147824 */ /* 0x001fe200020e060f */
[----:B------:R-:W-:Y:S01]  /*c000*/  IADD3 R7, P4, R7, R57, RZ ;  /* 0x0000003907077210 */ /* 0x000fe20007f9e0ff */
[----:B------:R-:W-:-:S03]  /*c010*/  IMAD R10, R10, UR5, RZ ;  /* 0x000000050a0a7c24 */ /* 0x000fc6000f8e02ff */
[----:B------:R0:W-:Y:S01]  /*c020*/  STL [R1+0x455c], R20 ;  /* 0x00455c1401007387 */ /* 0x0001e20000100800 */
[----:B-1----:R-:W-:-:S03]  /*c030*/  IMAD.X R6, R41, 0x1, R17, P3 ;  /* 0x0000000129067824 */ /* 0x002fc600018e0611 */
[----:B------:R1:W-:Y:S04]  /*c040*/  STL [R1+0x4554], R7 ;  /* 0x0045540701007387 */ /* 0x0003e80000100800 */
[----:B------:R3:W-:Y:S01]  /*c050*/  STL [R1+0x4548], R6 ;  /* 0x0045480601007387 */ /* 0x0007e20000100800 */
[----:B0-----:R-:W-:Y:S01]  /*c060*/  IADD3 R20, P3, R8, R58, RZ ;  /* 0x0000003a08147210 */ /* 0x001fe20007f7e0ff */
[----:B-1----:R-:W-:Y:S01]  /*c070*/  IMAD.X R7, R42, 0x1, R15, P2 ;  /* 0x000000012a077824 */ /* 0x002fe200010e060f */
[----:B------:R-:W-:Y:S02]  /*c080*/  SHF.R.S32.HI R45, RZ, 0x1f, R8 ;  /* 0x0000001fff2d7819 */ /* 0x000fe40000011408 */
[----:B---3--:R-:W-:Y:S01]  /*c090*/  IADD3 R6, P2, R8, R57, RZ ;  /* 0x0000003908067210 */ /* 0x008fe20007f5e0ff */
[----:B------:R-:W-:Y:S01]  /*c0a0*/  STL [R1+0x4550], R20 ;  /* 0x0045501401007387 */ /* 0x000fe20000100800 */
[----:B------:R-:W-:-:S03]  /*c0b0*/  IMAD.X R8, R42, 0x1, R17, P1 ;  /* 0x000000012a087824 */ /* 0x000fc600008e0611 */
[----:B------:R0:W-:Y:S01]  /*c0c0*/  STL [R1+0x454c], R7 ;  /* 0x00454c0701007387 */ /* 0x0001e20000100800 */
[----:B------:R-:W-:-:S03]  /*c0d0*/  IMAD R11, R11, UR5, RZ ;  /* 0x000000050b0b7c24 */ /* 0x000fc6000f8e02ff */
        /* <DEDUP_REMOVED lines=9> */
[----:B---3--:R-:W-:-:S03]  /*c170*/  IADD3 R6, P6, R11, R58, RZ ;  /* 0x0000003a0b067210 */ /* 0x008fc60007fde0ff */
[----:B------:R1:W-:Y:S01]  /*c180*/  STL [R1+0x4528], R7 ;  /* 0x0045280701007387 */ /* 0x0003e20000100800 */
[----:B------:R-:W-:-:S03]  /*c190*/  IMAD R12, R12, UR5, RZ ;  /* 0x000000050c0c7c24 */ /* 0x000fc6000f8e02ff */
[----:B------:R3:W-:Y:S01]  /*c1a0*/  STL [R1+0x4530], R6 ;  /* 0x0045300601007387 */ /* 0x0007e20000100800 */
[----:B0-----:R-:W-:Y:S01]  /*c1b0*/  IMAD.X R8, R44, 0x1, R15, P5 ;  /* 0x000000012c087824 */ /* 0x001fe200028e060f */
[----:B-1----:R-:W-:-:S04]  /*c1c0*/  IADD3 R7, P5, R11, R57, RZ ;  /* 0x000000390b077210 */ /* 0x002fc80007fbe0ff */
[----:B------:R0:W-:Y:S01]  /*c1d0*/  STL [R1+0x452c], R8 ;  /* 0x00452c0801007387 */ /* 0x0001e20000100800 */
[----:B---3--:R-:W-:-:S03]  /*c1e0*/  IMAD.X R6, R44, 0x1, R17, P4 ;  /* 0x000000012c067824 */ /* 0x008fc600020e0611 */
[----:B------:R1:W-:Y:S01]  /*c1f0*/  STL [R1+0x4524], R7 ;  /* 0x0045240701007387 */ /* 0x0003e20000100800 */
[----:B------:R-:W-:Y:S01]  /*c200*/  IMAD R13, R13, UR5, RZ ;  /* 0x000000050d0d7c24 */ /* 0x000fe2000f8e02ff */
[----:B------:R-:W-:Y:S02]  /*c210*/  SHF.R.S32.HI R46, RZ, 0x1f, R10 ;  /* 0x0000001fff2e7819 */ /* 0x000fe4000001140a */
        /* <DEDUP_REMOVED lines=13> */
[----:B------:R-:W-:-:S03]  /*c2f0*/  SHF.R.S32.HI R47, RZ, 0x1f, R11 ;  /* 0x0000001fff2f7819 */ /* 0x000fc6000001140b */
[----:B------:R3:W-:Y:S01]  /*c300*/  STL [R1+0x450c], R6 ;  /* 0x00450c0601007387 */ /* 0x0007e20000100800 */
[----:B0-----:R-:W-:Y:S01]  /*c310*/  IADD3 R8, P1, R13, R57, RZ ;  /* 0x000000390d087210 */ /* 0x001fe20007f3e0ff */
[----:B-1----:R-:W-:-:S04]  /*c320*/  IMAD.X R7, R46, 0x1, R17, P0 ;  /* 0x000000012e077824 */ /* 0x002fc800000e0611 */
[----:B------:R0:W-:Y:S01]  /*c330*/  STL [R1+0x4504], R8 ;  /* 0x0045040801007387 */ /* 0x0001e20000100800 */
[----:B---3--:R-:W-:-:S03]  /*c340*/  IADD3 R6, P0, R14, R58, RZ ;  /* 0x0000003a0e067210 */ /* 0x008fc60007f1e0ff */
[----:B------:R1:W-:Y:S01]  /*c350*/  STL [R1+0x44f8], R7 ;  /* 0x0044f80701007387 */ /* 0x0003e20000100800 */
[----:B------:R-:W-:Y:S01]  /*c360*/  IMAD R16, R16, UR5, RZ ;  /* 0x0000000510107c24 */ /* 0x000fe2000f8e02ff */
[----:B------:R-:W-:Y:S02]  /*c370*/  SHF.R.S32.HI R48, RZ, 0x1f, R12 ;  /* 0x0000001fff307819 */ /* 0x000fe4000001140c */
        /* <DEDUP_REMOVED lines=28> */
[----:B------:R-:W-:-:S03]  /*c540*/  SHF.R.S32.HI R51, RZ, 0x1f, R16 ;  /* 0x0000001fff337819 */ /* 0x000fc60000011410 */
        /* <DEDUP_REMOVED lines=8> */
[C---:B0-----:R-:W-:Y:S02]  /*c5d0*/  IADD3 R8, P6, R0.reuse, R58, RZ ;  /* 0x0000003a00087210 */ /* 0x041fe40007fde0ff */
[----:B------:R-:W-:Y:S01]  /*c5e0*/  SHF.R.S32.HI R52, RZ, 0x1f, R18 ;  /* 0x0000001fff347819 */ /* 0x000fe20000011412 */
[C---:B-1----:R-:W-:Y:S02]  /*c5f0*/  IMAD.X R7, R51.reuse, 0x1, R15, P5 ;  /* 0x0000000133077824 */ /* 0x042fe400028e060f */
[----:B------:R-:W-:Y:S01]  /*c600*/  STL [R1+0x44c0], R8 ;  /* 0x0044c00801007387 */ /* 0x000fe20000100800 */
[----:B---3--:R-:W-:Y:S01]  /*c610*/  IADD3 R6, P5, R0, R57, RZ ;  /* 0x0000003900067210 */ /* 0x008fe20007fbe0ff */
[----:B------:R-:W-:Y:S02]  /*c620*/  IMAD.X R0, R51, 0x1, R17, P4 ;  /* 0x0000000133007824 */ /* 0x000fe400020e0611 */
[----:B------:R0:W-:Y:S01]  /*c630*/  STL [R1+0x44bc], R7 ;  /* 0x0044bc0701007387 */ /* 0x0001e20000100800 */
[----:B------:R-:W-:-:S03]  /*c640*/  IMAD R3, R3, UR5, RZ ;  /* 0x0000000503037c24 */ /* 0x000fc6000f8e02ff */
[----:B------:R1:W-:Y:S01]  /*c650*/  STL [R1+0x44b4], R6 ;  /* 0x0044b40601007387 */ /* 0x0003e20000100800 */
[----:B------:R-:W-:-:S03]  /*c660*/  SHF.R.S32.HI R53, RZ, 0x1f, R19 ;  /* 0x0000001fff357819 */ /* 0x000fc60000011413 */
        /* <DEDUP_REMOVED lines=10> */
[----:B------:R-:W-:Y:S02]  /*c710*/  SHF.R.S32.HI R56, RZ, 0x1f, R3 ;  /* 0x0000001fff387819 */ /* 0x000fe40000011403 */
[----:B0-----:R-:W-:Y:S01]  /*c720*/  IADD3 R6, P2, R3, R58, RZ ;  /* 0x0000003a03067210 */ /* 0x001fe20007f5e0ff */
[----:B------:R0:W-:Y:S01]  /*c730*/  STL [R1+0x4498], R2 ;  /* 0x0044980201007387 */ /* 0x0001e20000100800 */
[----:B-1----:R-:W-:-:S03]  /*c740*/  IMAD.X R0, R53, 0x1, R15, P1 ;  /* 0x0000000135007824 */ /* 0x002fc600008e060f */
[----:B------:R-:W-:Y:S04]  /*c750*/  STL [R1+0x44a0], R6 ;  /* 0x0044a00601007387 */ /* 0x000fe80000100800 */
[----:B------:R1:W-:Y:S01]  /*c760*/  STL [R1+0x449c], R0 ;  /* 0x00449c0001007387 */ /* 0x0003e20000100800 */
[----:B0-----:R-:W-:Y:S01]  /*c770*/  IADD3 R2, P1, R3, R57, RZ ;  /* 0x0000003903027210 */ /* 0x001fe20007f3e0ff */
[----:B------:R-:W-:Y:S02]  /*c780*/  IMAD.X R3, R53, 0x1, R17, P0 ;  /* 0x0000000135037824 */ /* 0x000fe400000e0611 */
[----:B------:R-:W-:Y:S01]  /*c790*/  IMAD R5, R5, UR5, RZ ;  /* 0x0000000505057c24 */ /* 0x000fe2000f8e02ff */
[----:B------:R-:W-:Y:S01]  /*c7a0*/  SHF.R.S32.HI R59, RZ, 0x1f, R4 ;  /* 0x0000001fff3b7819 */ /* 0x000fe20000011404 */
[----:B------:R0:W-:Y:S01]  /*c7b0*/  STL [R1+0x4494], R2 ;  /* 0x0044940201007387 */ /* 0x0001e20000100800 */
[----:B------:R-:W-:Y:S01]  /*c7c0*/  ULDC UR5, c[0x0][0x238] ;  /* 0x00008e0000057ab9 */ /* 0x000fe20000000800 */
[----:B-1----:R-:W-:-:S02]  /*c7d0*/  IADD3 R0, P0, R4, R58, RZ ;  /* 0x0000003a04007210 */ /* 0x002fc40007f1e0ff */
[----:B------:R1:W-:Y:S04]  /*c7e0*/  STL [R1+0x4488], R3 ;  /* 0x0044880301007387 */ /* 0x0003e80000100800 */
[----:B------:R3:W-:Y:S01]  /*c7f0*/  STL [R1+0x4490], R0 ;  /* 0x0044900001007387 */ /* 0x0007e20000100800 */
[----:B0-----:R-:W-:Y:S01]  /*c800*/  IMAD.X R2, R54, 0x1, R15, P6 ;  /* 0x0000000136027824 */ /* 0x001fe200030e060f */
[----:B-1----:R-:W-:-:S04]  /*c810*/  IADD3 R3, P6, R4, R57, RZ ;  /* 0x0000003904037210 */ /* 0x002fc80007fde0ff */
[----:B------:R0:W-:Y:S01]  /*c820*/  STL [R1+0x448c], R2 ;  /* 0x00448c0201007387 */ /* 0x0001e20000100800 */
[----:B---3--:R-:W-:-:S03]  /*c830*/  IMAD.X R0, R54, 0x1, R17, P5 ;  /* 0x0000000136007824 */ /* 0x008fc600028e0611 */
[----:B------:R1:W-:Y:S04]  /*c840*/  STL [R1+0x4484], R3 ;  /* 0x0044840301007387 */ /* 0x0003e80000100800 */
[----:B------:R3:W-:Y:S01]  /*c850*/  STL [R1+0x4478], R0 ;  /* 0x0044780001007387 */ /* 0x0007e20000100800 */
[----:B0-----:R-:W-:Y:S01]  /*c860*/  IADD3 R2, P5, R5, R58, RZ ;  /* 0x0000003a05027210 */ /* 0x001fe20007fbe0ff */
[----:B-1----:R-:W-:-:S04]  /*c870*/  IMAD.X R3, R55, 0x1, R15, P4 ;  /* 0x0000000137037824 */ /* 0x002fc800020e060f */
[----:B------:R0:W-:Y:S01]  /*c880*/  STL [R1+0x4480], R2 ;  /* 0x0044800201007387 */ /* 0x0001e20000100800 */
[----:B---3--:R-:W-:-:S03]  /*c890*/  IADD3 R0, P4, R5, R57, RZ ;  /* 0x0000003905007210 */ /* 0x008fc60007f9e0ff */
[----:B------:R2:W-:Y:S04]  /*c8a0*/  STL [R1+0x447c], R3 ;  /* 0x00447c0301007387 */ /* 0x0005e80000100800 */
[----:B------:R1:W-:Y:S01]  /*c8b0*/  STL [R1+0x4474], R0 ;  /* 0x0044740001007387 */ /* 0x0003e20000100800 */
[----:B0-----:R-:W-:Y:S01]  /*c8c0*/  IMAD.X R2, R55, 0x1, R17, P3 ;  /* 0x0000000137027824 */ /* 0x001fe200018e0611 */
[----:B--2---:R-:W-:-:S04]  /*c8d0*/  IADD3 R3, P3, R9, R58, RZ ;  /* 0x0000003a09037210 */ /* 0x004fc80007f7e0ff */
[----:B------:R0:W-:Y:S01]  /*c8e0*/  STL [R1+0x4470], R2 ;  /* 0x0044700201007387 */ /* 0x0001e20000100800 */
[----:B-1----:R-:W-:-:S03]  /*c8f0*/  IMAD.X R0, R56, 0x1, R15, P2 ;  /* 0x0000000138007824 */ /* 0x002fc600010e060f */
[----:B------:R1:W-:Y:S01]  /*c900*/  STL [R1+0x488c], R3 ;  /* 0x00488c0301007387 */ /* 0x0003e20000100800 */
[----:B------:R-:W-:-:S03]  /*c910*/  SHF.R.S32.HI R60, RZ, 0x1f, R5 ;  /* 0x0000001fff3c7819 */ /* 0x000fc60000011405 */
[----:B------:R2:W-:Y:S01]  /*c920*/  STL [R1+0x446c], R0 ;  /* 0x00446c0001007387 */ /* 0x0005e20000100800 */
[----:B0-----:R-:W-:Y:S01]  /*c930*/  IADD3 R2, P2, R9, R57, RZ ;  /* 0x0000003909027210 */ /* 0x001fe20007f5e0ff */
[----:B-1----:R-:W-:-:S04]  /*c940*/  IMAD.X R3, R59, 0x1, R15, P0 ;  /* 0x000000013b037824 */ /* 0x002fc800000e060f */
[----:B------:R0:W-:Y:S01]  /*c950*/  STL [R1+0x4468], R2 ;  /* 0x0044680201007387 */ /* 0x0001e20000100800 */
[----:B--2---:R-:W-:Y:S01]  /*c960*/  IMAD.X R0, R56, 0x1, R17, P1 ;  /* 0x0000000138007824 */ /* 0x004fe200008e0611 */
[----:B------:R-:W-:-:S04]  /*c970*/  SHF.R.S32.HI R9, RZ, 0x1f, R9 ;  /* 0x0000001fff097819 */ /* 0x000fc80000011409 */
[----:B------:R1:W-:Y:S01]  /*c980*/  STL [R1+0x4460], R0 ;  /* 0x0044600001007387 */ /* 0x0003e20000100800 */
[----:B0-----:R-:W-:-:S03]  /*c990*/  IMAD.X R2, R59, 0x1, R17, P6 ;  /* 0x000000013b027824 */ /* 0x001fc600030e0611 */
[----:B------:R0:W-:Y:S01]  /*c9a0*/  STL [R1+0x4464], R3 ;  /* 0x0044640301007387 */ /* 0x0001e20000100800 */
[----:B-1----:R-:W-:-:S03]  /*c9b0*/  IMAD.X R0, R60, 0x1, R15, P5 ;  /* 0x000000013c007824 */ /* 0x002fc600028e060f */
[----:B------:R1:W-:Y:S01]  /*c9c0*/  STL [R1+0x4458], R2 ;  /* 0x0044580201007387 */ /* 0x0003e20000100800 */
[----:B0-----:R-:W-:-:S03]  /*c9d0*/  IMAD.X R3, R60, 0x1, R17, P4 ;  /* 0x000000013c037824 */ /* 0x001fc600020e0611 */
[----:B------:R0:W-:Y:S01]  /*c9e0*/  STL [R1+0x445c], R0 ;  /* 0x00445c0001007387 */ /* 0x0001e20000100800 */
[----:B-1----:R-:W-:-:S03]  /*c9f0*/  IMAD.X R2, R9, 0x1, R15, P3 ;  /* 0x0000000109027824 */ /* 0x002fc600018e060f */
[----:B------:R1:W-:Y:S01]  /*ca00*/  STL [R1+0x4454], R3 ;  /* 0x0044540301007387 */ /* 0x0003e20000100800 */
[----:B0-----:R-:W-:-:S03]  /*ca10*/  IMAD.X R0, R9, 0x1, R17, P2 ;  /* 0x0000000109007824 */ /* 0x001fc600010e0611 */
[----:B------:R-:W2:Y:S04]  /*ca20*/  LDL.LU R34, [R1+0x154] ;  /* 0x0001540001227983 */ /* 0x000ea80000300800 */
[----:B------:R0:W-:Y:S04]  /*ca30*/  STL [R1+0x4888], R2 ;  /* 0x0048880201007387 */ /* 0x0001e80000100800 */
[----:B------:R-:W3:Y:S04]  /*ca40*/  LDL.LU R33, [R1+0x150] ;  /* 0x0001500001217983 */ /* 0x000ee80000300800 */
[----:B------:R4:W-:Y:S04]  /*ca50*/  STL [R1+0x24d0], R0 ;  /* 0x0024d00001007387 */ /* 0x0009e80000100800 */
[----:B------:R-:W5:Y:S04]  /*ca60*/  LDL.LU R32, [R1+0x14c] ;  /* 0x00014c0001207983 */ /* 0x000f680000300800 */
[----:B------:R-:W4:Y:S04]  /*ca70*/  LDL.LU R31, [R1+0x148] ;  /* 0x00014800011f7983 */ /* 0x000f280000300800 */
        /* <DEDUP_REMOVED lines=9> */
[----:B------:R-:W1:Y:S04]  /*cb10*/  LDL.LU R21, [R1+0x128] ;  /* 0x0001280001157983 */ /* 0x000e680000300800 */
[----:B------:R-:W0:Y:S04]  /*cb20*/  LDL.LU R20, [R1+0x12c] ;  /* 0x00012c0001147983 */ /* 0x000e280000300800 */
[----:B------:R-:W4:Y:S01]  /*cb30*/  LDL.LU R61, [R1+0x130] ;  /* 0x00013000013d7983 */ /* 0x000f220000300800 */
[----:B--2---:R-:W-:-:S02]  /*cb40*/  IMAD R16, R34, UR59, RZ ;  /* 0x0000003b22107c24 */ /* 0x004fc4000f8e02ff */
[----:B---3--:R-:W-:Y:S02]  /*cb50*/  IMAD R15, R33, UR59, RZ ;  /* 0x0000003b210f7c24 */ /* 0x008fe4000f8e02ff */
[----:B-----5:R-:W-:-:S03]  /*cb60*/  IMAD R14, R32, UR59, RZ ;  /* 0x0000003b200e7c24 */ /* 0x020fc6000f8e02ff */
[----:B------:R-:W-:Y:S01]  /*cb70*/  IADD3 R32, P1, R15, UR34, RZ ;  /* 0x000000220f207c10 */ /* 0x000fe2000ff3e0ff */
[----:B----4-:R-:W-:Y:S01]  /*cb80*/  IMAD R13, R31, UR59, RZ ;  /* 0x0000003b1f0d7c24 */ /* 0x010fe2000f8e02ff */
[----:B------:R-:W-:Y:S01]  /*cb90*/  IADD3 R34, P0, R14, UR34, RZ ;  /* 0x000000220e227c10 */ /* 0x000fe2000ff1e0ff */
[----:B------:R-:W-:Y:S01]  /*cba0*/  IMAD R12, R30, UR59, RZ ;  /* 0x0000003b1e0c7c24 */ /* 0x000fe2000f8e02ff */
[----:B------:R-:W-:Y:S01]  /*cbb0*/  IADD3 R30, P2, R16, UR34, RZ ;  /* 0x00000022101e7c10 */ /* 0x000fe2000ff5e0ff */
[----:B------:R-:W-:Y:S01]  /*cbc0*/  IMAD R11, R29, UR59, RZ ;  /* 0x0000003b1d0b7c24 */ /* 0x000fe2000f8e02ff */
[----:B------:R-:W-:Y:S01]  /*cbd0*/  IADD3 R36, P4, R13, UR34, RZ ;  /* 0x000000220d247c10 */ /* 0x000fe2000ff9e0ff */
[----:B------:R-:W-:Y:S01]  /*cbe0*/  IMAD R10, R28, UR59, RZ ;  /* 0x0000003b1c0a7c24 */ /* 0x000fe2000f8e02ff */
[----:B------:R-:W-:Y:S01]  /*cbf0*/  IADD3 R38, P6, R12, UR34, RZ ;  /* 0x000000220c267c10 */ /* 0x000fe2000ffde0ff */
[----:B------:R-:W-:Y:S01]  /*cc00*/  STL [R1+0x1d28], R30 ;  /* 0x001d281e01007387 */ /* 0x000fe20000100800 */
[----:B------:R-:W-:Y:S01]  /*cc10*/  IMAD R9, R27, UR59, RZ ;  /* 0x0000003b1b097c24 */ /* 0x000fe2000f8e02ff */
[----:B------:R-:W-:-:S02]  /*cc20*/  IADD3 R40, P5, R11, UR34, RZ ;  /* 0x000000220b287c10 */ /* 0x000fc4000ffbe0ff */
[----:B------:R-:W-:Y:S01]  /*cc30*/  STL [R1+0x1d30], R32 ;  /* 0x001d302001007387 */ /* 0x000fe20000100800 */
[----:B------:R-:W-:Y:S01]  /*cc40*/  IADD3 R42, P3, R10, UR34, RZ ;  /* 0x000000220a2a7c10 */ /* 0x000fe2000ff7e0ff */
[----:B------:R-:W-:Y:S02]  /*cc50*/  IMAD R8, R26, UR59, RZ ;  /* 0x0000003b1a087c24 */ /* 0x000fe4000f8e02ff */
[----:B------:R-:W-:Y:S01]  /*cc60*/  STL [R1+0x1d38], R34 ;  /* 0x001d382201007387 */ /* 0x000fe20000100800 */
[----:B------:R-:W-:-:S03]  /*cc70*/  IMAD R7, R25, UR59, RZ ;  /* 0x0000003b19077c24 */ /* 0x000fc6000f8e02ff */
[----:B------:R-:W-:Y:S01]  /*cc80*/  STL [R1+0x1d40], R36 ;  /* 0x001d402401007387 */ /* 0x000fe20000100800 */
[----:B------:R-:W-:-:S03]  /*cc90*/  IMAD R6, R24, UR59, RZ ;  /* 0x0000003b18067c24 */ /* 0x000fc6000f8e02ff */
[----:B------:R-:W-:Y:S01]  /*cca0*/  STL [R1+0x1d48], R38 ;  /* 0x001d482601007387 */ /* 0x000fe20000100800 */
[----:B------:R-:W-:-:S03]  /*ccb0*/  IMAD R5, R23, UR59, RZ ;  /* 0x0000003b17057c24 */ /* 0x000fc6000f8e02ff */
[----:B------:R-:W-:Y:S01]  /*ccc0*/  STL [R1+0x1d50], R40 ;  /* 0x001d502801007387 */ /* 0x000fe20000100800 */
[----:B------:R-:W-:Y:S01]  /*ccd0*/  IMAD R4, R22, UR59, RZ ;  /* 0x0000003b16047c24 */ /* 0x000fe2000f8e02ff */
[----:B------:R-:W-:Y:S01]  /*cce0*/  LEA.HI.X.SX32 R22, R14, UR35, 0x1, P0 ;  /* 0x000000230e167c11 */ /* 0x000fe200080f0eff */
[----:B-1----:R-:W-:Y:S01]  /*ccf0*/  IMAD R3, R21, UR59, RZ ;  /* 0x0000003b15037c24 */ /* 0x002fe2000f8e02ff */
[----:B------:R-:W-:Y:S01]  /*cd00*/  LEA.HI.X.SX32 R21, R15, UR35, 0x1, P1 ;  /* 0x000000230f157c11 */ /* 0x000fe200088f0eff */
[----:B0-----:R-:W-:Y:S01]  /*cd10*/  IMAD R2, R20, UR59, RZ ;  /* 0x0000003b14027c24 */ /* 0x001fe2000f8e02ff */
[----:B------:R-:W-:Y:S02]  /*cd20*/  LEA.HI.X.SX32 R20, R16, UR35, 0x1, P2 ;  /* 0x0000002310147c11 */ /* 0x000fe400090f0eff */
[----:B------:R-:W-:Y:S01]  /*cd30*/  IADD3 R43, P2, R9, UR34, RZ ;  /* 0x00000022092b7c10 */ /* 0x000fe2000ff5e0ff */
[----:B------:R-:W-:Y:S01]  /*cd40*/  STL [R1+0x1d58], R42 ;  /* 0x001d582a01007387 */ /* 0x000fe20000100800 */
[----:B------:R-:W-:-:S02]  /*cd50*/  IADD3 R24, P1, R8, UR34, RZ ;  /* 0x0000002208187c10 */ /* 0x000fc4000ff3e0ff */
[----:B------:R-:W-:Y:S01]  /*cd60*/  IADD3 R26, P0, R7, UR34, RZ ;  /* 0x00000022071a7c10 */ /* 0x000fe2000ff1e0ff */
[----:B------:R-:W-:Y:S01]  /*cd70*/  STL [R1+0x1d24], R20 ;  /* 0x001d241401007387 */ /* 0x000fe20000100800 */
[----:B------:R-:W-:Y:S02]  /*cd80*/  LEA.HI.X.SX32 R23, R13, UR35, 0x1, P4 ;  /* 0x000000230d177c11 */ /* 0x000fe4000a0f0eff */
[----:B------:R-:W-:Y:S01]  /*cd90*/  IADD3 R28, P4, R6, UR34, RZ ;  /* 0x00000022061c7c10 */ /* 0x000fe2000ff9e0ff */
[----:B------:R-:W-:Y:S01]  /*cda0*/  STL [R1+0x1d60], R43 ;  /* 0x001d602b01007387 */ /* 0x000fe20000100800 */
[----:B------:R-:W-:-:S03]  /*cdb0*/  LEA.HI.X.SX32 R25, R12, UR35, 0x1, P6 ;  /* 0x000000230c197c11 */ /* 0x000fc6000b0f0eff */
[----:B------:R-:W-:Y:S01]  /*cdc0*/  STL [R1+0x1d2c], R21 ;  /* 0x001d2c1501007387 */ /* 0x000fe20000100800 */
[----:B------:R-:W-:-:S03]  /*cdd0*/  IADD3 R44, P6, R5, UR34, RZ ;  /* 0x00000022052c7c10 */ /* 0x000fc6000ffde0ff */
[----:B------:R-:W-:Y:S01]  /*cde0*/  STL [R1+0x1d68], R24 ;  /* 0x001d681801007387 */ /* 0x000fe20000100800 */
[----:B------:R-:W-:-:S03]  /*cdf0*/  LEA.HI.X.SX32 R27, R11, UR35, 0x1, P5 ;  /* 0x000000230b1b7c11 */ /* 0x000fc6000a8f0eff */
[----:B------:R-:W-:Y:S01]  /*ce00*/  STL [R1+0x1d34], R22 ;  /* 0x001d341601007387 */ /* 0x000fe20000100800 */
[----:B------:R-:W-:Y:S01]  /*ce10*/  IADD3 R45, P5, R4, UR34, RZ ;  /* 0x00000022042d7c10 */ /* 0x000fe2000ffbe0ff */
[----:B------:R-:W-:Y:S01]  /*ce20*/  IMAD R0, R61, UR59, RZ ;  /* 0x0000003b3d007c24 */ /* 0x000fe2000f8e02ff */
[----:B------:R-:W-:Y:S01]  /*ce30*/  LEA.HI.X.SX32 R29, R10, UR35, 0x1, P3 ;  /* 0x000000230a1d7c11 */ /* 0x000fe200098f0eff */
[----:B------:R-:W-:Y:S01]  /*ce40*/  STL [R1+0x1d70], R26 ;  /* 0x001d701a01007387 */ /* 0x000fe20000100800 */
[----:B------:R-:W-:Y:S01]  /*ce50*/  IADD3 R46, P3, R3, UR34, RZ ;  /* 0x00000022032e7c10 */ /* 0x000fe2000ff7e0ff */
[----:B------:R-:W-:Y:S01]  /*ce60*/  UIMAD UR5, UR5, 0x35, URZ ;  /* 0x00000035050578a4 */ /* 0x000fe2000f8e023f */
[----:B------:R-:W-:Y:S01]  /*ce70*/  LEA.HI.X.SX32 R31, R9, UR35, 0x1, P2 ;  /* 0x00000023091f7c11 */ /* 0x000fe200090f0eff */
[----:B------:R-:W-:Y:S01]  /*ce80*/  STL [R1+0x1d3c], R23 ;  /* 0x001d3c1701007387 */ /* 0x000fe20000100800 */
[----:B------:R-:W-:Y:S01]  /*ce90*/  IADD3 R47, P2, R2, UR34, RZ ;  /* 0x00000022022f7c10 */ /* 0x000fe2000ff5e0ff */
[----:B------:R-:W-:Y:S01]  /*cea0*/  UIMAD UR7, UR7, 0x33, URZ ;  /* 0x00000033070778a4 */ /* 0x000fe2000f8e023f */
[----:B------:R-:W-:Y:S01]  /*ceb0*/  LEA.HI.X.SX32 R17, R8, UR35, 0x1, P1 ;  /* 0x0000002308117c11 */ /* 0x000fe200088f0eff */
[----:B------:R-:W-:Y:S01]  /*cec0*/  STL [R1+0x1d78], R28 ;  /* 0x001d781c01007387 */ /* 0x000fe20000100800 */
[----:B------:R-:W-:Y:S01]  /*ced0*/  LEA.HI.X.SX32 R18, R7, UR35, 0x1, P0 ;  /* 0x0000002307127c11 */ /* 0x000fe200080f0eff */
        /* <DEDUP_REMOVED lines=9> */
[----:B------:R-:W0:Y:S01]  /*cf70*/  LDC R61, c[0x0][0x230] ;  /* 0x00008c00ff3d7b82 */ /* 0x000e220000000800 */
[----:B------:R-:W-:Y:S01]  /*cf80*/  STL [R1+0x1d4c], R27 ;  /* 0x001d4c1b01007387 */ /* 0x000fe20000100800 */
[----:B------:R-:W-:-:S02]  /*cf90*/  UIMAD UR34, UR61, 0x3f, URZ ;  /* 0x0000003f3d2278a4 */ /* 0x000fc4000f8e023f */
[----:B------:R-:W-:Y:S01]  /*cfa0*/  UIMAD UR11, UR11, 0x2f, URZ ;  /* 0x0000002f0b0b78a4 */ /* 0x000fe2000f8e023f */
[----:B------:R-:W-:Y:S01]  /*cfb0*/  STL [R1+0x1d88], R45 ;  /* 0x001d882d01007387 */ /* 0x000fe20000100800 */
[----:B------:R-:W-:Y:S02]  /*cfc0*/  UIMAD UR12, UR12, 0x2e, URZ ;  /* 0x0000002e0c0c78a4 */ /* 0x000fe4000f8e023f */
[----:B------:R-:W-:Y:S01]  /*cfd0*/  UIMAD UR13, UR13, 0x2d, URZ ;  /* 0x0000002d0d0d78a4 */ /* 0x000fe2000f8e023f */
[----:B------:R-:W-:Y:S01]  /*cfe0*/  STL [R1+0x1d54], R29 ;  /* 0x001d541d01007387 */ /* 0x000fe20000100800 */
[----:B------:R-:W-:Y:S02]  /*cff0*/  UIMAD UR14, UR14, 0x2c, URZ ;  /* 0x0000002c0e0e78a4 */ /* 0x000fe4000f8e023f */
[----:B------:R-:W-:Y:S01]  /*d000*/  UIMAD UR15, UR15, 0x2b, URZ ;  /* 0x0000002b0f0f78a4 */ /* 0x000fe2000f8e023f */
[----:B------:R-:W-:Y:S01]  /*d010*/  STL [R1+0x1d90], R46 ;  /* 0x001d902e01007387 */ /* 0x000fe20000100800 */
[----:B------:R-:W-:Y:S01]  /*d020*/  LEA.HI.X.SX32 R37, R3, UR35, 0x1, P3 ;  /* 0x0000002303257c11 */ /* 0x000fe200098f0eff */
[----:B------:R-:W-:-:S02]  /*d030*/  UIMAD UR16, UR16, 0x2a, URZ ;  /* 0x0000002a101078a4 */ /* 0x000fc4000f8e023f */
[----:B------:R-:W-:Y:S01]  /*d040*/  STL [R1+0x1d5c], R31 ;  /* 0x001d5c1f01007387 */ /* 0x000fe20000100800 */
[----:B------:R-:W-:Y:S01]  /*d050*/  LEA.HI.X.SX32 R39, R2, UR35, 0x1, P2 ;  /* 0x0000002302277c11 */ /* 0x000fe200090f0eff */
[----:B------:R-:W-:Y:S02]  /*d060*/  UIMAD UR17, UR17, 0x29, URZ ;  /* 0x00000029111178a4 */ /* 0x000fe4000f8e023f */
[----:B------:R-:W-:Y:S01]  /*d070*/  STL [R1+0x1d98], R47 ;  /* 0x001d982f01007387 */ /* 0x000fe20000100800 */
[----:B------:R-:W-:Y:S01]  /*d080*/  LEA.HI.X.SX32 R41, R0, UR35, 0x1, P1 ;  /* 0x0000002300297c11 */ /* 0x000fe200088f0eff */
[----:B------:R-:W-:Y:S02]  /*d090*/  UIMAD UR18, UR18, 0x28, URZ ;  /* 0x00000028121278a4 */ /* 0x000fe4000f8e023f */
[----:B------:R-:W-:Y:S01]  /*d0a0*/  STL [R1+0x1d64], R17 ;  /* 0x001d641101007387 */ /* 0x000fe20000100800 */
[----:B------:R-:W-:Y:S01]  /*d0b0*/  IADD3 R0, P2, R48, UR34, RZ ;  /* 0x0000002230007c10 */ /* 0x000fe2000ff5e0ff */
[----:B------:R-:W-:-:S02]  /*d0c0*/  UIMAD UR19, UR19, 0x27, URZ ;  /* 0x00000027131378a4 */ /* 0x000fc4000f8e023f */
[----:B------:R-:W-:Y:S01]  /*d0d0*/  STL [R1+0x1da0], R48 ;  /* 0x001da03001007387 */ /* 0x000fe20000100800 */
[----:B------:R-:W-:Y:S01]  /*d0e0*/  UIMAD UR20, UR20, 0x26, URZ ;  /* 0x00000026141478a4 */ /* 0x000fe2000f8e023f */
[----:B------:R-:W-:Y:S02]  /*d0f0*/  ULDC UR59, c[0x0][0x238] ;  /* 0x00008e00003b7ab9 */ /* 0x000fe40000000800 */
[----:B------:R-:W-:Y:S04]  /*d100*/  STL [R1+0x1d6c], R18 ;  /* 0x001d6c1201007387 */ /* 0x000fe80000100800 */
[----:B------:R-:W-:Y:S01]  /*d110*/  STL [R1+0x1d74], R19 ;  /* 0x001d741301007387 */ /* 0x000fe20000100800 */
[----:B------:R-:W-:-:S03]  /*d120*/  IADD3 R3, P1, R47, UR34, RZ ;  /* 0x000000222f037c10 */ /* 0x000fc6000ff3e0ff */
[----:B------:R-:W-:Y:S01]  /*d130*/  STL [R1+0x1d7c], R33 ;  /* 0x001d7c2101007387 */ /* 0x000fe20000100800 */
[----:B------:R-:W-:-:S03]  /*d140*/  IADD3 R2, P0, R46, UR34, RZ ;  /* 0x000000222e027c10 */ /* 0x000fc6000ff1e0ff */
[----:B------:R-:W-:Y:S04]  /*d150*/  STL [R1+0x1d84], R35 ;  /* 0x001d842301007387 */ /* 0x000fe80000100800 */
[----:B------:R-:W-:Y:S04]  /*d160*/  STL [R1+0x1d8c], R37 ;  /* 0x001d8c2501007387 */ /* 0x000fe80000100800 */
[----:B------:R-:W-:Y:S04]  /*d170*/  STL [R1+0x1d94], R39 ;  /* 0x001d942701007387 */ /* 0x000fe80000100800 */
[----:B------:R-:W-:Y:S04]  /*d180*/  STL [R1+0x1d9c], R41 ;  /* 0x001d9c2901007387 */ /* 0x000fe80000100800 */
[----:B------:R1:W-:Y:S01]  /*d190*/  STL [R1+0x24d8], R0 ;  /* 0x0024d80001007387 */ /* 0x0003e20000100800 */
[----:B------:R-:W-:-:S03]  /*d1a0*/  USHF.R.S32.HI UR35, URZ, 0x1f, UR34 ;  /* 0x0000001f3f237899 */ /* 0x000fc60008011422 */
[----:B------:R2:W-:Y:S01]  /*d1b0*/  STL [R1+0x24e0], R3 ;  /* 0x0024e00301007387 */ /* 0x0005e20000100800 */
[----:B-1----:R-:W-:-:S03]  /*d1c0*/  IADD3 R0, P4, R45, UR34, RZ ;  /* 0x000000222d007c10 */ /* 0x002fc6000ff9e0ff */
[----:B------:R1:W-:Y:S01]  /*d1d0*/  STL [R1+0x24e8], R2 ;  /* 0x0024e80201007387 */ /* 0x0003e20000100800 */
[----:B--2---:R-:W-:-:S03]  /*d1e0*/  IADD3 R3, P6, R44, UR34, RZ ;  /* 0x000000222c037c10 */ /* 0x004fc6000ffde0ff */
[----:B------:R2:W-:Y:S01]  /*d1f0*/  STL [R1+0x24f0], R0 ;  /* 0x0024f00001007387 */ /* 0x0005e20000100800 */
[----:B-1----:R-:W-:-:S03]  /*d200*/  IADD3 R2, P5, R28, UR34, RZ ;  /* 0x000000221c027c10 */ /* 0x002fc6000ffbe0ff */
[----:B------:R1:W-:Y:S01]  /*d210*/  STL [R1+0x24f8], R3 ;  /* 0x0024f80301007387 */ /* 0x0003e20000100800 */
[----:B--2---:R-:W-:-:S03]  /*d220*/  IADD3 R0, P3, R26, UR34, RZ ;  /* 0x000000221a007c10 */ /* 0x004fc6000ff7e0ff */
[----:B------:R2:W-:Y:S04]  /*d230*/  STL [R1+0x2500], R2 ;  /* 0x0025000201007387 */ /* 0x0005e80000100800 */
[----:B------:R3:W-:Y:S01]  /*d240*/  STL [R1+0x2508], R0 ;  /* 0x0025080001007387 */ /* 0x0007e20000100800 */
[----:B-1----:R-:W-:Y:S02]  /*d250*/  IADD3.X R3, R41, UR35, RZ, P2, !PT ;  /* 0x0000002329037c10 */ /* 0x002fe400097fe4ff */
[----:B--2---:R-:W-:-:S03]  /*d260*/  IADD3 R2, P2, R24, UR34, RZ ;  /* 0x0000002218027c10 */ /* 0x004fc6000ff5e0ff */
[----:B------:R1:W-:Y:S01]  /*d270*/  STL [R1+0x24d4], R3 ;  /* 0x0024d40301007387 */ /* 0x0003e20000100800 */
[----:B---3--:R-:W-:-:S03]  /*d280*/  IADD3.X R0, R39, UR35, RZ, P1, !PT ;  /* 0x0000002327007c10 */ /* 0x008fc60008ffe4ff */
[----:B------:R2:W-:Y:S04]  /*d290*/  STL [R1+0x2510], R2 ;  /* 0x0025100201007387 */ /* 0x0005e80000100800 */
[----:B------:R3:W-:Y:S01]  /*d2a0*/  STL [R1+0x24dc], R0 ;  /* 0x0024dc0001007387 */ /* 0x0007e20000100800 */
[----:B-1----:R-:W-:Y:S02]  /*d2b0*/  IADD3 R3, P1, R43, UR34, RZ ;  /* 0x000000222b037c10 */ /* 0x002fe4000ff3e0ff */
[----:B--2---:R-:W-:-:S03]  /*d2c0*/  IADD3.X R2, R37, UR35, RZ, P0, !PT ;  /* 0x0000002325027c10 */ /* 0x004fc600087fe4ff */
[----:B------:R1:W-:Y:S01]  /*d2d0*/  STL [R1+0x2518], R3 ;  /* 0x0025180301007387 */ /* 0x0003e20000100800 */
[----:B---3--:R-:W-:-:S03]  /*d2e0*/  IADD3 R0, P0, R42, UR34, RZ ;  /* 0x000000222a007c10 */ /* 0x008fc6000ff1e0ff */
        /* <DEDUP_REMOVED lines=27> */
[----:B--2---:R-:W-:Y:S02]  /*d4a0*/  IADD3.X R2, R29, UR35, RZ, P0, !PT ;  /* 0x000000231d027c10 */ /* 0x004fe400087fe4ff */
[----:B---3--:R-:W-:-:S03]  /*d4b0*/  IADD3.X R0, R25, UR35, RZ, P6, !PT ;  /* 0x0000002319007c10 */ /* 0x008fc6000b7fe4ff */
[----:B------:R1:W-:Y:S01]  /*d4c0*/  STL [R1+0x251c], R2 ;  /* 0x00251c0201007387 */ /* 0x0003e20000100800 */
[----:B------:R-:W-:-:S03]  /*d4d0*/  UIMAD UR34, UR61, 0x3e, URZ ;  /* 0x0000003e3d2278a4 */ /* 0x000fc6000f8e023f */
[----:B------:R2:W-:Y:S04]  /*d4e0*/  STL [R1+0x2524], R3 ;  /* 0x0025240301007387 */ /* 0x0005e80000100800 */
[----:B------:R3:W-:Y:S01]  /*d4f0*/  STL [R1+0x252c], R0 ;  /* 0x00252c0001007387 */ /* 0x0007e20000100800 */
[----:B-1----:R-:W-:Y:S02]  /*d500*/  IADD3.X R2, R23, UR35, RZ, P5, !PT ;  /* 0x0000002317027c10 */ /* 0x002fe4000affe4ff */
[----:B--2---:R-:W-:-:S03]  /*d510*/  IADD3.X R3, R22, UR35, RZ, P3, !PT ;  /* 0x0000002316037c10 */ /* 0x004fc60009ffe4ff */
[----:B------:R1:W-:Y:S01]  /*d520*/  STL [R1+0x2534], R2 ;  /* 0x0025340201007387 */ /* 0x0003e20000100800 */
[----:B---3--:R-:W-:-:S03]  /*d530*/  IADD3.X R0, R21, UR35, RZ, P2, !PT ;  /* 0x0000002315007c10 */ /* 0x008fc600097fe4ff */
[----:B------:R2:W-:Y:S04]  /*d540*/  STL [R1+0x253c], R3 ;  /* 0x00253c0301007387 */ /* 0x0005e80000100800 */
[----:B------:R3:W-:Y:S01]  /*d550*/  STL [R1+0x2544], R0 ;  /* 0x0025440001007387 */ /* 0x0007e20000100800 */
[----:B-1----:R-:W-:Y:S02]  /*d560*/  IADD3.X R2, R20, UR35, RZ, P1, !PT ;  /* 0x0000002314027c10 */ /* 0x002fe40008ffe4ff */
[----:B--2---:R-:W-:-:S03]  /*d570*/  IADD3 R3, P1, R47, UR34, RZ ;  /* 0x000000222f037c10 */ /* 0x004fc6000ff3e0ff */
[----:B------:R1:W-:Y:S01]  /*d580*/  STL [R1+0x254c], R2 ;  /* 0x00254c0201007387 */ /* 0x0003e20000100800 */
[----:B---3--:R-:W-:Y:S01]  /*d590*/  IADD3 R0, P2, R48, UR34, RZ ;  /* 0x0000002230007c10 */ /* 0x008fe2000ff5e0ff */
[----:B------:R-:W-:-:S04]  /*d5a0*/  USHF.R.S32.HI UR35, URZ, 0x1f, UR34 ;  /* 0x0000001f3f237899 */ /* 0x000fc80008011422 */
        /* <DEDUP_REMOVED lines=8> */
[----:B------:R2:W-:Y:S01]  /*d630*/  STL [R1+0x2578], R3 ;  /* 0x0025780301007387 */ /* 0x0005e20000100800 */
[----:B-1----:R-:W-:-:S03]  /*d640*/  IADD3 R0, P3, R26, UR34, RZ ;  /* 0x000000221a007c10 */ /* 0x002fc6000ff7e0ff */
[----:B------:R1:W-:Y:S04]  /*d650*/  STL [R1+0x2580], R2 ;  /* 0x0025800201007387 */ /* 0x0003e80000100800 */
[----:B------:R3:W-:Y:S01]  /*d660*/  STL [R1+0x2588], R0 ;  /* 0x0025880001007387 */ /* 0x0007e20000100800 */
[----:B--2---:R-:W-:Y:S02]  /*d670*/  IADD3.X R3, R41, UR35, RZ, P2, !PT ;  /* 0x0000002329037c10 */ /* 0x004fe400097fe4ff */
[----:B-1----:R-:W-:-:S03]  /*d680*/  IADD3 R2, P2, R24, UR34, RZ ;  /* 0x0000002218027c10 */ /* 0x002fc6000ff5e0ff */
        /* <DEDUP_REMOVED lines=494> */
[----:B------:R2:W-:Y:S01]  /*f570*/  STL [R1+0x2914], R2 ;  /* 0x0029140201007387 */ /* 0x0005e20000100800 */
[----:B0-----:R-:W-:Y:S01]  /*f580*/  VIADD R61, R61, 0x3f ;  /* 0x0000003f3d3d7836 */ /* 0x001fe20000000000 */
[----:B------:R-:W-:Y:S02]  /*f590*/  ULDC UR34, c[0x0][0x238] ;  /* 0x00008e0000227ab9 */ /* 0x000fe40000000800 */
[----:B------:R0:W-:Y:S01]  /*f5a0*/  STL [R1+0x2950], R0 ;  /* 0x0029500001007387 */ /* 0x0001e20000100800 */
[----:B-1----:R-:W-:Y:S02]  /*f5b0*/  IADD3.X R3, R27, UR35, RZ, P4, !PT ;  /* 0x000000231b037c10 */ /* 0x002fe4000a7fe4ff */
[----:B--2---:R-:W-:Y:S02]  /*f5c0*/  IADD3.X R2, R29, UR35, RZ, P0, !PT ;  /* 0x000000231d027c10 */ /* 0x004fe400087fe4ff */
[----:B0-----:R-:W-:-:S03]  /*f5d0*/  IADD3.X R0, R25, UR35, RZ, P6, !PT ;  /* 0x0000002319007c10 */ /* 0x001fc6000b7fe4ff */
[----:B------:R0:W-:Y:S04]  /*f5e0*/  STL [R1+0x291c], R2 ;  /* 0x00291c0201007387 */ /* 0x0001e80000100800 */
[----:B------:R1:W-:Y:S04]  /*f5f0*/  STL [R1+0x2924], R3 ;  /* 0x0029240301007387 */ /* 0x0003e80000100800 */
[----:B------:R2:W-:Y:S01]  /*f600*/  STL [R1+0x292c], R0 ;  /* 0x00292c0001007387 */ /* 0x0005e20000100800 */
[----:B0-----:R-:W-:Y:S02]  /*f610*/  IADD3.X R2, R23, UR35, RZ, P5, !PT ;  /* 0x0000002317027c10 */ /* 0x001fe4000affe4ff */
[----:B-1----:R-:W-:-:S03]  /*f620*/  IADD3.X R3, R22, UR35, RZ, P3, !PT ;  /* 0x0000002316037c10 */ /* 0x002fc60009ffe4ff */
[----:B------:R0:W-:Y:S01]  /*f630*/  STL [R1+0x2934], R2 ;  /* 0x0029340201007387 */ /* 0x0001e20000100800 */
[----:B--2---:R-:W-:-:S03]  /*f640*/  IADD3.X R0, R21, UR35, RZ, P2, !PT ;  /* 0x0000002315007c10 */ /* 0x004fc600097fe4ff */
[----:B------:R1:W-:Y:S04]  /*f650*/  STL [R1+0x293c], R3 ;  /* 0x00293c0301007387 */ /* 0x0003e80000100800 */
[----:B------:R2:W-:Y:S01]  /*f660*/  STL [R1+0x2944], R0 ;  /* 0x0029440001007387 */ /* 0x0005e20000100800 */
[----:B0-----:R-:W-:Y:S02]  /*f670*/  IADD3.X R2, R20, UR35, RZ, P1, !PT ;  /* 0x0000002314027c10 */ /* 0x001fe40008ffe4ff */
[----:B-1----:R-:W-:-:S03]  /*f680*/  IADD3 R3, P1, R47, UR60, RZ ;  /* 0x0000003c2f037c10 */ /* 0x002fc6000ff3e0ff */
[----:B------:R0:W-:Y:S01]  /*f690*/  STL [R1+0x294c], R2 ;  /* 0x00294c0201007387 */ /* 0x0001e20000100800 */
[----:B--2---:R-:W-:Y:S01]  /*f6a0*/  IADD3 R0, P2, R48, UR60, RZ ;  /* 0x0000003c30007c10 */ /* 0x004fe2000ff5e0ff */
[----:B------:R-:W-:-:S04]  /*f6b0*/  USHF.R.S32.HI UR35, URZ, 0x1f, UR60 ;  /* 0x0000001f3f237899 */ /* 0x000fc8000801143c */
[----:B------:R1:W-:Y:S01]  /*f6c0*/  STL [R1+0x2958], R0 ;  /* 0x0029580001007387 */ /* 0x0003e20000100800 */
[----:B0-----:R-:W-:-:S03]  /*f6d0*/  IADD3 R2, P0, R46, UR60, RZ ;  /* 0x0000003c2e027c10 */ /* 0x001fc6000ff1e0ff */
[----:B------:R0:W-:Y:S01]  /*f6e0*/  STL [R1+0x2960], R3 ;  /* 0x0029600301007387 */ /* 0x0001e20000100800 */
[----:B-1----:R-:W-:-:S03]  /*f6f0*/  IADD3 R0, P4, R45, UR60, RZ ;  /* 0x0000003c2d007c10 */ /* 0x002fc6000ff9e0ff */
[----:B------:R1:W-:Y:S01]  /*f700*/  STL [R1+0x2968], R2 ;  /* 0x0029680201007387 */ /* 0x0003e20000100800 */
[----:B0-----:R-:W-:-:S03]  /*f710*/  IADD3 R3, P6, R44, UR60, RZ ;  /* 0x0000003c2c037c10 */ /* 0x001fc6000ffde0ff */
[----:B------:R0:W-:Y:S01]  /*f720*/  STL [R1+0x2970], R0 ;  /* 0x0029700001007387 */ /* 0x0001e20000100800 */
[----:B-1----:R-:W-:-:S03]  /*f730*/  IADD3 R2, P5, R28, UR60, RZ ;  /* 0x0000003c1c027c10 */ /* 0x002fc6000ffbe0ff */
[----:B------:R1:W-:Y:S01]  /*f740*/  STL [R1+0x2978], R3 ;  /* 0x0029780301007387 */ /* 0x0003e20000100800 */
[----:B0-----:R-:W-:-:S03]  /*f750*/  IADD3 R0, P3, R26, UR60, RZ ;  /* 0x0000003c1a007c10 */ /* 0x001fc6000ff7e0ff */
[----:B------:R0:W-:Y:S04]  /*f760*/  STL [R1+0x2980], R2 ;  /* 0x0029800201007387 */ /* 0x0001e80000100800 */
[----:B------:R2:W-:Y:S01]  /*f770*/  STL [R1+0x2988], R0 ;  /* 0x0029880001007387 */ /* 0x0005e20000100800 */
[----:B-1----:R-:W-:Y:S02]  /*f780*/  IADD3.X R3, R41, UR35, RZ, P2, !PT ;  /* 0x0000002329037c10 */ /* 0x002fe400097fe4ff */
[----:B0-----:R-:W-:-:S03]  /*f790*/  IADD3 R2, P2, R24, UR60, RZ ;  /* 0x0000003c18027c10 */ /* 0x001fc6000ff5e0ff */
[----:B------:R0:W-:Y:S01]  /*f7a0*/  STL [R1+0x2954], R3 ;  /* 0x0029540301007387 */ /* 0x0001e20000100800 */
[----:B--2---:R-:W-:-:S03]  /*f7b0*/  IADD3.X R0, R39, UR35, RZ, P1, !PT ;  /* 0x0000002327007c10 */ /* 0x004fc60008ffe4ff */
[----:B------:R1:W-:Y:S04]  /*f7c0*/  STL [R1+0x2990], R2 ;  /* 0x0029900201007387 */ /* 0x0003e80000100800 */
[----:B------:R2:W-:Y:S01]  /*f7d0*/  STL [R1+0x295c], R0 ;  /* 0x00295c0001007387 */ /* 0x0005e20000100800 */
[----:B0-----:R-:W-:Y:S02]  /*f7e0*/  IADD3 R3, P1, R43, UR60, RZ ;  /* 0x0000003c2b037c10 */ /* 0x001fe4000ff3e0ff */
[----:B-1----:R-:W-:-:S03]  /*f7f0*/  IADD3.X R2, R37, UR35, RZ, P0, !PT ;  /* 0x0000002325027c10 */ /* 0x002fc600087fe4ff */
[----:B------:R0:W-:Y:S01]  /*f800*/  STL [R1+0x2998], R3 ;  /* 0x0029980301007387 */ /* 0x0001e20000100800 */
[----:B--2---:R-:W-:-:S03]  /*f810*/  IADD3 R0, P0, R42, UR60, RZ ;  /* 0x0000003c2a007c10 */ /* 0x004fc6000ff1e0ff */
[----:B------:R1:W-:Y:S04]  /*f820*/  STL [R1+0x2964], R2 ;  /* 0x0029640201007387 */ /* 0x0003e80000100800 */
[----:B------:R2:W-:Y:S01]  /*f830*/  STL [R1+0x29a0], R0 ;  /* 0x0029a00001007387 */ /* 0x0005e20000100800 */
[----:B0-----:R-:W-:Y:S02]  /*f840*/  IADD3.X R3, R35, UR35, RZ, P4, !PT ;  /* 0x0000002323037c10 */ /* 0x001fe4000a7fe4ff */
[----:B-1----:R-:W-:-:S03]  /*f850*/  IADD3 R2, P4, R40, UR60, RZ ;  /* 0x0000003c28027c10 */ /* 0x002fc6000ff9e0ff */
        /* <DEDUP_REMOVED lines=20> */
[----:B------:R1:W-:Y:S01]  /*f9a0*/  STL [R1+0x2994], R2 ;  /* 0x0029940201007387 */ /* 0x0003e20000100800 */
[----:B------:R-:W-:-:S03]  /*f9b0*/  ULDC UR60, c[0x0][0x238] ;  /* 0x00008e00003c7ab9 */ /* 0x000fc60000000800 */
[----:B------:R2:W-:Y:S01]  /*f9c0*/  STL [R1+0x29d0], R0 ;  /* 0x0029d00001007387 */ /* 0x0005e20000100800 */
[----:B0-----:R-:W-:Y:S02]  /*f9d0*/  IADD3.X R3, R27, UR35, RZ, P4, !PT ;  /* 0x000000231b037c10 */ /* 0x001fe4000a7fe4ff */
[----:B-1----:R-:W-:Y:S02]  /*f9e0*/  IADD3.X R2, R29, UR35, RZ, P0, !PT ;  /* 0x000000231d027c10 */ /* 0x002fe400087fe4ff */
[----:B--2---:R-:W-:-:S03]  /*f9f0*/  IADD3.X R0, R25, UR35, RZ, P6, !PT ;  /* 0x0000002319007c10 */ /* 0x004fc6000b7fe4ff */
        /* <DEDUP_REMOVED lines=274> */
[----:B-1----:R-:W-:Y:S02]  /*10b20*/  IADD3 R3, P1, R47, UR9, RZ ;  /* 0x000000092f037c10 */ /* 0x002fe4000ff3e0ff */
[----:B--2---:R-:W-:Y:S01]  /*10b30*/  IADD3 R0, P2, R48, UR9, RZ ;  /* 0x0000000930007c10 */ /* 0x004fe2000ff5e0ff */
[----:B------:R0:W-:Y:S04]  /*10b40*/  STL [R1+0x2bcc], R2 ;  /* 0x002bcc0201007387 */ /* 0x0001e80000100800 */
[----:B------:R1:W-:Y:S01]  /*10b50*/  STL [R1+0x2bd8], R0 ;  /* 0x002bd80001007387 */ /* 0x0003e20000100800 */
[----:B------:R-:W-:-:S02]  /*10b60*/  USHF.R.S32.HI UR35, URZ, 0x1f, UR9 ;  /* 0x0000001f3f237899 */ /* 0x000fc40008011409 */
[----:B0-----:R-:W-:Y:S01]  /*10b70*/  IADD3 R2, P0, R46, UR9, RZ ;  /* 0x000000092e027c10 */ /* 0x001fe2000ff1e0ff */
[----:B------:R0:W-:Y:S01]  /*10b80*/  STL [R1+0x2be0], R3 ;  /* 0x002be00301007387 */ /* 0x0001e20000100800 */
[----:B-1----:R-:W-:-:S03]  /*10b90*/  IADD3 R0, P4, R45, UR9, RZ ;  /* 0x000000092d007c10 */ /* 0x002fc6000ff9e0ff */
[----:B------:R1:W-:Y:S04]  /*10ba0*/  STL [R1+0x2be8], R2 ;  /* 0x002be80201007387 */ /* 0x0003e80000100800 */
[----:B------:R2:W-:Y:S01]  /*10bb0*/  STL [R1+0x2bf0], R0 ;  /* 0x002bf00001007387 */ /* 0x0005e20000100800 */
[----:B0-----:R-:W-:Y:S02]  /*10bc0*/  IADD3 R3, P6, R44, UR9, RZ ;  /* 0x000000092c037c10 */ /* 0x001fe4000ffde0ff */
[----:B-1----:R-:W-:-:S03]  /*10bd0*/  IADD3 R2, P5, R28, UR9, RZ ;  /* 0x000000091c027c10 */ /* 0x002fc6000ffbe0ff */
        /* <DEDUP_REMOVED lines=43> */
[----:B--2---:R-:W-:-:S05]  /*10e90*/  IADD3.X R0, R29, UR35, RZ, P0, !PT ;  /* 0x000000231d007c10 */ /* 0x004fca00087fe4ff */
[----:B------:R0:W-:Y:S04]  /*10ea0*/  STL [R1+0x2c1c], R0 ;  /* 0x002c1c0001007387 */ /* 0x0001e80000100800 */
[----:B------:R1:W-:Y:S01]  /*10eb0*/  STL [R1+0x2c24], R3 ;  /* 0x002c240301007387 */ /* 0x0003e20000100800 */
[----:B0-----:R-:W-:-:S03]  /*10ec0*/  IADD3.X R0, R23, UR35, RZ, P5, !PT ;  /* 0x0000002317007c10 */ /* 0x001fc6000affe4ff */
[----:B------:R0:W-:Y:S01]  /*10ed0*/  STL [R1+0x2c2c], R2 ;  /* 0x002c2c0201007387 */ /* 0x0001e20000100800 */
[----:B-1----:R-:W-:-:S03]  /*10ee0*/  IADD3.X R3, R22, UR35, RZ, P3, !PT ;  /* 0x0000002316037c10 */ /* 0x002fc60009ffe4ff */
[----:B------:R1:W-:Y:S01]  /*10ef0*/  STL [R1+0x2c34], R0 ;  /* 0x002c340001007387 */ /* 0x0003e20000100800 */
[----:B0-----:R-:W-:-:S03]  /*10f00*/  IADD3.X R2, R21, UR35, RZ, P2, !PT ;  /* 0x0000002315027c10 */ /* 0x001fc600097fe4ff */
[----:B------:R-:W-:Y:S01]  /*10f10*/  STL [R1+0x2c3c], R3 ;  /* 0x002c3c0301007387 */ /* 0x000fe20000100800 */
[----:B-1----:R-:W-:-:S03]  /*10f20*/  IADD3.X R0, R20, UR35, RZ, P1, !PT ;  /* 0x0000002314007c10 */ /* 0x002fc60008ffe4ff */
[----:B------:R0:W-:Y:S04]  /*10f30*/  STL [R1+0x2c44], R2 ;  /* 0x002c440201007387 */ /* 0x0001e80000100800 */
[----:B------:R1:W-:Y:S01]  /*10f40*/  STL [R1+0x2c4c], R0 ;  /* 0x002c4c0001007387 */ /* 0x0003e20000100800 */
[----:B0-----:R-:W-:Y:S02]  /*10f50*/  IADD3 R2, P2, R48, UR10, RZ ;  /* 0x0000000a30027c10 */ /* 0x001fe4000ff5e0ff */
[----:B-1----:R-:W-:-:S03]  /*10f60*/  IADD3 R0, P1, R47, UR10, RZ ;  /* 0x0000000a2f007c10 */ /* 0x002fc6000ff3e0ff */
[----:B------:R0:W-:Y:S01]  /*10f70*/  STL [R1+0x2c58], R2 ;  /* 0x002c580201007387 */ /* 0x0001e20000100800 */
[----:B------:R-:W-:Y:S01]  /*10f80*/  IADD3 R3, P0, R46, UR10, RZ ;  /* 0x0000000a2e037c10 */ /* 0x000fe2000ff1e0ff */
[----:B------:R-:W-:Y:S02]  /*10f90*/  USHF.R.S32.HI UR35, URZ, 0x1f, UR10 ;  /* 0x0000001f3f237899 */ /* 0x000fe4000801140a */
[----:B------:R1:W-:Y:S01]  /*10fa0*/  STL [R1+0x2c60], R0 ;  /* 0x002c600001007387 */ /* 0x0003e20000100800 */
[----:B0-----:R-:W-:-:S03]  /*10fb0*/  IADD3 R2, P4, R45, UR10, RZ ;  /* 0x0000000a2d027c10 */ /* 0x001fc6000ff9e0ff */
[----:B------:R0:W-:Y:S01]  /*10fc0*/  STL [R1+0x2c68], R3 ;  /* 0x002c680301007387 */ /* 0x0001e20000100800 */
[----:B-1----:R-:W-:-:S03]  /*10fd0*/  IADD3 R0, P6, R44, UR10, RZ ;  /* 0x0000000a2c007c10 */ /* 0x002fc6000ffde0ff */
[----:B------:R1:W-:Y:S04]  /*10fe0*/  STL [R1+0x2c70], R2 ;  /* 0x002c700201007387 */ /* 0x0003e80000100800 */
[----:B------:R2:W-:Y:S01]  /*10ff0*/  STL [R1+0x2c78], R0 ;  /* 0x002c780001007387 */ /* 0x0005e20000100800 */
[----:B0-----:R-:W-:Y:S02]  /*11000*/  IADD3 R3, P5, R28, UR10, RZ ;  /* 0x0000000a1c037c10 */ /* 0x001fe4000ffbe0ff */
        /* <DEDUP_REMOVED lines=31> */
[----:B------:R-:W-:Y:S01]  /*11200*/  STL [R1+0x2cc0], R3 ;  /* 0x002cc00301007387 */ /* 0x000fe20000100800 */
[----:B--2---:R-:W-:-:S03]  /*11210*/  IADD3 R0, P2, R32, UR10, RZ ;  /* 0x0000000a20007c10 */ /* 0x004fc6000ff5e0ff */
[----:B------:R0:W-:Y:S04]  /*11220*/  STL [R1+0x2c8c], R2 ;  /* 0x002c8c0201007387 */ /* 0x0001e80000100800 */
[----:B------:R1:W-:Y:S01]  /*11230*/  STL [R1+0x2cc8], R0 ;  /* 0x002cc80001007387 */ /* 0x0003e20000100800 */
[----:B0-----:R-:W-:Y:S02]  /*11240*/  IADD3.X R2, R31, UR35, RZ, P1, !PT ;  /* 0x000000231f027c10 */ /* 0x001fe40008ffe4ff */
[----:B-1----:R-:W-:-:S03]  /*11250*/  IADD3 R0, P1, R30, UR10, RZ ;  /* 0x0000000a1e007c10 */ /* 0x002fc6000ff3e0ff */
[----:B------:R0:W-:Y:S01]  /*11260*/  STL [R1+0x2c94], R2 ;  /* 0x002c940201007387 */ /* 0x0001e20000100800 */
[----:B------:R-:W-:Y:S01]  /*11270*/  IADD3.X R4, R27, UR35, RZ, P4, !PT ;  /* 0x000000231b047c10 */ /* 0x000fe2000a7fe4ff */
[----:B------:R-:W-:Y:S02]  /*11280*/  ULDC UR10, c[0x0][0x238] ;  /* 0x00008e00000a7ab9 */ /* 0x000fe40000000800 */
[----:B------:R1:W-:Y:S01]  /*11290*/  STL [R1+0x2cd0], R0 ;  /* 0x002cd00001007387 */ /* 0x0003e20000100800 */
[----:B0-----:R-:W-:Y:S02]  /*112a0*/  IADD3.X R2, R29, UR35, RZ, P0, !PT ;  /* 0x000000231d027c10 */ /* 0x001fe400087fe4ff */
[----:B-1----:R-:W-:-:S03]  /*112b0*/  IADD3.X R0, R25, UR35, RZ, P6, !PT ;  /* 0x0000002319007c10 */ /* 0x002fc6000b7fe4ff */
        /* <DEDUP_REMOVED lines=60> */
[----:B------:R-:W-:Y:S01]  /*11680*/  STL [R1+0x2d14], R2 ;  /* 0x002d140201007387 */ /* 0x000fe20000100800 */
[----:B------:R-:W-:Y:S01]  /*11690*/  SHF.R.S32.HI R3, RZ, 0x1f, R61 ;  /* 0x0000001fff037819 */ /* 0x000fe2000001143d */
[----:B------:R-:W-:Y:S02]  /*116a0*/  ULDC UR11, c[0x0][0x238] ;  /* 0x00008e00000b7ab9 */ /* 0x000fe40000000800 */
[----:B------:R1:W-:Y:S01]  /*116b0*/  STL [R1+0x2d50], R0 ;  /* 0x002d500001007387 */ /* 0x0003e20000100800 */
[----:B0-----:R-:W-:Y:S02]  /*116c0*/  IADD3.X R4, R27, UR35, RZ, P4, !PT ;  /* 0x000000231b047c10 */ /* 0x001fe4000a7fe4ff */
[----:B-1----:R-:W-:Y:S02]  /*116d0*/  IADD3.X R0, R29, UR35, RZ, P0, !PT ;  /* 0x000000231d007c10 */ /* 0x002fe400087fe4ff */
[----:B------:R-:W-:-:S03]  /*116e0*/  IADD3.X R2, R25, UR35, RZ, P6, !PT ;  /* 0x0000002319027c10 */ /* 0x000fc6000b7fe4ff */
        /* <DEDUP_REMOVED lines=60> */
[----:B------:R-:W-:Y:S01]  /*11ab0*/  STL [R1+0x2d94], R2 ;  /* 0x002d940201007387 */ /* 0x000fe20000100800 */
[----:B------:R-:W-:Y:S01]  /*11ac0*/  IADD3.X R5, R27, UR35, RZ, P4, !PT ;  /* 0x000000231b057c10 */ /* 0x000fe2000a7fe4ff */
[----:B------:R-:W-:Y:S02]  /*11ad0*/  ULDC UR12, c[0x0][0x238] ;  /* 0x00008e00000c7ab9 */ /* 0x000fe40000000800 */
[----:B------:R0:W-:Y:S01]  /*11ae0*/  STL [R1+0x2dd0], R0 ;  /* 0x002dd00001007387 */ /* 0x0001e20000100800 */
[----:B------:R-:W-:Y:S02]  /*11af0*/  IADD3.X R4, R25, UR35, RZ, P6, !PT ;  /* 0x0000002319047c10 */ /* 0x000fe4000b7fe4ff */
[----:B0-----:R-:W-:-:S05]  /*11b00*/  IADD3.X R0, R29, UR35, RZ, P0, !PT ;  /* 0x000000231d007c10 */ /* 0x001fca00087fe4ff */
        /* <DEDUP_REMOVED lines=61> */
[----:B------:R-:W-:Y:S01]  /*11ee0*/  IADD3.X R6, R27, UR35, RZ, P4, !PT ;  /* 0x000000231b067c10 */ /* 0x000fe2000a7fe4ff */
[----:B------:R-:W-:Y:S02]  /*11ef0*/  ULDC UR13, c[0x0][0x238] ;  /* 0x00008e00000d7ab9 */ /* 0x000fe40000000800 */
[----:B------:R1:W-:Y:S01]  /*11f00*/  STL [R1+0x2e50], R4 ;  /* 0x002e500401007387 */ /* 0x0003e20000100800 */
[----:B0-----:R-:W-:-:S05]  /*11f10*/  IADD3.X R5, R29, UR35, RZ, P0, !PT ;  /* 0x000000231d057c10 */ /* 0x001fca00087fe4ff */
[----:B------:R0:W-:Y:S01]  /*11f20*/  STL [R1+0x2e1c], R5 ;  /* 0x002e1c0501007387 */ /* 0x0001e20000100800 */
[----:B-1----:R-:W-:-:S03]  /*11f30*/  IADD3.X R4, R25, UR35, RZ, P6, !PT ;  /* 0x0000002319047c10 */ /* 0x002fc6000b7fe4ff */
        /* <DEDUP_REMOVED lines=17> */
[----:B------:R1:W-:Y:S01]  /*12050*/  STL [R1+0x2e68], R5 ;  /* 0x002e680501007387 */ /* 0x0003e20000100800 */
[----:B------:R-:W-:-:S03]  /*12060*/  LEA.HI R3, R3, R61, RZ, 0x6 ;  /* 0x0000003d03037211 */ /* 0x000fc600078f30ff */
[----:B------:R2:W-:Y:S01]  /*12070*/  STL [R1+0x2e70], R4 ;  /* 0x002e700401007387 */ /* 0x0005e20000100800 */
[----:B0-----:R-:W-:Y:S02]  /*12080*/  IADD3 R6, P6, R44, UR14, RZ ;  /* 0x0000000e2c067c10 */ /* 0x001fe4000ffde0ff */
[----:B-1----:R-:W-:Y:S01]  /*12090*/  IADD3 R5, P5, R28, UR14, RZ ;  /* 0x0000000e1c057c10 */ /* 0x002fe2000ffbe0ff */
[----:B------:R-:W0:Y:S01]  /*120a0*/  S2R R61, SR_TID.X ;  /* 0x00000000003d7919 */ /* 0x000e220000002100 */
[----:B--2---:R-:W-:Y:S01]  /*120b0*/  IADD3 R4, P3, R26, UR14, RZ ;  /* 0x0000000e1a047c10 */ /* 0x004fe2000ff7e0ff */
[----:B------:R1:W-:Y:S04]  /*120c0*/  STL [R1+0x2e78], R6 ;  /* 0x002e780601007387 */ /* 0x0003e80000100800 */
[----:B------:R2:W-:Y:S04]  /*120d0*/  STL [R1+0x2e80], R5 ;  /* 0x002e800501007387 */ /* 0x0005e80000100800 */
[----:B------:R3:W-:Y:S01]  /*120e0*/  STL [R1+0x2e88], R4 ;  /* 0x002e880401007387 */ /* 0x0007e20000100800 */
[----:B-1----:R-:W-:-:S02]  /*120f0*/  IADD3.X R6, R41, UR35, RZ, P2, !PT ;  /* 0x0000002329067c10 */ /* 0x002fc400097fe4ff */
        /* <DEDUP_REMOVED lines=26> */
[----:B---3--:R-:W-:Y:S01]  /*122a0*/  IADD3.X R4, R17, UR35, RZ, P2, !PT ;  /* 0x0000002311047c10 */ /* 0x008fe200097fe4ff */
[C---:B0-----:R-:W-:Y:S02]  /*122b0*/  IMAD.SHL.U32 R2, R61.reuse, 0x40, RZ ;  /* 0x000000403d027824 */ /* 0x041fe400078e00ff */
[----:B------:R0:W-:Y:S01]  /*122c0*/  STL [R1+0x2ec0], R5 ;  /* 0x002ec00501007387 */ /* 0x0001e20000100800 */
[----:B------:R-:W-:-:S03]  /*122d0*/  IMAD.SHL.U32 R0, R61, 0x8, RZ ;  /* 0x000000083d007824 */ /* 0x000fc600078e00ff */
[----:B------:R2:W-:Y:S01]  /*122e0*/  STL [R1+0x2e8c], R4 ;  /* 0x002e8c0401007387 */ /* 0x0005e20000100800 */
[----:B-1----:R-:W-:Y:S02]  /*122f0*/  IADD3 R6, P2, R32, UR14, RZ ;  /* 0x0000000e20067c10 */ /* 0x002fe4000ff5e0ff */
[----:B0-----:R-:W-:-:S03]  /*12300*/  IADD3.X R5, R31, UR35, RZ, P1, !PT ;  /* 0x000000231f057c10 */ /* 0x001fc60008ffe4ff */
[----:B------:R-:W-:Y:S01]  /*12310*/  STL [R1+0x2ec8], R6 ;  /* 0x002ec80601007387 */ /* 0x000fe20000100800 */
[----:B--2---:R-:W-:-:S03]  /*12320*/  IADD3 R4, P1, R30, UR14, RZ ;  /* 0x0000000e1e047c10 */ /* 0x004fc6000ff3e0ff */
[----:B------:R0:W-:Y:S01]  /*12330*/  STL [R1+0x2e94], R5 ;  /* 0x002e940501007387 */ /* 0x0001e20000100800 */
[----:B------:R-:W-:Y:S01]  /*12340*/  LOP3.LUT R2, R2, 0x1c0, RZ, 0xc0, !PT ;  /* 0x000001c002027812 */ /* 0x000fe200078ec0ff */
[----:B------:R-:W-:Y:S02]  /*12350*/  ULDC UR14, c[0x0][0x238] ;  /* 0x00008e00000e7ab9 */ /* 0x000fe40000000800 */
[----:B------:R1:W-:Y:S01]  /*12360*/  STL [R1+0x2ed0], R4 ;  /* 0x002ed00401007387 */ /* 0x0003e20000100800 */
[----:B------:R-:W-:Y:S02]  /*12370*/  LOP3.LUT R2, R2, 0x30, R0, 0xf8, !PT ;  /* 0x0000003002027812 */ /* 0x000fe400078ef800 */
[----:B------:R-:W-:Y:S02]  /*12380*/  IADD3.X R0, R25, UR35, RZ, P6, !PT ;  /* 0x0000002319007c10 */ /* 0x000fe4000b7fe4ff */
[----:B0-----:R-:W-:Y:S02]  /*12390*/  IADD3.X R5, R27, UR35, RZ, P4, !PT ;  /* 0x000000231b057c10 */ /* 0x001fe4000a7fe4ff */
[----:B-1----:R-:W-:-:S05]  /*123a0*/  IADD3.X R4, R29, UR35, RZ, P0, !PT ;  /* 0x000000231d047c10 */ /* 0x002fca00087fe4ff */
        /* <DEDUP_REMOVED lines=54> */
[----:B------:R1:W-:Y:S01]  /*12710*/  STL [R1+0x2f40], R4 ;  /* 0x002f400401007387 */ /* 0x0003e20000100800 */
[----:B------:R-:W-:-:S03]  /*12720*/  IADD3.X R6, R29, UR35, RZ, P0, !PT ;  /* 0x000000231d067c10 */ /* 0x000fc600087fe4ff */
[----:B------:R2:W-:Y:S01]  /*12730*/  STL [R1+0x2f0c], R0 ;  /* 0x002f0c0001007387 */ /* 0x0005e20000100800 */
[----:B0-----:R-:W-:Y:S02]  /*12740*/  IADD3 R5, P2, R32, UR15, RZ ;  /* 0x0000000f20057c10 */ /* 0x001fe4000ff5e0ff */
[----:B-1----:R-:W-:-:S03]  /*12750*/  IADD3.X R4, R31, UR35, RZ, P1, !PT ;  /* 0x000000231f047c10 */ /* 0x002fc60008ffe4ff */
[----:B------:R0:W-:Y:S01]  /*12760*/  STL [R1+0x2f48], R5 ;  /* 0x002f480501007387 */ /* 0x0001e20000100800 */
[----:B------:R-:W-:Y:S02]  /*12770*/  IADD3.X R7, R27, UR35, RZ, P4, !PT ;  /* 0x000000231b077c10 */ /* 0x000fe4000a7fe4ff */
[----:B--2---:R-:W-:Y:S01]  /*12780*/  IADD3 R0, P1, R30, UR15, RZ ;  /* 0x0000000f1e007c10 */ /* 0x004fe2000ff3e0ff */
[----:B------:R-:W-:Y:S01]  /*12790*/  STL [R1+0x2f14], R4 ;  /* 0x002f140401007387 */ /* 0x000fe20000100800 */
[----:B------:R-:W-:-:S03]  /*127a0*/  ULDC UR15, c[0x0][0x238] ;  /* 0x00008e00000f7ab9 */ /* 0x000fc60000000800 */
[----:B------:R-:W-:Y:S01]  /*127b0*/  STL [R1+0x2f50], R0 ;  /* 0x002f500001007387 */ /* 0x000fe20000100800 */
        /* <DEDUP_REMOVED lines=62> */
[----:B------:R-:W-:Y:S01]  /*12ba0*/  LOP3.LUT R4, R61, 0x3, RZ, 0xc0, !PT ;  /* 0x000000033d047812 */ /* 0x000fe200078ec0ff */
[----:B------:R-:W-:Y:S02]  /*12bb0*/  ULDC UR16, c[0x0][0x238] ;  /* 0x00008e0000107ab9 */ /* 0x000fe40000000800 */
        /* <DEDUP_REMOVED lines=53> */
[----:B------:R-:W-:-:S03]  /*12f10*/  SHF.R.U32.HI R0, RZ, 0x2, R61 ;  /* 0x00000002ff007819 */ /* 0x000fc6000001163d */
[----:B------:R2:W-:Y:S01]  /*12f20*/  STL [R1+0x3038], R5 ;  /* 0x0030380501007387 */ /* 0x0005e20000100800 */
[----:B0-----:R-:W-:Y:S02]  /*12f30*/  IADD3.X R7, R18, UR35, RZ, P3, !PT ;  /* 0x0000002312077c10 */ /* 0x001fe40009ffe4ff */
[----:B-1----:R-:W-:-:S03]  /*12f40*/  IADD3 R6, P3, R34, UR17, RZ ;  /* 0x0000001122067c10 */ /* 0x002fc6000ff7e0ff */
[----:B------:R0:W-:Y:S01]  /*12f50*/  STL [R1+0x3004], R7 ;  /* 0x0030040701007387 */ /* 0x0001e20000100800 */
[----:B--2---:R-:W-:Y:S01]  /*12f60*/  IADD3.X R5, R17, UR35, RZ, P2, !PT ;  /* 0x0000002311057c10 */ /* 0x004fe200097fe4ff */
[----:B------:R-:W-:Y:S02]  /*12f70*/  IMAD R4, R4, 0x820, RZ ;  /* 0x0000082004047824 */ /* 0x000fe400078e02ff */
[----:B------:R1:W-:Y:S01]  /*12f80*/  STL [R1+0x3040], R6 ;  /* 0x0030400601007387 */ /* 0x0003e20000100800 */
[----:B------:R-:W-:-:S03]  /*12f90*/  SGXT.U32 R0, R0, 0x3 ;  /* 0x000000030000781a */ /* 0x000fc60000000000 */
[----:B------:R2:W-:Y:S01]  /*12fa0*/  STL [R1+0x300c], R5 ;  /* 0x00300c0501007387 */ /* 0x0005e20000100800 */
[----:B0-----:R-:W-:Y:S02]  /*12fb0*/  IADD3 R7, P2, R32, UR17, RZ ;  /* 0x0000001120077c10 */ /* 0x001fe4000ff5e0ff */
[----:B-1----:R-:W-:-:S03]  /*12fc0*/  IADD3.X R6, R31, UR35, RZ, P1, !PT ;  /* 0x000000231f067c10 */ /* 0x002fc60008ffe4ff */
[----:B------:R-:W-:Y:S01]  /*12fd0*/  STL [R1+0x3048], R7 ;  /* 0x0030480701007387 */ /* 0x000fe20000100800 */
[----:B--2---:R-:W-:-:S03]  /*12fe0*/  IADD3 R5, P1, R30, UR17, RZ ;  /* 0x000000111e057c10 */ /* 0x004fc6000ff3e0ff */
[----:B------:R0:W-:Y:S01]  /*12ff0*/  STL [R1+0x3014], R6 ;  /* 0x0030140601007387 */ /* 0x0001e20000100800 */
[----:B------:R-:W-:Y:S01]  /*13000*/  LOP3.LUT R0, R4, R0, RZ, 0xfc, !PT ;  /* 0x0000000004007212 */ /* 0x000fe200078efcff */
[----:B------:R-:W-:Y:S01]  /*13010*/  ULDC UR17, c[0x0][0x238] ;  /* 0x00008e0000117ab9 */ /* 0x000fe20000000800 */
[----:B------:R-:W-:Y:S01]  /*13020*/  IADD3.X R4, R29, UR35, RZ, P0, !PT ;  /* 0x000000231d047c10 */ /* 0x000fe200087fe4ff */
[----:B------:R1:W-:Y:S01]  /*13030*/  STL [R1+0x3050], R5 ;  /* 0x0030500501007387 */ /* 0x0003e20000100800 */
[----:B0-----:R-:W-:-:S03]  /*13040*/  IADD3.X R6, R27, UR35, RZ, P4, !PT ;  /* 0x000000231b067c10 */ /* 0x001fc6000a7fe4ff */
        /* <DEDUP_REMOVED lines=116> */
[----:B------:R-:W-:-:S03]  /*13790*/  IMAD.SHL.U32 R4, R61, 0x2, RZ ;  /* 0x000000023d047824 */ /* 0x000fc600078e00ff */
[----:B------:R2:W-:Y:S01]  /*137a0*/  STL [R1+0x3138], R5 ;  /* 0x0031380501007387 */ /* 0x0005e20000100800 */
[----:B0-----:R-:W-:Y:S02]  /*137b0*/  IADD3.X R7, R18, UR35, RZ, P3, !PT ;  /* 0x0000002312077c10 */ /* 0x001fe40009ffe4ff */
[----:B-1----:R-:W-:-:S03]  /*137c0*/  IADD3 R6, P3, R34, UR19, RZ ;  /* 0x0000001322067c10 */ /* 0x002fc6000ff7e0ff */
[----:B------:R0:W-:Y:S01]  /*137d0*/  STL [R1+0x3104], R7 ;  /* 0x0031040701007387 */ /* 0x0001e20000100800 */
[----:B--2---:R-:W-:-:S03]  /*137e0*/  IADD3.X R5, R17, UR35, RZ, P2, !PT ;  /* 0x0000002311057c10 */ /* 0x004fc600097fe4ff */
[----:B------:R1:W-:Y:S01]  /*137f0*/  STL [R1+0x3140], R6 ;  /* 0x0031400601007387 */ /* 0x0003e20000100800 */
[----:B------:R-:W-:-:S03]  /*13800*/  LOP3.LUT R2, R2, 0x30, R4, 0x78, !PT ;  /* 0x0000003002027812 */ /* 0x000fc600078e7804 */
[----:B------:R2:W-:Y:S01]  /*13810*/  STL [R1+0x310c], R5 ;  /* 0x00310c0501007387 */ /* 0x0005e20000100800 */
[----:B0-----:R-:W-:Y:S02]  /*13820*/  IADD3 R7, P2, R32, UR19, RZ ;  /* 0x0000001320077c10 */ /* 0x001fe4000ff5e0ff */
[----:B-1----:R-:W-:-:S03]  /*13830*/  IADD3.X R6, R31, UR35, RZ, P1, !PT ;  /* 0x000000231f067c10 */ /* 0x002fc60008ffe4ff */
[----:B------:R-:W-:Y:S01]  /*13840*/  STL [R1+0x3148], R7 ;  /* 0x0031480701007387 */ /* 0x000fe20000100800 */
[----:B--2---:R-:W-:-:S03]  /*13850*/  IADD3 R5, P1, R30, UR19, RZ ;  /* 0x000000131e057c10 */ /* 0x004fc6000ff3e0ff */
[----:B------:R-:W-:Y:S01]  /*13860*/  STL [R1+0x3114], R6 ;  /* 0x0031140601007387 */ /* 0x000fe20000100800 */
[----:B------:R-:W-:Y:S01]  /*13870*/  IADD3.X R4, R29, UR35, RZ, P0, !PT ;  /* 0x000000231d047c10 */ /* 0x000fe200087fe4ff */
[----:B------:R-:W-:Y:S02]  /*13880*/  ULDC UR19, c[0x0][0x238] ;  /* 0x00008e0000137ab9 */ /* 0x000fe40000000800 */
[----:B------:R0:W-:Y:S04]  /*13890*/  STL [R1+0x3150], R5 ;  /* 0x0031500501007387 */ /* 0x0001e80000100800 */
        /* <DEDUP_REMOVED lines=63> */
[----:B------:R-:W-:Y:S01]  /*13c90*/  STL [R1+0x3194], R4 ;  /* 0x0031940401007387 */ /* 0x000fe20000100800 */
[----:B------:R-:W-:-:S03]  /*13ca0*/  ULDC UR20, c[0x0][0x238] ;  /* 0x00008e0000147ab9 */ /* 0x000fc60000000800 */
[----:B------:R0:W-:Y:S04]  /*13cb0*/  STL [R1+0x31d0], R2 ;  /* 0x0031d00201007387 */ /* 0x0001e80000100800 */
        /* <DEDUP_REMOVED lines=1024> */
[----:B------:R-:W-:Y:S01]  /*17cc0*/  STL [R1+0x125c], RZ ;  /* 0x00125cff01007387 */ /* 0x000fe20000100800 */
[----:B------:R-:W-:-:S02]  /*17cd0*/  USHF.L.U32 UR61, UR61, 0x6, URZ ;  /* 0x000000063d3d7899 */ /* 0x000fc4000800063f */
[----:B------:R-:W-:Y:S02]  /*17ce0*/  UIMAD UR21, UR21, 0x25, URZ ;  /* 0x00000025151578a4 */ /* 0x000fe4000f8e023f */
[----:B------:R-:W-:Y:S02]  /*17cf0*/  UIMAD UR22, UR22, 0x24, URZ ;  /* 0x00000024161678a4 */ /* 0x000fe4000f8e023f */
[----:B------:R-:W-:Y:S02]  /*17d00*/  UIMAD UR23, UR23, 0x23, URZ ;  /* 0x00000023171778a4 */ /* 0x000fe4000f8e023f */
[----:B------:R-:W-:Y:S02]  /*17d10*/  UIMAD UR24, UR24, 0x22, URZ ;  /* 0x00000022181878a4 */ /* 0x000fe4000f8e023f */
[----:B------:R-:W-:Y:S02]  /*17d20*/  UIMAD UR25, UR25, 0x21, URZ ;  /* 0x00000021191978a4 */ /* 0x000fe4000f8e023f */
[----:B------:R-:W-:-:S02]  /*17d30*/  USHF.L.U32 UR26, UR26, 0x5, URZ ;  /* 0x000000051a1a7899 */ /* 0x000fc4000800063f */
[----:B------:R-:W-:Y:S02]  /*17d40*/  UIMAD UR27, UR27, 0x1f, URZ ;  /* 0x0000001f1b1b78a4 */ /* 0x000fe4000f8e023f */
[----:B------:R-:W-:Y:S02]  /*17d50*/  UIMAD UR28, UR28, 0x1e, URZ ;  /* 0x0000001e1c1c78a4 */ /* 0x000fe4000f8e023f */
[----:B------:R-:W-:Y:S02]  /*17d60*/  UIMAD UR29, UR29, 0x1d, URZ ;  /* 0x0000001d1d1d78a4 */ /* 0x000fe4000f8e023f */
[----:B------:R-:W-:Y:S02]  /*17d70*/  UIMAD UR30, UR30, 0x1c, URZ ;  /* 0x0000001c1e1e78a4 */ /* 0x000fe4000f8e023f */
[----:B------:R-:W-:Y:S02]  /*17d80*/  UIMAD UR31, UR31, 0x1b, URZ ;  /* 0x0000001b1f1f78a4 */ /* 0x000fe4000f8e023f */
[----:B------:R-:W-:-:S02]  /*17d90*/  UIMAD UR36, UR36, 0x1a, URZ ;  /* 0x0000001a242478a4 */ /* 0x000fc4000f8e023f */
        /* <DEDUP_REMOVED lines=9> */
[----:B------:R-:W-:Y:S02]  /*17e30*/  USHF.L.U32 UR46, UR46, 0x4, URZ ;  /* 0x000000042e2e7899 */ /* 0x000fe4000800063f */
[----:B------:R-:W-:Y:S02]  /*17e40*/  UIMAD UR47, UR47, 0xf, URZ ;  /* 0x0000000f2f2f78a4 */ /* 0x000fe4000f8e023f */
[----:B------:R-:W-:-:S02]  /*17e50*/  UIMAD UR48, UR48, 0xe, URZ ;  /* 0x0000000e303078a4 */ /* 0x000fc4000f8e023f */
[----:B------:R-:W-:Y:S02]  /*17e60*/  UIMAD UR49, UR49, 0xd, URZ ;  /* 0x0000000d313178a4 */ /* 0x000fe4000f8e023f */
[----:B------:R-:W-:Y:S02]  /*17e70*/  UIMAD UR50, UR50, 0xc, URZ ;  /* 0x0000000c323278a4 */ /* 0x000fe4000f8e023f */
[----:B------:R-:W-:Y:S02]  /*17e80*/  UIMAD UR51, UR51, 0xb, URZ ;  /* 0x0000000b333378a4 */ /* 0x000fe4000f8e023f */
[----:B------:R-:W-:Y:S02]  /*17e90*/  UIMAD UR52, UR52, 0xa, URZ ;  /* 0x0000000a343478a4 */ /* 0x000fe4000f8e023f */
[----:B------:R-:W-:Y:S02]  /*17ea0*/  USHF.L.U32 UR53, UR53, 0x3, URZ ;  /* 0x0000000335357899 */ /* 0x000fe4000800063f */
[----:B------:R-:W-:-:S02]  /*17eb0*/  UIMAD UR54, UR54, 0x7, URZ ;  /* 0x00000007363678a4 */ /* 0x000fc4000f8e023f */
[----:B------:R-:W-:Y:S02]  /*17ec0*/  UIMAD UR55, UR55, 0x6, URZ ;  /* 0x00000006373778a4 */ /* 0x000fe4000f8e023f */
[----:B------:R-:W-:Y:S02]  /*17ed0*/  UIMAD UR56, UR56, 0x5, URZ ;  /* 0x00000005383878a4 */ /* 0x000fe4000f8e023f */
[----:B------:R-:W-:Y:S02]  /*17ee0*/  USHF.L.U32 UR57, UR57, 0x2, URZ ;  /* 0x0000000239397899 */ /* 0x000fe4000800063f */
[----:B------:R-:W-:Y:S02]  /*17ef0*/  UIMAD UR58, UR58, 0x3, URZ ;  /* 0x000000033a3a78a4 */ /* 0x000fe4000f8e023f */
[----:B------:R-:W-:Y:S02]  /*17f00*/  USHF.L.U32 UR59, UR59, 0x1, URZ ;  /* 0x000000013b3b7899 */ /* 0x000fe4000800063f */
[----:B------:R-:W-:-:S02]  /*17f10*/  USHF.R.S32.HI UR34, URZ, 0x1f, UR34 ;  /* 0x0000001f3f227899 */ /* 0x000fc40008011422 */
[----:B------:R-:W-:Y:S01]  /*17f20*/  UIMAD UR20, UR20, 0x9, URZ ;  /* 0x00000009141478a4 */ /* 0x000fe2000f8e023f */
[----:B0-----:R-:W-:Y:S02]  /*17f30*/  IADD3.X R2, R29, UR35, RZ, P1, !PT ;  /* 0x000000231d027c10 */ /* 0x001fe40008ffe4ff */
[----:B------:R-:W-:Y:S02]  /*17f40*/  IADD3.X R5, R27, UR35, RZ, P0, !PT ;  /* 0x000000231b057c10 */ /* 0x000fe400087fe4ff */
[----:B------:R-:W-:Y:S01]  /*17f50*/  IADD3.X R4, R25, UR35, RZ, P6, !PT ;  /* 0x0000002319047c10 */ /* 0x000fe2000b7fe4ff */
[----:B------:R0:W-:Y:S04]  /*17f60*/  STL [R1+0x319c], R2 ;  /* 0x00319c0201007387 */ /* 0x0001e80000100800 */
[----:B------:R1:W-:Y:S04]  /*17f70*/  STL [R1+0x31a4], R5 ;  /* 0x0031a40501007387 */ /* 0x0003e80000100800 */
[----:B------:R2:W-:Y:S01]  /*17f80*/  STL [R1+0x31ac], R4 ;  /* 0x0031ac0401007387 */ /* 0x0005e20000100800 */
[----:B0-----:R-:W-:-:S02]  /*17f90*/  IADD3.X R2, R23, UR35, RZ, P2, !PT ;  /* 0x0000002317027c10 */ /* 0x001fc400097fe4ff */
[----:B-1----:R-:W-:-:S03]  /*17fa0*/  IADD3.X R5, R22, UR35, RZ, P3, !PT ;  /* 0x0000002316057c10 */ /* 0x002fc60009ffe4ff */
[----:B------:R0:W-:Y:S01]  /*17fb0*/  STL [R1+0x31b4], R2 ;  /* 0x0031b40201007387 */ /* 0x0001e20000100800 */
[----:B--2---:R-:W-:-:S03]  /*17fc0*/  IADD3.X R4, R21, UR35, RZ, P4, !PT ;  /* 0x0000002315047c10 */ /* 0x004fc6000a7fe4ff */
[----:B------:R1:W-:Y:S04]  /*17fd0*/  STL [R1+0x31bc], R5 ;  /* 0x0031bc0501007387 */ /* 0x0003e80000100800 */
[----:B------:R2:W-:Y:S01]  /*17fe0*/  STL [R1+0x31c4], R4 ;  /* 0x0031c40401007387 */ /* 0x0005e20000100800 */
[----:B0-----:R-:W-:Y:S01]  /*17ff0*/  IADD3.X R2, R20, UR35, RZ, P5, !PT ;  /* 0x0000002314027c10 */ /* 0x001fe2000affe4ff */
[----:B------:R-:W-:Y:S02]  /*18000*/  USHF.R.S32.HI UR35, URZ, 0x1f, UR21 ;  /* 0x0000001f3f237899 */ /* 0x000fe40008011415 */
[----:B-1----:R-:W-:Y:S02]  /*18010*/  IADD3 R5, P1, R47, UR21, RZ ;  /* 0x000000152f057c10 */ /* 0x002fe4000ff3e0ff */
[----:B------:R0:W-:Y:S01]  /*18020*/  STL [R1+0x31cc], R2 ;  /* 0x0031cc0201007387 */ /* 0x0001e20000100800 */
[----:B--2---:R-:W-:-:S05]  /*18030*/  IADD3 R4, P2, R48, UR21, RZ ;  /* 0x0000001530047c10 */ /* 0x004fca000ff5e0ff */
[----:B------:R1:W-:Y:S01]  /*18040*/  STL [R1+0x31d8], R4 ;  /* 0x0031d80401007387 */ /* 0x0003e20000100800 */
[----:B0-----:R-:W-:-:S03]  /*18050*/  IADD3 R2, P0, R46, UR21, RZ ;  /* 0x000000152e027c10 */ /* 0x001fc6000ff1e0ff */
[----:B------:R0:W-:Y:S04]  /*18060*/  STL [R1+0x31e0], R5 ;  /* 0x0031e00501007387 */ /* 0x0001e80000100800 */
[----:B------:R2:W-:Y:S01]  /*18070*/  STL [R1+0x31e8], R2 ;  /* 0x0031e80201007387 */ /* 0x0005e20000100800 */
[----:B-1----:R-:W-:Y:S02]  /*18080*/  IADD3 R4, P4, R45, UR21, RZ ;  /* 0x000000152d047c10 */ /* 0x002fe4000ff9e0ff */
[----:B0-----:R-:W-:-:S03]  /*18090*/  IADD3 R5, P6, R44, UR21, RZ ;  /* 0x000000152c057c10 */ /* 0x001fc6000ffde0ff */
[----:B------:R0:W-:Y:S01]  /*180a0*/  STL [R1+0x31f0], R4 ;  /* 0x0031f00401007387 */ /* 0x0001e20000100800 */
[----:B--2---:R-:W-:-:S03]  /*180b0*/  IADD3 R2, P5, R28, UR21, RZ ;  /* 0x000000151c027c10 */ /* 0x004fc6000ffbe0ff */
        /* <DEDUP_REMOVED lines=38> */
[----:B0-----:R-:W-:Y:S01]  /*18320*/  IADD3 R4, P1, R30, UR21, RZ ;  /* 0x000000151e047c10 */ /* 0x001fe2000ff3e0ff */
[----:B------:R-:W-:Y:S01]  /*18330*/  USHF.R.S32.HI UR21, URZ, 0x1f, UR22 ;  /* 0x0000001f3f157899 */ /* 0x000fe20008011416 */
[----:B-1----:R-:W-:-:S03]  /*18340*/  IADD3.X R5, R27, UR35, RZ, P4, !PT ;  /* 0x000000231b057c10 */ /* 0x002fc6000a7fe4ff */
[----:B------:R0:W-:Y:S01]  /*18350*/  STL [R1+0x3250], R4 ;  /* 0x0032500401007387 */ /* 0x0001e20000100800 */
[----:B--2---:R-:W-:-:S05]  /*18360*/  IADD3.X R2, R29, UR35, RZ, P0, !PT ;  /* 0x000000231d027c10 */ /* 0x004fca00087fe4ff */
[----:B------:R1:W-:Y:S01]  /*18370*/  STL [R1+0x321c], R2 ;  /* 0x00321c0201007387 */ /* 0x0003e20000100800 */
[----:B0-----:R-:W-:-:S03]  /*18380*/  IADD3.X R4, R25, UR35, RZ, P6, !PT ;  /* 0x0000002319047c10 */ /* 0x001fc6000b7fe4ff */
[----:B------:R0:W-:Y:S04]  /*18390*/  STL [R1+0x3224], R5 ;  /* 0x0032240501007387 */ /* 0x0001e80000100800 */
[----:B------:R2:W-:Y:S01]  /*183a0*/  STL [R1+0x322c], R4 ;  /* 0x00322c0401007387 */ /* 0x0005e20000100800 */
[----:B-1----:R-:W-:Y:S02]  /*183b0*/  IADD3.X R2, R23, UR35, RZ, P5, !PT ;  /* 0x0000002317027c10 */ /* 0x002fe4000affe4ff */
[----:B0-----:R-:W-:-:S03]  /*183c0*/  IADD3.X R5, R22, UR35, RZ, P3, !PT ;  /* 0x0000002316057c10 */ /* 0x001fc60009ffe4ff */
[----:B------:R0:W-:Y:S01]  /*183d0*/  STL [R1+0x3234], R2 ;  /* 0x0032340201007387 */ /* 0x0001e20000100800 */
[----:B--2---:R-:W-:-:S03]  /*183e0*/  IADD3.X R4, R21, UR35, RZ, P2, !PT ;  /* 0x0000002315047c10 */ /* 0x004fc600097fe4ff */
[----:B------:R1:W-:Y:S04]  /*183f0*/  STL [R1+0x323c], R5 ;  /* 0x00323c0501007387 */ /* 0x0003e80000100800 */
[----:B------:R2:W-:Y:S01]  /*18400*/  STL [R1+0x3244], R4 ;  /* 0x0032440401007387 */ /* 0x0005e20000100800 */
[----:B0-----:R-:W-:Y:S01]  /*18410*/  IADD3.X R2, R20, UR35, RZ, P1, !PT ;  /* 0x0000002314027c10 */ /* 0x001fe20008ffe4ff */
[----:B------:R-:W-:Y:S01]  /*18420*/  USHF.R.S32.HI UR35, URZ, 0x1f, UR23 ;  /* 0x0000001f3f237899 */ /* 0x000fe20008011417 */
[----:B-1----:R-:W-:-:S03]  /*18430*/  IADD3 R5, P1, R47, UR22, RZ ;  /* 0x000000162f057c10 */ /* 0x002fc6000ff3e0ff */
        /* <DEDUP_REMOVED lines=1117> */
[----:B------:R-:W-:Y:S04]  /*1ca10*/  STL [R1+0x3abc], R5 ;  /* 0x003abc0501007387 */ /* 0x000fe80000100800 */
[----:B------:R1:W-:Y:S01]  /*1ca20*/  STL [R1+0x3ac4], R4 ;  /* 0x003ac40401007387 */ /* 0x0003e20000100800 */
[----:B0-----:R-:W-:Y:S01]  /*1ca30*/  IADD3.X R2, R20, UR29, RZ, P1, !PT ;  /* 0x0000001d14027c10 */ /* 0x001fe20008ffe4ff */
[----:B------:R-:W-:-:S04]  /*1ca40*/  USHF.R.S32.HI UR29, URZ, 0x1f, UR61 ;  /* 0x0000001f3f1d7899 */ /* 0x000fc8000801143d */
[----:B------:R0:W-:Y:S01]  /*1ca50*/  STL [R1+0x3acc], R2 ;  /* 0x003acc0201007387 */ /* 0x0001e20000100800 */
[----:B-1----:R-:W-:Y:S02]  /*1ca60*/  SHF.R.S32.HI R4, RZ, 0x6, R3 ;  /* 0x00000006ff047819 */ /* 0x002fe40000011403 */
[----:B------:R-:W-:Y:S02]  /*1ca70*/  LOP3.LUT R3, R0, 0x20, RZ, 0x3c, !PT ;  /* 0x0000002000037812 */ /* 0x000fe400078e3cff */
[----:B------:R-:W-:Y:S02]  /*1ca80*/  IADD3 R3, P4, R48, UR43, RZ ;  /* 0x0000002b30037c10 */ /* 0x000fe4000ff9e0ff */
[C---:B------:R-:W-:Y:S02]  /*1ca90*/  LOP3.LUT R4, R0.reuse, 0x60, RZ, 0x3c, !PT ;  /* 0x0000006000047812 */ /* 0x040fe400078e3cff */
[----:B0-----:R-:W-:Y:S01]  /*1caa0*/  LOP3.LUT R2, R0, 0x40, RZ, 0x3c, !PT ;  /* 0x0000004000027812 */ /* 0x001fe200078e3cff */
[----:B------:R0:W-:Y:S01]  /*1cab0*/  STL [R1+0x3ad8], R3 ;  /* 0x003ad80301007387 */ /* 0x0001e20000100800 */
[----:B------:R-:W-:-:S02]  /*1cac0*/  IADD3 R2, P6, R47, UR43, RZ ;  /* 0x0000002b2f027c10 */ /* 0x000fc4000ffde0ff */
[----:B------:R-:W-:-:S03]  /*1cad0*/  IADD3 R4, P5, R46, UR43, RZ ;  /* 0x0000002b2e047c10 */ /* 0x000fc6000ffbe0ff */
        /* <DEDUP_REMOVED lines=1205> */
[----:B-1----:R-:W-:-:S03]  /*21630*/  IADD3.X R4, R19, UR42, RZ, P4, !PT ;  /* 0x0000002a13047c10 */ /* 0x002fc6000a7fe4ff */
[----:B------:R0:W-:Y:S01]  /*21640*/  STL [R1+0x4034], R2 ;  /* 0x0040340201007387 */ /* 0x0001e20000100800 */
[----:B--2---:R-:W-:-:S03]  /*21650*/  IADD3.X R3, R18, UR42, RZ, P6, !PT ;  /* 0x0000002a12037c10 */ /* 0x004fc6000b7fe4ff */
[----:B------:R1:W-:Y:S01]  /*21660*/  STL [R1+0x443c], R4 ;  /* 0x00443c0401007387 */ /* 0x0003e20000100800 */
[----:B0-----:R-:W-:-:S05]  /*21670*/  IADD3.X R2, R17, UR42, RZ, P5, !PT ;  /* 0x0000002a11027c10 */ /* 0x001fca000affe4ff */
[----:B------:R1:W-:Y:S04]  /*21680*/  STL [R1+0x444c], R2 ;  /* 0x00444c0201007387 */ /* 0x0003e80000100800 */
[----:B------:R1:W-:Y:S02]  /*21690*/  STL [R1+0x4444], R3 ;  /* 0x0044440301007387 */ /* 0x0003e40000100800 */
.L_x_1:
[----:B------:R-:W2:Y:S01]  /*216a0*/  LDL R5, [R1+0x1d24] ;  /* 0x001d240001057983 */ /* 0x000ea20000100800 */
[----:B-1----:R-:W0:Y:S03]  /*216b0*/  LDC R2, c[0x0][0x230] ;  /* 0x00008c00ff027b82 */ /* 0x002e260000000800 */
[----:B--2---:R1:W-:Y:S04]  /*216c0*/  STL [R1+0x5d34], R5 ;  /* 0x005d340501007387 */ /* 0x0043e80000100800 */
[----:B------:R-:W2:Y:S04]  /*216d0*/  LDL R4, [R1+0x1d28] ;  /* 0x001d280001047983 */ /* 0x000ea80000100800 */
[----:B-1----:R-:W0:Y:S04]  /*216e0*/  LDL R5, [R1+0x2280] ;  /* 0x0022800001057983 */ /* 0x002e280000100800 */
        /* <DEDUP_REMOVED lines=939> */
[----:B0-----:R-:W-:-:S03]  /*251a0*/  IMAD R2, R5, -0x40, R2 ;  /* 0xffffffc005027824 */ /* 0x001fc600078e0202 */
[----:B------:R-:W-:Y:S04]  /*251b0*/  STL [R1+0x4e84], R61 ;  /* 0x004e843d01007387 */ /* 0x000fe80000100800 */
[----:B-----5:R-:W-:Y:S04]  /*251c0*/  STL [R1+0x4dd4], R0 ;  /* 0x004dd40001007387 */ /* 0x020fe80000100800 */
[----:B------:R-:W-:Y:S04]  /*251d0*/  STL [R1+0x4dd8], R0 ;  /* 0x004dd80001007387 */ /* 0x000fe80000100800 */
[----:B------:R-:W-:Y:S04]  /*251e0*/  STL [R1+0x4ddc], R0 ;  /* 0x004ddc0001007387 */ /* 0x000fe80000100800 */
[----:B------:R-:W2:Y:S01]  /*251f0*/  LDL.LU R5, [R1+0x5d34] ;  /* 0x005d340001057983 */ /* 0x000ea20000300800 */
[----:B------:R-:W-:-:S02]  /*25200*/  ISETP.GT.AND P0, PT, R2, RZ, PT ;  /* 0x000000ff0200720c */ /* 0x000fc40003f04270 */
[----:B-1----:R-:W-:-:S11]  /*25210*/  PRMT R29, RZ, 0x7610, R29 ;  /* 0x00007610ff1d7816 */ /* 0x002fd6000000001d */
[----:B--2---:R-:W2:Y:S04]  /*25220*/  @P0 LDG.E.U8 R29, desc[UR32][R4.64] ;  /* 0x00000020041d0981 */ /* 0x004ea8000c1e1100 */
[----:B--2---:R0:W-:Y:S04]  /*25230*/  STL [R1+0x1fc4], R29 ;  /* 0x001fc41d01007387 */ /* 0x0041e80000100800 */
[----:B0-----:R-:W2:Y:S04]  /*25240*/  LDL.LU R29, [R1+0x5d30] ;  /* 0x005d3000011d7983 */ /* 0x001ea80000300800 */
[----:B------:R-:W3:Y:S04]  /*25250*/  LDL R4, [R1+0x1d2c] ;  /* 0x001d2c0001047983 */ /* 0x000ee80000100800 */
[----:B------:R-:W3:Y:S01]  /*25260*/  LDL R5, [R1+0x1d30] ;  /* 0x001d300001057983 */ /* 0x000ee20000100800 */
[----:B------:R-:W-:-:S02]  /*25270*/  PRMT R31, RZ, 0x7610, R31 ;  /* 0x00007610ff1f7816 */ /* 0x000fc4000000001f */
[----:B---3--:R-:W-:-:S04]  /*25280*/  @P0 LOP3.LUT R5, R5, R4, RZ, 0x3c, !PT ;  /* 0x0000000405050212 */ /* 0x008fc800078e3cff */
[----:B------:R-:W-:-:S04]  /*25290*/  @P0 LOP3.LUT R4, R5, R4, RZ, 0x3c, !PT ;  /* 0x0000000405040212 */ /* 0x000fc800078e3cff */
[----:B------:R-:W-:-:S05]  /*252a0*/  @P0 LOP3.LUT R5, R5, R4, RZ, 0x3c, !PT ;  /* 0x0000000405050212 */ /* 0x000fca00078e3cff */
[----:B------:R-:W3:Y:S04]  /*252b0*/  @P0 LDG.E.U8 R31, desc[UR32][R4.64] ;  /* 0x00000020041f0981 */ /* 0x000ee8000c1e1100 */
[----:B---3--:R0:W-:Y:S04]  /*252c0*/  STL [R1+0x1fc0], R31 ;  /* 0x001fc01f01007387 */ /* 0x0081e80000100800 */
[----:B0-----:R-:W3:Y:S04]  /*252d0*/  LDL.LU R31, [R1+0x5d2c] ;  /* 0x005d2c00011f7983 */ /* 0x001ee80000300800 */
[----:B------:R-:W4:Y:S04]  /*252e0*/  LDL R4, [R1+0x1d34] ;  /* 0x001d340001047983 */ /* 0x000f280000100800 */
[----:B------:R-:W4:Y:S01]  /*252f0*/  LDL R5, [R1+0x1d38] ;  /* 0x001d380001057983 */ /* 0x000f220000100800 */
[----:B------:R-:W-:-:S02]  /*25300*/  PRMT R30, RZ, 0x7610, R30 ;  /* 0x00007610ff1e7816 */ /* 0x000fc4000000001e */
[----:B----4-:R-:W-:-:S04]  /*25310*/  @P0 LOP3.LUT R5, R5, R4, RZ, 0x3c, !PT ;  /* 0x0000000405050212 */ /* 0x010fc800078e3cff */
[----:B------:R-:W-:-:S04]  /*25320*/  @P0 LOP3.LUT R4, R5, R4, RZ, 0x3c, !PT ;  /* 0x0000000405040212 */ /* 0x000fc800078e3cff */
[----:B------:R-:W-:-:S05]  /*25330*/  @P0 LOP3.LUT R5, R5, R4, RZ, 0x3c, !PT ;  /* 0x0000000405050212 */ /* 0x000fca00078e3cff */
[----:B------:R-:W4:Y:S04]  /*25340*/  @P0 LDG.E.U8 R30, desc[UR32][R4.64] ;  /* 0x00000020041e0981 */ /* 0x000f28000c1e1100 */
[----:B----4-:R0:W-:Y:S04]  /*25350*/  STL [R1+0x1fbc], R30 ;  /* 0x001fbc1e01007387 */ /* 0x0101e80000100800 */
[----:B0-----:R-:W4:Y:S04]  /*25360*/  LDL.LU R30, [R1+0x5d28] ;  /* 0x005d2800011e7983 */ /* 0x001f280000300800 */
[----:B------:R-:W2:Y:S04]  /*25370*/  LDL R4, [R1+0x1d3c] ;  /* 0x001d3c0001047983 */ /* 0x000ea80000100800 */
[----:B------:R-:W2:Y:S01]  /*25380*/  LDL R5, [R1+0x1d40] ;  /* 0x001d400001057983 */ /* 0x000ea20000100800 */
[----:B---3--:R-:W-:-:S02]  /*25390*/  PRMT R31, RZ, 0x7610, R31 ;  /* 0x00007610ff1f7816 */ /* 0x008fc4000000001f */
[----:B--2---:R-:W-:-:S04]  /*253a0*/  @P0 LOP3.LUT R5, R5, R4, RZ, 0x3c, !PT ;  /* 0x0000000405050212 */ /* 0x004fc800078e3cff */
[----:B------:R-:W-:-:S04]  /*253b0*/  @P0 LOP3.LUT R4, R5, R4, RZ, 0x3c, !PT ;  /* 0x0000000405040212 */ /* 0x000fc800078e3cff */
[----:B------:R-:W-:-:S05]  /*253c0*/  @P0 LOP3.LUT R5, R5, R4, RZ, 0x3c, !PT ;  /* 0x0000000405050212 */ /* 0x000fca00078e3cff */
[----:B------:R-:W2:Y:S04]  /*253d0*/  @P0 LDG.E.U8 R31, desc[UR32][R4.64] ;  /* 0x00000020041f0981 */ /* 0x000ea8000c1e1100 */
[----:B--2---:R0:W-:Y:S04]  /*253e0*/  STL [R1+0x1fb8], R31 ;  /* 0x001fb81f01007387 */ /* 0x0041e80000100800 */
[----:B0-----:R-:W2:Y:S04]  /*253f0*/  LDL.LU R31, [R1+0x5d24] ;  /* 0x005d2400011f7983 */ /* 0x001ea80000300800 */
[----:B------:R-:W3:Y:S04]  /*25400*/  LDL R4, [R1+0x1d44] ;  /* 0x001d440001047983 */ /* 0x000ee80000100800 */
[----:B------:R-:W3:Y:S01]  /*25410*/  LDL R5, [R1+0x1d48] ;  /* 0x001d480001057983 */ /* 0x000ee20000100800 */
[----:B----4-:R-:W-:-:S02]  /*25420*/  PRMT R30, RZ, 0x7610, R30 ;  /* 0x00007610ff1e7816 */ /* 0x010fc4000000001e */
        /* <DEDUP_REMOVED lines=8> */
[----:B--2---:R-:W-:-:S02]  /*254b0*/  PRMT R31, RZ, 0x7610, R31 ;  /* 0x00007610ff1f7816 */ /* 0x004fc4000000001f */
[----:B----4-:R-:W-:-:S04]  /*254c0*/  @P0 LOP3.LUT R5, R5, R4, RZ, 0x3c, !PT ;  /* 0x0000000405050212 */ /* 0x010fc800078e3cff */
[----:B------:R-:W-:-:S04]  /*254d0*/  @P0 LOP3.LUT R4, R5, R4, RZ, 0x3c, !PT ;  /* 0x0000000405040212 */ /* 0x000fc800078e3cff */
[----:B------:R-:W-:-:S05]  /*254e0*/  @P0 LOP3.LUT R5, R5, R4, RZ, 0x3c, !PT ;  /* 0x0000000405050212 */ /* 0x000fca00078e3cff */
[----:B------:R-:W2:Y:S04]  /*254f0*/  @P0 LDG.E.U8 R31, desc[UR32][R4.64] ;  /* 0x00000020041f0981 */ /* 0x000ea8000c1e1100 */
[----:B--2---:R0:W-:Y:S04]  /*25500*/  STL [R1+0x1fb0], R31 ;  /* 0x001fb01f01007387 */ /* 0x0041e80000100800 */
[----:B0-----:R-:W2:Y:S04]  /*25510*/  LDL.LU R31, [R1+0x5d1c] ;  /* 0x005d1c00011f7983 */ /* 0x001ea80000300800 */
[----:B------:R-:W4:Y:S04]  /*25520*/  LDL R4, [R1+0x1d54] ;  /* 0x001d540001047983 */ /* 0x000f280000100800 */
[----:B------:R-:W4:Y:S01]  /*25530*/  LDL R5, [R1+0x1d58] ;  /* 0x001d580001057983 */ /* 0x000f220000100800 */
[----:B---3--:R-:W-:-:S02]  /*25540*/  PRMT R30, RZ, 0x7610, R30 ;  /* 0x00007610ff1e7816 */ /* 0x008fc4000000001e */
[----:B----4-:R-:W-:-:S04]  /*25550*/  @P0 LOP3.LUT R5, R5, R4, RZ, 0x3c, !PT ;  /* 0x0000000405050212 */ /* 0x010fc800078e3cff */
        /* <DEDUP_REMOVED lines=83> */
[----:B------:R-:W2:Y:S01]  /*25a90*/  @P0 LDG.E.U8 R31, desc[UR32][R4.64] ;  /* 0x00000020041f0981 */ /* 0x000ea2000c1e1100 */
[----:B------:R-:W-:-:S03]  /*25aa0*/  ISETP.GT.AND P1, PT, R2, 0x1, PT ;  /* 0x000000010200780c */ /* 0x000fc60003f24270 */
        /* <DEDUP_REMOVED lines=7787> */
[----:B------:R-:W4:Y:S02]  /*44160*/  LDL R5, [R1+0x2978] ;  /* 0x0029780001057983 */ /* 0x000f240000100800 */
[----:B----4-:R-:W-:-:S02]  /*44170*/  @P0 LOP3.LUT R5, R5, R4, RZ, 0x3c, !PT ;  /* 0x0000000405050212 */ /* 0x010fc400078e3cff */
[----:B---3--:R-:W-:Y:S02]  /*44180*/  PRMT R30, RZ, 0x7610, R30 ;  /* 0x00007610ff1e7816 */ /* 0x008fe4000000001e */
        /* <DEDUP_REMOVED lines=38> */
[----:B------:R-:W3:Y:S01]  /*443f0*/  @P0 LDG.E.U8 R30, desc[UR32][R4.64] ;  /* 0x00000020041e0981 */ /* 0x000ee2000c1e1100 */
[----:B------:R-:W-:-:S03]  /*44400*/  ISETP.GT.AND P1, PT, R2, 0x37, PT ;  /* 0x000000370200780c */ /* 0x000fc60003f24270 */
        /* <DEDUP_REMOVED lines=65> */
[----:B------:R-:W2:Y:S04]  /*44820*/  LDL R4, [R1+0x2914] ;  /* 0x0029140001047983 */ /* 0x000ea80000100800 */
[----:B------:R-:W2:Y:S01]  /*44830*/  LDL R5, [R1+0x2918] ;  /* 0x0029180001057983 */ /* 0x000ea20000100800 */
[----:B------:R-:W-:-:S02]  /*44840*/  PRMT R27, RZ, 0x7610, R27 ;  /* 0x00007610ff1b7816 */ /* 0x000fc4000000001b */
[----:B--2---:R-:W-:-:S04]  /*44850*/  @P1 LOP3.LUT R5, R5, R4, RZ, 0x3c, !PT ;  /* 0x0000000405051212 */ /* 0x004fc800078e3cff */
        /* <DEDUP_REMOVED lines=74> */
[----:B------:R-:W3:Y:S01]  /*44d00*/  @P1 LDG.E.U8 R11, desc[UR32][R4.64] ;  /* 0x00000020040b1981 */ /* 0x000ee2000c1e1100 */
[----:B------:R-:W-:-:S03]  /*44d10*/  ISETP.GT.AND P0, PT, R2, 0x38, PT ;  /* 0x000000380200780c */ /* 0x000fc60003f04270 */
        /* <DEDUP_REMOVED lines=288> */
[----:B------:R-:W4:Y:S01]  /*45f20*/  @P1 LDG.E.U8 R37, desc[UR32][R4.64] ;  /* 0x0000002004251981 */ /* 0x000f22000c1e1100 */
[----:B------:R-:W-:-:S03]  /*45f30*/  ISETP.GT.AND P0, PT, R2, 0x3a, PT ;  /* 0x0000003a0200780c */ /* 0x000fc60003f04270 */
        /* <DEDUP_REMOVED lines=71> */
[----:B------:R0:W2:Y:S04]  /*463b0*/  @P0 LDG.E.U8 R30, desc[UR32][R4.64] ;  /* 0x00000020041e0981 */ /* 0x0000a8000c1e1100 */
[----:B------:R-:W0:Y:S04]  /*463c0*/  LDL R4, [R1+0x278c] ;  /* 0x00278c0001047983 */ /* 0x000e280000100800 */
[----:B------:R-:W0:Y:S01]  /*463d0*/  LDL R5, [R1+0x2790] ;  /* 0x0027900001057983 */ /* 0x000e220000100800 */
[----:B------:R-:W-:Y:S02]  /*463e0*/  PRMT R53, RZ, 0x7610, R53 ;  /* 0x00007610ff357816 */ /* 0x000fe40000000035 */
[----:B0-----:R-:W-:-:S04]  /*463f0*/  @P0 LOP3.LUT R5, R5, R4, RZ, 0x3c, !PT ;  /* 0x0000000405050212 */ /* 0x001fc800078e3cff */
[----:B------:R-:W-:-:S04]  /*46400*/  @P0 LOP3.LUT R4, R5, R4, RZ, 0x3c, !PT ;  /* 0x0000000405040212 */ /* 0x000fc800078e3cff */
[----:B------:R-:W-:-:S05]  /*46410*/  @P0 LOP3.LUT R5, R5, R4, RZ, 0x3c, !PT ;  /* 0x0000000405050212 */ /* 0x000fca00078e3cff */
[----:B------:R-:W4:Y:S04]  /*46420*/  @P0 LDG.E.U8 R53, desc[UR32][R4.64] ;  /* 0x0000002004350981 */ /* 0x000f28000c1e1100 */
[----:B--2---:R0:W-:Y:S04]  /*46430*/  STL [R1+0x7c], R30 ;  /* 0x00007c1e01007387 */ /* 0x0041e80000100800 */
[----:B0-----:R-:W2:Y:S04]  /*46440*/  LDL R30, [R1+0x2768] ;  /* 0x00276800011e7983 */ /* 0x001ea80000100800 */
        /* <DEDUP_REMOVED lines=26> */
[----:B------:R0:W4:Y:S04]  /*465f0*/  @P0 LDG.E.U8 R31, desc[UR32][R4.64] ;  /* 0x00000020041f0981 */ /* 0x000128000c1e1100 */
[----:B------:R-:W0:Y:S04]  /*46600*/  LDL R4, [R1+0x276c] ;  /* 0x00276c0001047983 */ /* 0x000e280000100800 */
[----:B------:R-:W0:Y:S01]  /*46610*/  LDL R5, [R1+0x2770] ;  /* 0x0027700001057983 */ /* 0x000e220000100800 */
[----:B------:R-:W-:Y:S02]  /*46620*/  PRMT R59, RZ, 0x7610, R59 ;  /* 0x00007610ff3b7816 */ /* 0x000fe4000000003b */
[----:B0-----:R-:W-:-:S04]  /*46630*/  @P0 LOP3.LUT R5, R5, R4, RZ, 0x3c, !PT ;  /* 0x0000000405050212 */ /* 0x001fc800078e3cff */
[----:B------:R-:W-:-:S04]  /*46640*/  @P0 LOP3.LUT R4, R5, R4, RZ, 0x3c, !PT ;  /* 0x0000000405040212 */ /* 0x000fc800078e3cff */
[----:B------:R-:W-:-:S05]  /*46650*/  @P0 LOP3.LUT R5, R5, R4, RZ, 0x3c, !PT ;  /* 0x0000000405050212 */ /* 0x000fca00078e3cff */
[----:B------:R-:W3:Y:S04]  /*46660*/  @P0 LDG.E.U8 R59, desc[UR32][R4.64] ;  /* 0x00000020043b0981 */ /* 0x000ee8000c1e1100 */
[----:B----4-:R0:W-:Y:S04]  /*46670*/  STL [R1+0x6c], R31 ;  /* 0x00006c1f01007387 */ /* 0x0101e80000100800 */
[----:B0-----:R-:W4:Y:S04]  /*46680*/  LDL R31, [R1+0x2750] ;  /* 0x00275000011f7983 */ /* 0x001f280000100800 */
[----:B---3--:R0:W-:Y:S04]  /*46690*/  STL [R1+0x68], R59 ;  /* 0x0000683b01007387 */ /* 0x0081e80000100800 */
[----:B0-----:R-:W3:Y:S04]  /*466a0*/  LDL.LU R59, [R1+0x4e88] ;  /* 0x004e8800013b7983 */ /* 0x001ee80000300800 */
[----:B------:R-:W2:Y:S01]  /*466b0*/  LDL R5, [R1+0x2764] ;  /* 0x0027640001057983 */ /* 0x000ea20000100800 */
[----:B------:R-:W-:Y:S01]  /*466c0*/  PRMT R61, RZ, 0x7610, R61 ;  /* 0x00007610ff3d7816 */ /* 0x000fe2000000003d */
[----:B------:R-:W-:-:S02]  /*466d0*/  @P0 IMAD.MOV.U32 R4, RZ, RZ, R30 ;  /* 0x000000ffff040224 */ /* 0x000fc400078e001e */
[----:B------:R-:W3:Y:S04]  /*466e0*/  LDL R30, [R1+0x2748] ;  /* 0x00274800011e7983 */ /* 0x000ee80000100800 */
[----:B--2---:R-:W2:Y:S04]  /*466f0*/  @P0 LDG.E.U8 R61, desc[UR32][R4.64] ;  /* 0x00000020043d0981 */ /* 0x004ea8000c1e1100 */
        /* <DEDUP_REMOVED lines=12> */
[----:B------:R-:W-:-:S02]  /*467c0*/  ISETP.GT.AND P1, PT, R2, 0x3b, PT ;  /* 0x0000003b0200780c */ /* 0x000fc40003f24270 */
[----:B0-----:R-:W-:-:S04]  /*467d0*/  @P0 LOP3.LUT R5, R5, R4, RZ, 0x3c, !PT ;  /* 0x0000000405050212 */ /* 0x001fc800078e3cff */
[----:B------:R-:W-:-:S04]  /*467e0*/  @P0 LOP3.LUT R4, R5, R4, RZ, 0x3c, !PT ;  /* 0x0000000405040212 */ /* 0x000fc800078e3cff */
[----:B------:R-:W-:Y:S01]  /*467f0*/  @P0 LOP3.LUT R5, R5, R4, RZ, 0x3c, !PT ;  /* 0x0000000405050212 */ /* 0x000fe200078e3cff */
[----:B----4-:R0:W-:Y:S04]  /*46800*/  STL [R1+0x60], R29 ;  /* 0x0000601d01007387 */ /* 0x0101e80000100800 */
[----:B------:R1:W4:Y:S01]  /*46810*/  @P0 LDG.E.U8 R28, desc[UR32][R4.64] ;  /* 0x00000020041c0981 */ /* 0x000322000c1e1100 */
[----:B------:R-:W-:-:S03]  /*46820*/  PRMT R27, RZ, 0x7610, R27 ;  /* 0x00007610ff1b7816 */ /* 0x000fc6000000001b */
[----:B0-----:R-:W2:Y:S04]  /*46830*/  LDL R29, [R1+0x2740] ;  /* 0x00274000011d7983 */ /* 0x001ea80000100800 */
[----:B------:R-:W3:Y:S01]  /*46840*/  LDL R5, [R1+0x274c] ;  /* 0x00274c0001057983 */ /* 0x000ee20000100800 */
[----:B-1----:R-:W-:-:S03]  /*46850*/  @P1 IMAD.MOV.U32 R4, RZ, RZ, R31 ;  /* 0x000000ffff041224 */ /* 0x002fc600078e001f */
[----:B----4-:R0:W-:Y:S01]  /*46860*/  STL [R1+0x5c], R28 ;  /* 0x00005c1c01007387 */ /* 0x0101e20000100800 */
[----:B------:R-:W-:-:S03]  /*46870*/  PRMT R26, RZ, 0x7610, R26 ;  /* 0x00007610ff1a7816 */ /* 0x000fc6000000001a */
[----:B------:R-:W4:Y:S04]  /*46880*/  LDL R31, [R1+0x272c] ;  /* 0x00272c00011f7983 */ /* 0x000f280000100800 */
[----:B---3--:R1:W3:Y:S04]  /*46890*/  @P1 LDG.E.U8 R27, desc[UR32][R4.64] ;  /* 0x00000020041b1981 */ /* 0x0082e8000c1e1100 */
[----:B0-----:R-:W4:Y:S04]  /*468a0*/  LDL R28, [R1+0x2738] ;  /* 0x00273800011c7983 */ /* 0x001f280000100800 */
[----:B------:R-:W2:Y:S01]  /*468b0*/  LDL R5, [R1+0x2744] ;  /* 0x0027440001057983 */ /* 0x000ea20000100800 */
[----:B-1----:R-:W-:-:S03]  /*468c0*/  @P1 IMAD.MOV.U32 R4, RZ, RZ, R30 ;  /* 0x000000ffff041224 */ /* 0x002fc600078e001e */
[----:B---3--:R0:W-:Y:S01]  /*468d0*/  STL [R1+0x58], R27 ;  /* 0x0000581b01007387 */ /* 0x0081e20000100800 */
[----:B------:R-:W-:-:S03]  /*468e0*/  PRMT R7, RZ, 0x7610, R7 ;  /* 0x00007610ff077816 */ /* 0x000fc60000000007 */
[----:B------:R-:W3:Y:S04]  /*468f0*/  LDL R30, [R1+0x2724] ;  /* 0x00272400011e7983 */ /* 0x000ee80000100800 */
[----:B--2---:R1:W2:Y:S04]  /*46900*/  @P1 LDG.E.U8 R26, desc[UR32][R4.64] ;  /* 0x00000020041a1981 */ /* 0x0042a8000c1e1100 */
[----:B0-----:R-:W3:Y:S04]  /*46910*/  LDL R27, [R1+0x2730] ;  /* 0x00273000011b7983 */ /* 0x001ee80000100800 */
[----:B------:R-:W4:Y:S01]  /*46920*/  LDL R5, [R1+0x273c] ;  /* 0x00273c0001057983 */ /* 0x000f220000100800 */
[----:B-1----:R-:W-:-:S03]  /*46930*/  @P1 IMAD.MOV.U32 R4, RZ, RZ, R29 ;  /* 0x000000ffff041224 */ /* 0x002fc600078e001d */
[----:B--2---:R0:W-:Y:S01]  /*46940*/  STL [R1+0x54], R26 ;  /* 0x0000541a01007387 */ /* 0x0041e20000100800 */
[----:B------:R-:W-:Y:S02]  /*46950*/  PRMT R16, RZ, 0x7610, R16 ;  /* 0x00007610ff107816 */ /* 0x000fe40000000010 */
[----:B------:R-:W-:Y:S02]  /*46960*/  PRMT R9, RZ, 0x7610, R9 ;  /* 0x00007610ff097816 */ /* 0x000fe40000000009 */
[----:B------:R-:W-:Y:S01]  /*46970*/  PRMT R0, RZ, 0x7610, R0 ;  /* 0x00007610ff007816 */ /* 0x000fe20000000000 */
[----:B------:R-:W2:Y:S04]  /*46980*/  LDL R29, [R1+0x271c] ;  /* 0x00271c00011d7983 */ /* 0x000ea80000100800 */
[----:B----4-:R1:W4:Y:S04]  /*46990*/  @P1 LDG.E.U8 R7, desc[UR32][R4.64] ;  /* 0x0000002004071981 */ /* 0x010328000c1e1100 */
[----:B0-----:R-:W2:Y:S04]  /*469a0*/  LDL R26, [R1+0x2728] ;  /* 0x00272800011a7983 */ /* 0x001ea80000100800 */
[----:B------:R-:W3:Y:S01]  /*469b0*/  LDL R5, [R1+0x2734] ;  /* 0x0027340001057983 */ /* 0x000ee20000100800 */
[----:B-1----:R-:W-:-:S05]  /*469c0*/  @P1 IMAD.MOV.U32 R4, RZ, RZ, R28 ;  /* 0x000000ffff041224 */ /* 0x002fca00078e001c */
[----:B---3--:R0:W3:Y:S02]  /*469d0*/  @P1 LDG.E.U8 R16, desc[UR32][R4.64] ;  /* 0x0000002004101981 */ /* 0x0080e4000c1e1100 */
[----:B0-----:R-:W-:Y:S02]  /*469e0*/  @P1 IMAD.MOV.U32 R4, RZ, RZ, R27 ;  /* 0x000000ffff041224 */ /* 0x001fe400078e001b */
[----:B------:R-:W-:-:S05]  /*469f0*/  @P1 IMAD.MOV.U32 R5, RZ, RZ, R31 ;  /* 0x000000ffff051224 */ /* 0x000fca00078e001f */
[----:B------:R2:W3:Y:S02]  /*46a00*/  @P1 LDG.E.U8 R9, desc[UR32][R4.64] ;  /* 0x0000002004091981 */ /* 0x0004e4000c1e1100 */
[----:B--2---:R-:W-:Y:S02]  /*46a10*/  @P1 IMAD.MOV.U32 R4, RZ, RZ, R26 ;  /* 0x000000ffff041224 */ /* 0x004fe400078e001a */
[----:B------:R-:W-:-:S05]  /*46a20*/  @P1 IMAD.MOV.U32 R5, RZ, RZ, R30 ;  /* 0x000000ffff051224 */ /* 0x000fca00078e001e */
[----:B------:R-:W2:Y:S04]  /*46a30*/  @P1 LDG.E.U8 R0, desc[UR32][R4.64] ;  /* 0x0000002004001981 */ /* 0x000ea8000c1e1100 */
[----:B----4-:R0:W-:Y:S04]  /*46a40*/  STL [R1+0x50], R7 ;  /* 0x0000500701007387 */ /* 0x0101e80000100800 */
[----:B------:R-:W4:Y:S04]  /*46a50*/  LDL R28, [R1+0x2714] ;  /* 0x00271400011c7983 */ /* 0x000f280000100800 */
[----:B0-----:R-:W4:Y:S04]  /*46a60*/  LDL R7, [R1+0x2720] ;  /* 0x0027200001077983 */ /* 0x001f280000100800 */
[----:B---3--:R0:W-:Y:S04]  /*46a70*/  STL [R1+0x4c], R16 ;  /* 0x00004c1001007387 */ /* 0x0081e80000100800 */
[----:B------:R-:W3:Y:S04]  /*46a80*/  LDL R27, [R1+0x270c] ;  /* 0x00270c00011b7983 */ /* 0x000ee80000100800 */
[----:B0-----:R-:W3:Y:S04]  /*46a90*/  LDL R16, [R1+0x2718] ;  /* 0x0027180001107983 */ /* 0x001ee80000100800 */
[----:B------:R0:W-:Y:S04]  /*46aa0*/  STL [R1+0x48], R9 ;  /* 0x0000480901007387 */ /* 0x0001e80000100800 */
[----:B------:R-:W3:Y:S04]  /*46ab0*/  LDL R26, [R1+0x2704] ;  /* 0x00270400011a7983 */ /* 0x000ee80000100800 */
[----:B0-----:R-:W3:Y:S04]  /*46ac0*/  LDL R9, [R1+0x2710] ;  /* 0x0027100001097983 */ /* 0x001ee80000100800 */
[----:B--2---:R0:W-:Y:S01]  /*46ad0*/  STL [R1+0x44], R0 ;  /* 0x0000440001007387 */ /* 0x0041e20000100800 */
[----:B------:R-:W-:Y:S01]  /*46ae0*/  PRMT R6, RZ, 0x7610, R6 ;  /* 0x00007610ff067816 */ /* 0x000fe20000000006 */
[----:B------:R-:W-:-:S02]  /*46af0*/  @P1 IMAD.MOV.U32 R5, RZ, RZ, R29 ;  /* 0x000000ffff051224 */ /* 0x000fc400078e001d */
[----:B0-----:R-:W2:Y:S01]  /*46b00*/  LDL R0, [R1+0x2708] ;  /* 0x0027080001007983 */ /* 0x001ea20000100800 */
[----:B----4-:R-:W-:Y:S01]  /*46b10*/  @P1 IMAD.MOV.U32 R4, RZ, RZ, R7 ;  /* 0x000000ffff041224 */ /* 0x010fe200078e0007 */
[----:B------:R-:W-:Y:S02]  /*46b20*/  PRMT R10, RZ, 0x7610, R10 ;  /* 0x00007610ff0a7816 */ /* 0x000fe4000000000a */
[----:B------:R-:W-:Y:S02]  /*46b30*/  PRMT R8, RZ, 0x7610, R8 ;  /* 0x00007610ff087816 */ /* 0x000fe40000000008 */
[----:B------:R-:W-:Y:S01]  /*46b40*/  PRMT R11, RZ, 0x7610, R11 ;  /* 0x00007610ff0b7816 */ /* 0x000fe2000000000b */
[----:B------:R-:W4:Y:S04]  /*46b50*/  LDL R7, [R1+0x26fc] ;  /* 0x0026fc0001077983 */ /* 0x000f280000100800 */
[----:B------:R0:W4:Y:S02]  /*46b60*/  @P1 LDG.E.U8 R6, desc[UR32][R4.64] ;  /* 0x0000002004061981 */ /* 0x000124000c1e1100 */
[----:B0-----:R-:W-:-:S02]  /*46b70*/  @P1 IMAD.MOV.U32 R5, RZ, RZ, R28 ;  /* 0x000000ffff051224 */ /* 0x001fc400078e001c */
[----:B---3--:R-:W-:-:S05]  /*46b80*/  @P1 IMAD.MOV.U32 R4, RZ, RZ, R16 ;  /* 0x000000ffff041224 */ /* 0x008fca00078e0010 */
[----:B------:R0:W3:Y:S02]  /*46b90*/  @P1 LDG.E.U8 R10, desc[UR32][R4.64] ;  /* 0x00000020040a1981 */ /* 0x0000e4000c1e1100 */
[----:B0-----:R-:W-:Y:S02]  /*46ba0*/  @P1 IMAD.MOV.U32 R5, RZ, RZ, R27 ;  /* 0x000000ffff051224 */ /* 0x001fe400078e001b */
[----:B------:R-:W-:-:S05]  /*46bb0*/  @P1 IMAD.MOV.U32 R4, RZ, RZ, R9 ;  /* 0x000000ffff041224 */ /* 0x000fca00078e0009 */
[----:B------:R0:W3:Y:S02]  /*46bc0*/  @P1 LDG.E.U8 R8, desc[UR32][R4.64] ;  /* 0x0000002004081981 */ /* 0x0000e4000c1e1100 */
[----:B0-----:R-:W-:Y:S02]  /*46bd0*/  @P1 IMAD.MOV.U32 R5, RZ, RZ, R26 ;  /* 0x000000ffff051224 */ /* 0x001fe400078e001a */
[----:B--2---:R-:W-:-:S05]  /*46be0*/  @P1 IMAD.MOV.U32 R4, RZ, RZ, R0 ;  /* 0x000000ffff041224 */ /* 0x004fca00078e0000 */
        /* <DEDUP_REMOVED lines=13> */
[----:B------:R-:W2:Y:S04]  /*46cc0*/  LDL R7, [R1+0x26dc] ;  /* 0x0026dc0001077983 */ /* 0x000ea80000100800 */
[----:B0-----:R-:W2:Y:S01]  /*46cd0*/  LDL R11, [R1+0x26e4] ;  /* 0x0026e400010b7983 */ /* 0x001ea20000100800 */
[----:B----4-:R-:W-:-:S03]  /*46ce0*/  @P1 IMAD.MOV.U32 R4, RZ, RZ, R6 ;  /* 0x000000ffff041224 */ /* 0x010fc600078e0006 */
[----:B------:R-:W4:Y:S04]  /*46cf0*/  LDL R6, [R1+0x26e0] ;  /* 0x0026e00001067983 */ /* 0x000f280000100800 */
[----:B------:R0:W4:Y:S02]  /*46d00*/  @P1 LDG.E.U8 R25, desc[UR32][R4.64] ;  /* 0x0000002004191981 */ /* 0x000124000c1e1100 */
[----:B0-----:R-:W-:Y:S02]  /*46d10*/  @P1 IMAD.MOV.U32 R5, RZ, RZ, R16 ;  /* 0x000000ffff051224 */ /* 0x001fe400078e0010 */
[----:B------:R-:W4:Y:S01]  /*46d20*/  LDL R16, [R1+0x26d4] ;  /* 0x0026d40001107983 */ /* 0x000f220000100800 */
[----:B---3--:R-:W-:-:S03]  /*46d30*/  @P1 IMAD.MOV.U32 R4, RZ, RZ, R10 ;  /* 0x000000ffff041224 */ /* 0x008fc600078e000a */
[----:B------:R-:W3:Y:S01]  /*46d40*/  LDL R10, [R1+0x26d8] ;  /* 0x0026d800010a7983 */ /* 0x000ee20000100800 */
[----:B------:R-:W-:-:S06]  /*46d50*/  PRMT R24, RZ, 0x7610, R24 ;  /* 0x00007610ff187816 */ /* 0x000fcc0000000018 */
[----:B------:R0:W3:Y:S01]  /*46d60*/  @P1 LDG.E.U8 R24, desc[UR32][R4.64] ;  /* 0x0000002004181981 */ /* 0x0000e2000c1e1100 */
[----:B------:R-:W-:Y:S01]  /*46d70*/  PRMT R23, RZ, 0x7610, R23 ;  /* 0x00007610ff177816 */ /* 0x000fe20000000017 */
[----:B0-----:R-:W-:Y:S02]  /*46d80*/  @P1 IMAD.MOV.U32 R4, RZ, RZ, R8 ;  /* 0x000000ffff041224 */ /* 0x001fe400078e0008 */
[----:B------:R-:W-:Y:S01]  /*46d90*/  @P1 IMAD.MOV.U32 R5, RZ, RZ, R9 ;  /* 0x000000ffff051224 */ /* 0x000fe200078e0009 */
[----:B------:R-:W3:Y:S04]  /*46da0*/  LDL R8, [R1+0x26d0] ;  /* 0x0026d00001087983 */ /* 0x000ee80000100800 */
[----:B------:R-:W3:Y:S04]  /*46db0*/  LDL R9, [R1+0x26cc] ;  /* 0x0026cc0001097983 */ /* 0x000ee80000100800 */
[----:B------:R0:W3:Y:S01]  /*46dc0*/  @P1 LDG.E.U8 R23, desc[UR32][R4.64] ;  /* 0x0000002004171981 */ /* 0x0000e2000c1e1100 */
[----:B------:R-:W-:-:S02]  /*46dd0*/  PRMT R22, RZ, 0x7610, R22 ;  /* 0x00007610ff167816 */ /* 0x000fc40000000016 */
[----:B------:R-:W-:Y:S01]  /*46de0*/  PRMT R21, RZ, 0x7610, R21 ;  /* 0x00007610ff157816 */ /* 0x000fe20000000015 */
[----:B0-----:R-:W-:Y:S02]  /*46df0*/  @P1 IMAD.MOV.U32 R4, RZ, RZ, R0 ;  /* 0x000000ffff041224 */ /* 0x001fe400078e0000 */
[----:B--2---:R-:W-:Y:S01]  /*46e00*/  @P1 IMAD.MOV.U32 R5, RZ, RZ, R11 ;  /* 0x000000ffff051224 */ /* 0x004fe200078e000b */
[----:B------:R-:W2:Y:S04]  /*46e10*/  LDL R0, [R1+0x26c8] ;  /* 0x0026c80001007983 */ /* 0x000ea80000100800 */
[----:B------:R-:W2:Y:S04]  /*46e20*/  LDL R11, [R1+0x26c4] ;  /* 0x0026c400010b7983 */ /* 0x000ea80000100800 */
[----:B------:R4:W2:Y:S02]  /*46e30*/  @P1 LDG.E.U8 R22, desc[UR32][R4.64] ;  /* 0x0000002004161981 */ /* 0x0008a4000c1e1100 */
[----:B----4-:R-:W-:-:S02]  /*46e40*/  @P1 IMAD.MOV.U32 R4, RZ, RZ, R6 ;  /* 0x000000ffff041224 */ /* 0x010fc400078e0006 */
[----:B------:R-:W-:Y:S01]  /*46e50*/  @P1 IMAD.MOV.U32 R5, RZ, RZ, R7 ;  /* 0x000000ffff051224 */ /* 0x000fe200078e0007 */
[----:B------:R-:W4:Y:S04]  /*46e60*/  LDL R6, [R1+0x26c0] ;  /* 0x0026c00001067983 */ /* 0x000f280000100800 */
[----:B------:R-:W4:Y:S04]  /*46e70*/  LDL R7, [R1+0x26bc] ;  /* 0x0026bc0001077983 */ /* 0x000f280000100800 */
[----:B------:R0:W4:Y:S02]  /*46e80*/  @P1 LDG.E.U8 R21, desc[UR32][R4.64] ;  /* 0x0000002004151981 */ /* 0x000124000c1e1100 */
[----:B0-----:R-:W-:-:S02]  /*46e90*/  @P1 IMAD.MOV.U32 R5, RZ, RZ, R16 ;  /* 0x000000ffff051224 */ /* 0x001fc400078e0010 */
[----:B------:R-:W4:Y:S01]  /*46ea0*/  LDL R16, [R1+0x26b4] ;  /* 0x0026b40001107983 */ /* 0x000f220000100800 */
[----:B---3--:R-:W-:-:S03]  /*46eb0*/  @P1 IMAD.MOV.U32 R4, RZ, RZ, R10 ;  /* 0x000000ffff041224 */ /* 0x008fc600078e000a */
[----:B------:R-:W3:Y:S01]  /*46ec0*/  LDL R10, [R1+0x26b8] ;  /* 0x0026b800010a7983 */ /* 0x000ee20000100800 */
[----:B------:R-:W-:Y:S02]  /*46ed0*/  ISETP.GT.AND P0, PT, R2, 0x3c, PT ;  /* 0x0000003c0200780c */ /* 0x000fe40003f04270 */
[----:B------:R-:W-:-:S06]  /*46ee0*/  PRMT R20, RZ, 0x7610, R20 ;  /* 0x00007610ff147816 */ /* 0x000fcc0000000014 */
[----:B------:R0:W3:Y:S01]  /*46ef0*/  @P1 LDG.E.U8 R20, desc[UR32][R4.64] ;  /* 0x0000002004141981 */ /* 0x0000e2000c1e1100 */
[----:B------:R-:W-:-:S04]  /*46f00*/  PRMT R19, RZ, 0x7610, R19 ;  /* 0x00007610ff137816 */ /* 0x000fc80000000013 */
[----:B0-----:R-:W-:Y:S02]  /*46f10*/  @P0 IMAD.MOV.U32 R4, RZ, RZ, R8 ;  /* 0x000000ffff040224 */ /* 0x001fe400078e0008 */
[----:B------:R-:W-:Y:S01]  /*46f20*/  @P0 IMAD.MOV.U32 R5, RZ, RZ, R9 ;  /* 0x000000ffff050224 */ /* 0x000fe200078e0009 */
[----:B------:R-:W3:Y:S04]  /*46f30*/  LDL R8, [R1+0x26b0] ;  /* 0x0026b00001087983 */ /* 0x000ee80000100800 */
[----:B------:R-:W3:Y:S04]  /*46f40*/  LDL R9, [R1+0x26ac] ;  /* 0x0026ac0001097983 */ /* 0x000ee80000100800 */
[----:B------:R2:W3:Y:S04]  /*46f50*/  @P0 LDG.E.U8 R19, desc[UR32][R4.64] ;  /* 0x0000002004130981 */ /* 0x0004e8000c1e1100 */
[----:B------:R-:W-:Y:S01]  /*46f60*/  STL [R1+0x30], R25 ;  /* 0x0000301901007387 */ /* 0x000fe20000100800 */
[----:B------:R-:W-:-:S02]  /*46f70*/  PRMT R18, RZ, 0x7610, R18 ;  /* 0x00007610ff127816 */ /* 0x000fc40000000012 */
[----:B------:R-:W-:Y:S01]  /*46f80*/  PRMT R17, RZ, 0x7610, R17 ;  /* 0x00007610ff117816 */ /* 0x000fe20000000011 */
[----:B--2---:R-:W-:Y:S02]  /*46f90*/  @P0 IMAD.MOV.U32 R4, RZ, RZ, R0 ;  /* 0x000000ffff040224 */ /* 0x004fe400078e0000 */
[----:B------:R-:W-:Y:S01]  /*46fa0*/  @P0 IMAD.MOV.U32 R5, RZ, RZ, R11 ;  /* 0x000000ffff050224 */ /* 0x000fe200078e000b */
[----:B------:R-:W2:Y:S04]  /*46fb0*/  LDL R0, [R1+0x26a8] ;  /* 0x0026a80001007983 */ /* 0x000ea80000100800 */
[----:B------:R-:W2:Y:S04]  /*46fc0*/  LDL R11, [R1+0x26a4] ;  /* 0x0026a400010b7983 */ /* 0x000ea80000100800 */
[----:B------:R4:W2:Y:S01]  /*46fd0*/  @P0 LDG.E.U8 R18, desc[UR32][R4.64] ;  /* 0x0000002004120981 */ /* 0x0008a2000c1e1100 */
[----:B------:R-:W-:-:S03]  /*46fe0*/  PRMT R13, RZ, 0x7610, R13 ;  /* 0x00007610ff0d7816 */ /* 0x000fc6000000000d */
[----:B------:R-:W-:Y:S01]  /*46ff0*/  STL [R1+0x2c], R24 ;  /* 0x00002c1801007387 */ /* 0x000fe20000100800 */
[----:B----4-:R-:W-:Y:S02]  /*47000*/  @P0 IMAD.MOV.U32 R4, RZ, RZ, R6 ;  /* 0x000000ffff040224 */ /* 0x010fe400078e0006 */
[----:B------:R-:W-:Y:S01]  /*47010*/  @P0 IMAD.MOV.U32 R5, RZ, RZ, R7 ;  /* 0x000000ffff050224 */ /* 0x000fe200078e0007 */
[----:B------:R-:W4:Y:S04]  /*47020*/  LDL R6, [R1+0x26a0] ;  /* 0x0026a00001067983 */ /* 0x000f280000100800 */
[----:B------:R-:W4:Y:S04]  /*47030*/  LDL R7, [R1+0x269c] ;  /* 0x00269c0001077983 */ /* 0x000f280000100800 */
[----:B------:R0:W4:Y:S02]  /*47040*/  @P0 LDG.E.U8 R17, desc[UR32][R4.64] ;  /* 0x0000002004110981 */ /* 0x000124000c1e1100 */
[----:B0-----:R-:W-:-:S02]  /*47050*/  @P0 IMAD.MOV.U32 R5, RZ, RZ, R16 ;  /* 0x000000ffff050224 */ /* 0x001fc400078e0010 */
[----:B---3--:R-:W-:-:S05]  /*47060*/  @P0 IMAD.MOV.U32 R4, RZ, RZ, R10 ;  /* 0x000000ffff040224 */ /* 0x008fca00078e000a */
[----:B------:R0:W3:Y:S01]  /*47070*/  @P0 LDG.E.U8 R13, desc[UR32][R4.64] ;  /* 0x00000020040d0981 */ /* 0x0000e2000c1e1100 */
[----:B------:R-:W-:Y:S02]  /*47080*/  PRMT R12, RZ, 0x7610, R12 ;  /* 0x00007610ff0c7816 */ /* 0x000fe4000000000c */
[----:B------:R-:W-:Y:S01]  /*47090*/  PRMT R15, RZ, 0x7610, R15 ;  /* 0x00007610ff0f7816 */ /* 0x000fe2000000000f */
[----:B0-----:R-:W-:Y:S02]  /*470a0*/  @P0 IMAD.MOV.U32 R4, RZ, RZ, R8 ;  /* 0x000000ffff040224 */ /* 0x001fe400078e0008 */
[----:B------:R-:W-:-:S05]  /*470b0*/  @P0 IMAD.MOV.U32 R5, RZ, RZ, R9 ;  /* 0x000000ffff050224 */ /* 0x000fca00078e0009 */
[----:B------:R2:W3:Y:S02]  /*470c0*/  @P0 LDG.E.U8 R12, desc[UR32][R4.64] ;  /* 0x00000020040c0981 */ /* 0x0004e4000c1e1100 */
[----:B--2---:R-:W-:Y:S02]  /*470d0*/  @P0 IMAD.MOV.U32 R4, RZ, RZ, R0 ;  /* 0x000000ffff040224 */ /* 0x004fe400078e0000 */
[----:B------:R-:W-:-:S05]  /*470e0*/  @P0 IMAD.MOV.U32 R5, RZ, RZ, R11 ;  /* 0x000000ffff050224 */ /* 0x000fca00078e000b */
[----:B------:R4:W2:Y:S01]  /*470f0*/  @P0 LDG.E.U8 R15, desc[UR32][R4.64] ;  /* 0x00000020040f0981 */ /* 0x0008a2000c1e1100 */
[----:B------:R-:W-:-:S03]  /*47100*/  PRMT R14, RZ, 0x7610, R14 ;  /* 0x00007610ff0e7816 */ /* 0x000fc6000000000e */
[----:B------:R-:W-:Y:S04]  /*47110*/  STL [R1+0x28], R23 ;  /* 0x0000281701007387 */ /* 0x000fe80000100800 */
[----:B------:R-:W2:Y:S04]  /*47120*/  LDL R10, [R1+0x2698] ;  /* 0x00269800010a7983 */ /* 0x000ea80000100800 */
[----:B------:R-:W-:Y:S01]  /*47130*/  STL [R1+0x24], R22 ;  /* 0x0000241601007387 */ /* 0x000fe20000100800 */
[----:B----4-:R-:W-:Y:S02]  /*47140*/  @P0 IMAD.MOV.U32 R4, RZ, RZ, R6 ;  /* 0x000000ffff040224 */ /* 0x010fe400078e0006 */
[----:B------:R-:W-:-:S05]  /*47150*/  @P0 IMAD.MOV.U32 R5, RZ, RZ, R7 ;  /* 0x000000ffff050224 */ /* 0x000fca00078e0007 */
[----:B------:R0:W4:Y:S04]  /*47160*/  @P0 LDG.E.U8 R14, desc[UR32][R4.64] ;  /* 0x00000020040e0981 */ /* 0x000128000c1e1100 */
[----:B---3--:R1:W-:Y:S04]  /*47170*/  STL [R1+0xc], R13 ;  /* 0x00000c0d01007387 */ /* 0x0083e80000100800 */
[----:B------:R-:W3:Y:S04]  /*47180*/  LDL R9, [R1+0x268c] ;  /* 0x00268c0001097983 */ /* 0x000ee80000100800 */
[----:B------:R-:W3:Y:S04]  /*47190*/  LDL R8, [R1+0x2690] ;  /* 0x0026900001087983 */ /* 0x000ee80000100800 */
[----:B-1----:R-:W3:Y:S04]  /*471a0*/  LDL R13, [R1+0x2694] ;  /* 0x00269400010d7983 */ /* 0x002ee80000100800 */
[----:B------:R-:W-:Y:S04]  /*471b0*/  STL [R1+0x20], R21 ;  /* 0x0000201501007387 */ /* 0x000fe80000100800 */
[----:B------:R1:W-:Y:S04]  /*471c0*/  STL [R1+0x8], R12 ;  /* 0x0000080c01007387 */ /* 0x0003e80000100800 */
[----:B------:R-:W3:Y:S04]  /*471d0*/  LDL R11, [R1+0x2688] ;  /* 0x00268800010b7983 */ /* 0x000ee80000100800 */
[----:B-1----:R-:W3:Y:S04]  /*471e0*/  LDL R12, [R1+0x2684] ;  /* 0x00268400010c7983 */ /* 0x002ee80000100800 */
[----:B------:R-:W-:Y:S04]  /*471f0*/  STL [R1+0x1c], R20 ;  /* 0x00001c1401007387 */ /* 0x000fe80000100800 */
[----:B------:R-:W3:Y:S04]  /*47200*/  LDL R0, [R1+0x2680] ;  /* 0x0026800001007983 */ /* 0x000ee80000100800 */
[----:B------:R-:W3:Y:S04]  /*47210*/  LDL R7, [R1+0x267c] ;  /* 0x00267c0001077983 */ /* 0x000ee80000100800 */
[----:B------:R-:W-:Y:S04]  /*47220*/  STL [R1+0x18], R19 ;  /* 0x0000181301007387 */ /* 0x000fe80000100800 */
[----:B--2---:R1:W-:Y:S04]  /*47230*/  STL [R1+0x4], R15 ;  /* 0x0000040f01007387 */ /* 0x0043e80000100800 */
[----:B------:R-:W2:Y:S04]  /*47240*/  LDL R6, [R1+0x2678] ;  /* 0x0026780001067983 */ /* 0x000ea80000100800 */
[----:B-1----:R-:W2:Y:S01]  /*47250*/  LDL R15, [R1+0x2674] ;  /* 0x00267400010f7983 */ /* 0x002ea20000100800 */
[----:B------:R-:W-:-:S03]  /*47260*/  PRMT R60, RZ, 0x7610, R60 ;  /* 0x00007610ff3c7816 */ /* 0x000fc6000000003c */
[----:B------:R-:W-:Y:S01]  /*47270*/  STL [R1+0x14], R18 ;  /* 0x0000141201007387 */ /* 0x000fe20000100800 */
[----:B0-----:R-:W-:-:S03]  /*47280*/  @P0 IMAD.MOV.U32 R4, RZ, RZ, R10 ;  /* 0x000000ffff040224 */ /* 0x001fc600078e000a */
[----:B----4-:R0:W-:Y:S04]  /*47290*/  STL [R1], R14 ;  /* 0x0000000e01007387 */ /* 0x0101e80000100800 */
[----:B0-----:R-:W4:Y:S01]  /*472a0*/  LDL R14, [R1+0x266c] ;  /* 0x00266c00010e7983 */ /* 0x001f220000100800 */
[----:B---3--:R-:W-:-:S03]  /*472b0*/  @P0 IMAD.MOV.U32 R5, RZ, RZ, R13 ;  /* 0x000000ffff050224 */ /* 0x008fc600078e000d */
[----:B------:R-:W3:Y:S04]  /*472c0*/  LDL R13, [R1+0x2670] ;  /* 0x00267000010d7983 */ /* 0x000ee80000100800 */
[----:B------:R0:W3:Y:S01]  /*472d0*/  @P0 LDG.E.U8 R60, desc[UR32][R4.64] ;  /* 0x00000020043c0981 */ /* 0x0000e2000c1e1100 */
[----:B------:R-:W-:Y:S02]  /*472e0*/  PRMT R58, RZ, 0x7610, R58 ;  /* 0x00007610ff3a7816 */ /* 0x000fe4000000003a */
[----:B------:R-:W-:Y:S01]  /*472f0*/  PRMT R56, RZ, 0x7610, R56 ;  /* 0x00007610ff387816 */ /* 0x000fe20000000038 */
[----:B0-----:R-:W-:Y:S02]  /*47300*/  @P0 IMAD.MOV.U32 R4, RZ, RZ, R8 ;  /* 0x000000ffff040224 */ /* 0x001fe400078e0008 */
[----:B------:R-:W-:-:S05]  /*47310*/  @P0 IMAD.MOV.U32 R5, RZ, RZ, R9 ;  /* 0x000000ffff050224 */ /* 0x000fca00078e0009 */
[----:B------:R0:W3:Y:S01]  /*47320*/  @P0 LDG.E.U8 R58, desc[UR32][R4.64] ;  /* 0x00000020043a0981 */ /* 0x0000e2000c1e1100 */
[----:B------:R-:W-:Y:S01]  /*47330*/  PRMT R54, RZ, 0x7610, R54 ;  /* 0x00007610ff367816 */ /* 0x000fe20000000036 */
[----:B0-----:R-:W-:Y:S02]  /*47340*/  @P0 IMAD.MOV.U32 R4, RZ, RZ, R11 ;  /* 0x000000ffff040224 */ /* 0x001fe400078e000b */
[----:B------:R-:W-:-:S05]  /*47350*/  @P0 IMAD.MOV.U32 R5, RZ, RZ, R12 ;  /* 0x000000ffff050224 */ /* 0x000fca00078e000c */
[----:B------:R0:W3:Y:S01]  /*47360*/  @P0 LDG.E.U8 R56, desc[UR32][R4.64] ;  /* 0x0000002004380981 */ /* 0x0000e2000c1e1100 */
        /* <DEDUP_REMOVED lines=8> */
[----:B------:R0:W-:Y:S01]  /*473f0*/  STL [R1+0x10], R17 ;  /* 0x0000101101007387 */ /* 0x0001e20000100800 */
[----:B----4-:R-:W-:Y:S02]  /*47400*/  @P0 IMAD.MOV.U32 R5, RZ, RZ, R14 ;  /* 0x000000ffff050224 */ /* 0x010fe400078e000e */
[----:B---3--:R-:W-:Y:S01]  /*47410*/  @P0 IMAD.MOV.U32 R4, RZ, RZ, R13 ;  /* 0x000000ffff040224 */ /* 0x008fe200078e000d */
[----:B------:R-:W-:Y:S04]  /*47420*/  STL [R1+0x4e64], R60 ;  /* 0x004e643c01007387 */ /* 0x000fe80000100800 */
[----:B------:R-:W3:Y:S04]  /*47430*/  LDL R9, [R1+0x2664] ;  /* 0x0026640001097983 */ /* 0x000ee80000100800 */
[----:B------:R-:W4:Y:S04]  /*47440*/  LDL R8, [R1+0x2668] ;  /* 0x0026680001087983 */ /* 0x000f280000100800 */
[----:B------:R-:W4:Y:S04]  /*47450*/  LDL R10, [R1+0x2660] ;  /* 0x00266000010a7983 */ /* 0x000f280000100800 */
[----:B------:R3:W4:Y:S04]  /*47460*/  @P0 LDG.E.U8 R50, desc[UR32][R4.64] ;  /* 0x0000002004320981 */ /* 0x000728000c1e1100 */
[----:B------:R-:W-:Y:S04]  /*47470*/  STL [R1+0x4e68], R58 ;  /* 0x004e683a01007387 */ /* 0x000fe80000100800 */
[----:B------:R-:W4:Y:S04]  /*47480*/  LDL R11, [R1+0x265c] ;  /* 0x00265c00010b7983 */ /* 0x000f280000100800 */
[----:B------:R-:W-:Y:S04]  /*47490*/  STL [R1+0x4e6c], R56 ;  /* 0x004e6c3801007387 */ /* 0x000fe80000100800 */
[----:B------:R-:W4:Y:S04]  /*474a0*/  LDL R12, [R1+0x2654] ;  /* 0x00265400010c7983 */ /* 0x000f280000100800 */
[----:B------:R-:W4:Y:S04]  /*474b0*/  LDL R7, [R1+0x2658] ;  /* 0x0026580001077983 */ /* 0x000f280000100800 */
[----:B------:R-:W4:Y:S04]  /*474c0*/  LDL R0, [R1+0x2650] ;  /* 0x0026500001007983 */ /* 0x000f280000100800 */
[----:B------:R-:W-:Y:S04]  /*474d0*/  STL [R1+0x4e70], R54 ;  /* 0x004e703601007387 */ /* 0x000fe80000100800 */
[----:B------:R-:W4:Y:S01]  /*474e0*/  LDL R6, [R1+0x264c] ;  /* 0x00264c0001067983 */ /* 0x000f220000100800 */
[----:B------:R-:W-:-:S03]  /*474f0*/  PRMT R48, RZ, 0x7610, R48 ;  /* 0x00007610ff307816 */ /* 0x000fc60000000030 */
[----:B--2---:R-:W-:Y:S04]  /*47500*/  STL [R1+0x4e74], R52 ;  /* 0x004e743401007387 */ /* 0x004fe80000100800 */
[----:B------:R-:W2:Y:S04]  /*47510*/  LDL R15, [R1+0x2644] ;  /* 0x00264400010f7983 */ /* 0x000ea80000100800 */
[----:B------:R-:W2:Y:S01]  /*47520*/  LDL R14, [R1+0x2648] ;  /* 0x00264800010e7983 */ /* 0x000ea20000100800 */
[----:B---3--:R-:W-:Y:S02]  /*47530*/  @P0 IMAD.MOV.U32 R5, RZ, RZ, R9 ;  /* 0x000000ffff050224 */ /* 0x008fe400078e0009 */
[----:B----4-:R-:W-:Y:S01]  /*47540*/  @P0 IMAD.MOV.U32 R4, RZ, RZ, R8 ;  /* 0x000000ffff040224 */ /* 0x010fe200078e0008 */
[----:B------:R-:W-:Y:S04]  /*47550*/  STL [R1+0x4e78], R50 ;  /* 0x004e783201007387 */ /* 0x000fe80000100800 */
[----:B------:R-:W3:Y:S04]  /*47560*/  LDL R9, [R1+0x263c] ;  /* 0x00263c0001097983 */ /* 0x000ee80000100800 */
[----:B------:R-:W4:Y:S04]  /*47570*/  LDL R8, [R1+0x2640] ;  /* 0x0026400001087983 */ /* 0x000f280000100800 */
[----:B------:R1:W4:Y:S01]  /*47580*/  @P0 LDG.E.U8 R48, desc[UR32][R4.64] ;  /* 0x0000002004300981 */ /* 0x000322000c1e1100 */
[----:B------:R-:W-:-:S02]  /*47590*/  PRMT R46, RZ, 0x7610, R46 ;  /* 0x00007610ff2e7816 */ /* 0x000fc4000000002e */
[----:B------:R-:W-:Y:S02]  /*475a0*/  ISETP.GT.AND P1, PT, R2, 0x3d, PT ;  /* 0x0000003d0200780c */ /* 0x000fe40003f24270 */
[----:B------:R-:W-:Y:S01]  /*475b0*/  PRMT R44, RZ, 0x7610, R44 ;  /* 0x00007610ff2c7816 */ /* 0x000fe2000000002c */
[----:B-1----:R-:W-:Y:S02]  /*475c0*/  @P0 IMAD.MOV.U32 R4, RZ, RZ, R10 ;  /* 0x000000ffff040224 */ /* 0x002fe400078e000a */
[----:B------:R-:W-:-:S05]  /*475d0*/  @P0 IMAD.MOV.U32 R5, RZ, RZ, R11 ;  /* 0x000000ffff050224 */ /* 0x000fca00078e000b */
[----:B------:R1:W4:Y:S01]  /*475e0*/  @P0 LDG.E.U8 R46, desc[UR32][R4.64] ;  /* 0x00000020042e0981 */ /* 0x000322000c1e1100 */
[----:B------:R-:W-:Y:S01]  /*475f0*/  PRMT R42, RZ, 0x7610, R42 ;  /* 0x00007610ff2a7816 */ /* 0x000fe2000000002a */
[----:B-1----:R-:W-:Y:S02]  /*47600*/  @P0 IMAD.MOV.U32 R5, RZ, RZ, R12 ;  /* 0x000000ffff050224 */ /* 0x002fe400078e000c */
[----:B------:R-:W-:-:S05]  /*47610*/  @P0 IMAD.MOV.U32 R4, RZ, RZ, R7 ;  /* 0x000000ffff040224 */ /* 0x000fca00078e0007 */
[----:B------:R1:W4:Y:S01]  /*47620*/  @P0 LDG.E.U8 R44, desc[UR32][R4.64] ;  /* 0x00000020042c0981 */ /* 0x000322000c1e1100 */
[----:B------:R-:W-:Y:S01]  /*47630*/  PRMT R40, RZ, 0x7610, R40 ;  /* 0x00007610ff287816 */ /* 0x000fe20000000028 */
[----:B-1----:R-:W-:Y:S02]  /*47640*/  @P1 IMAD.MOV.U32 R4, RZ, RZ, R0 ;  /* 0x000000ffff041224 */ /* 0x002fe400078e0000 */
[----:B------:R-:W-:-:S05]  /*47650*/  @P1 IMAD.MOV.U32 R5, RZ, RZ, R6 ;  /* 0x000000ffff051224 */ /* 0x000fca00078e0006 */
[----:B------:R2:W4:Y:S02]  /*47660*/  @P1 LDG.E.U8 R42, desc[UR32][R4.64] ;  /* 0x00000020042a1981 */ /* 0x000524000c1e1100 */
[----:B--2---:R-:W-:Y:S02]  /*47670*/  @P1 IMAD.MOV.U32 R5, RZ, RZ, R15 ;  /* 0x000000ffff051224 */ /* 0x004fe400078e000f */
[----:B------:R-:W-:-:S05]  /*47680*/  @P1 IMAD.MOV.U32 R4, RZ, RZ, R14 ;  /* 0x000000ffff041224 */ /* 0x000fca00078e000e */
[----:B------:R3:W2:Y:S01]  /*47690*/  @P1 LDG.E.U8 R40, desc[UR32][R4.64] ;  /* 0x0000002004281981 */ /* 0x0006a2000c1e1100 */
[----:B------:R-:W-:Y:S01]  /*476a0*/  PRMT R38, RZ, 0x7610, R38 ;  /* 0x00007610ff267816 */ /* 0x000fe20000000026 */
[----:B---3--:R-:W-:Y:S02]  /*476b0*/  @P1 IMAD.MOV.U32 R5, RZ, RZ, R9 ;  /* 0x000000ffff051224 */ /* 0x008fe400078e0009 */
[----:B----4-:R-:W-:Y:S01]  /*476c0*/  @P1 IMAD.MOV.U32 R4, RZ, RZ, R8 ;  /* 0x000000ffff041224 */ /* 0x010fe200078e0008 */
[----:B------:R-:W-:Y:S04]  /*476d0*/  STL [R1+0x4e7c], R48 ;  /* 0x004e7c3001007387 */ /* 0x000fe80000100800 */
[----:B0-----:R-:W3:Y:S04]  /*476e0*/  LDL R17, [R1+0x2638] ;  /* 0x0026380001117983 */ /* 0x001ee80000100800 */
[----:B------:R-:W4:Y:S04]  /*476f0*/  LDL R18, [R1+0x2634] ;  /* 0x0026340001127983 */ /* 0x000f280000100800 */
[----:B------:R-:W4:Y:S04]  /*47700*/  LDL R11, [R1+0x262c] ;  /* 0x00262c00010b7983 */ /* 0x000f280000100800 */
[----:B------:R3:W4:Y:S04]  /*47710*/  @P1 LDG.E.U8 R38, desc[UR32][R4.64] ;  /* 0x0000002004261981 */ /* 0x000728000c1e1100 */
[----:B------:R-:W4:Y:S04]  /*47720*/  LDL R10, [R1+0x2630] ;  /* 0x00263000010a7983 */ /* 0x000f280000100800 */
[----:B------:R-:W-:Y:S04]  /*47730*/  STL [R1+0x4e80], R46 ;  /* 0x004e802e01007387 */ /* 0x000fe80000100800 */
[----:B------:R-:W4:Y:S04]  /*47740*/  LDL R16, [R1+0x2624] ;  /* 0x0026240001107983 */ /* 0x000f280000100800 */
[----:B------:R-:W4:Y:S04]  /*47750*/  LDL R13, [R1+0x2628] ;  /* 0x00262800010d7983 */ /* 0x000f280000100800 */
[----:B------:R-:W4:Y:S04]  /*47760*/  LDL R12, [R1+0x261c] ;  /* 0x00261c00010c7983 */ /* 0x000f280000100800 */
[----:B------:R-:W4:Y:S04]  /*47770*/  LDL R0, [R1+0x2620] ;  /* 0x0026200001007983 */ /* 0x000f280000100800 */
[----:B------:R-:W4:Y:S04]  /*47780*/  LDL R7, [R1+0x2614] ;  /* 0x0026140001077983 */ /* 0x000f280000100800 */
[----:B------:R-:W4:Y:S04]  /*47790*/  LDL R6, [R1+0x2618] ;  /* 0x0026180001067983 */ /* 0x000f280000100800 */
[----:B------:R-:W-:Y:S04]  /*477a0*/  STL [R1+0x4e58], R42 ;  /* 0x004e582a01007387 */ /* 0x000fe80000100800 */
[----:B------:R-:W4:Y:S04]  /*477b0*/  LDL R14, [R1+0x2610] ;  /* 0x00261000010e7983 */ /* 0x000f280000100800 */
[----:B--2---:R-:W-:Y:S04]  /*477c0*/  STL [R1+0x4e5c], R40 ;  /* 0x004e5c2801007387 */ /* 0x004fe80000100800 */
[----:B------:R-:W2:Y:S04]  /*477d0*/  LDL R15, [R1+0x260c] ;  /* 0x00260c00010f7983 */ /* 0x000ea80000100800 */
[----:B------:R-:W2:Y:S04]  /*477e0*/  LDL R9, [R1+0x2604] ;  /* 0x0026040001097983 */ /* 0x000ea80000100800 */
[----:B------:R-:W2:Y:S01]  /*477f0*/  LDL R8, [R1+0x2608] ;  /* 0x0026080001087983 */ /* 0x000ea20000100800 */
[----:B---3--:R-:W-:-:S03]  /*47800*/  @P1 IMAD.MOV.U32 R4, RZ, RZ, R17 ;  /* 0x000000ffff041224 */ /* 0x008fc600078e0011 */
[----:B----4-:R-:W-:Y:S04]  /*47810*/  STL [R1+0x4e60], R38 ;  /* 0x004e602601007387 */ /* 0x010fe80000100800 */
[----:B------:R-:W3:Y:S04]  /*47820*/  LDL R20, [R1+0x25fc] ;  /* 0x0025fc0001147983 */ /* 0x000ee80000100800 */
[----:B------:R-:W4:Y:S01]  /*47830*/  LDL R17, [R1+0x2600] ;  /* 0x0026000001117983 */ /* 0x000f220000100800 */
[----:B------:R-:W-:Y:S01]  /*47840*/  PRMT R36, RZ, 0x7610, R36 ;  /* 0x00007610ff247816 */ /* 0x000fe20000000024 */
[----:B------:R-:W-:Y:S01]  /*47850*/  @P1 IMAD.MOV.U32 R5, RZ, RZ, R18 ;  /* 0x000000ffff051224 */ /* 0x000fe200078e0012 */
[----:B------:R-:W-:-:S02]  /*47860*/  PRMT R34, RZ, 0x7610, R34 ;  /* 0x00007610ff227816 */ /* 0x000fc40000000022 */
[----:B------:R-:W-:Y:S02]  /*47870*/  PRMT R32, RZ, 0x7610, R32 ;  /* 0x00007610ff207816 */ /* 0x000fe40000000020 */
[----:B------:R-:W-:Y:S01]  /*47880*/  PRMT R3, RZ, 0x7610, R3 ;  /* 0x00007610ff037816 */ /* 0x000fe20000000003 */
[----:B------:R-:W4:Y:S04]  /*47890*/  LDL R19, [R1+0x25dc] ;  /* 0x0025dc0001137983 */ /* 0x000f280000100800 */
[----:B------:R0:W4:Y:S04]  /*478a0*/  @P1 LDG.E.U8 R36, desc[UR32][R4.64] ;  /* 0x0000002004241981 */ /* 0x000128000c1e1100 */
[----:B------:R-:W4:Y:S01]  /*478b0*/  LDL R18, [R1+0x25e0] ;  /* 0x0025e00001127983 */ /* 0x000f220000100800 */
[----:B------:R-:W-:-:S03]  /*478c0*/  ISETP.GT.AND P0, PT, R2, 0x3e, PT ;  /* 0x0000003e0200780c */ /* 0x000fc60003f04270 */
[----:B------:R-:W4:Y:S04]  /*478d0*/  LDL R23, [R1+0x25bc] ;  /* 0x0025bc0001177983 */ /* 0x000f280000100800 */
[----:B------:R-:W4:Y:S04]  /*478e0*/  LDL R22, [R1+0x25c0] ;  /* 0x0025c00001167983 */ /* 0x000f280000100800 */
[----:B------:R-:W4:Y:S04]  /*478f0*/  LDL R25, [R1+0x25ac] ;  /* 0x0025ac0001197983 */ /* 0x000f280000100800 */
[----:B------:R-:W4:Y:S04]  /*47900*/  LDL R24, [R1+0x25b0] ;  /* 0x0025b00001187983 */ /* 0x000f280000100800 */
[----:B------:R-:W4:Y:S01]  /*47910*/  LDL R21, [R1+0x25a4] ;  /* 0x0025a40001157983 */ /* 0x000f220000100800 */
[----:B0-----:R-:W-:-:S02]  /*47920*/  @P1 IMAD.MOV.U32 R4, RZ, RZ, R10 ;  /* 0x000000ffff041224 */ /* 0x001fc400078e000a */
[----:B------:R-:W-:Y:S01]  /*47930*/  @P1 IMAD.MOV.U32 R5, RZ, RZ, R11 ;  /* 0x000000ffff051224 */ /* 0x000fe200078e000b */
[----:B------:R-:W4:Y:S04]  /*47940*/  LDL R10, [R1+0x25f8] ;  /* 0x0025f800010a7983 */ /* 0x000f280000100800 */
[----:B------:R-:W4:Y:S04]  /*47950*/  LDL R11, [R1+0x25f4] ;  /* 0x0025f400010b7983 */ /* 0x000f280000100800 */
[----:B------:R0:W4:Y:S02]  /*47960*/  @P1 LDG.E.U8 R34, desc[UR32][R4.64] ;  /* 0x0000002004221981 */ /* 0x000124000c1e1100 */
        /* <DEDUP_REMOVED lines=10> */
[----:B0-----:R-:W-:-:S02]  /*47a10*/  PRMT R4, RZ, 0x7610, R4 ;  /* 0x00007610ff047816 */ /* 0x001fc40000000004 */
[----:B------:R-:W-:-:S04]  /*47a20*/  PRMT R5, RZ, 0x7610, R5 ;  /* 0x00007610ff057816 */ /* 0x000fc80000000005 */
[----:B------:R0:W4:Y:S02]  /*47a30*/  @P1 LDG.E.U8 R4, desc[UR32][R6.64] ;  /* 0x0000002006041981 */ /* 0x000124000c1e1100 */
[----:B0-----:R-:W-:Y:S02]  /*47a40*/  @P1 IMAD.MOV.U32 R6, RZ, RZ, R14 ;  /* 0x000000ffff061224 */ /* 0x001fe400078e000e */
[----:B--2---:R-:W-:Y:S01]  /*47a50*/  @P1 IMAD.MOV.U32 R7, RZ, RZ, R15 ;  /* 0x000000ffff071224 */ /* 0x004fe200078e000f */
[----:B------:R-:W2:Y:S04]  /*47a60*/  LDL R14, [R1+0x25d8] ;  /* 0x0025d800010e7983 */ /* 0x000ea80000100800 */
[----:B------:R-:W2:Y:S04]  /*47a70*/  LDL R15, [R1+0x25d4] ;  /* 0x0025d400010f7983 */ /* 0x000ea80000100800 */
[----:B------:R0:W2:Y:S02]  /*47a80*/  @P1 LDG.E.U8 R5, desc[UR32][R6.64] ;  /* 0x0000002006051981 */ /* 0x0000a4000c1e1100 */
[----:B0-----:R-:W-:-:S06]  /*47a90*/  PRMT R6, RZ, 0x7610, R6 ;  /* 0x00007610ff067816 */ /* 0x001fcc0000000006 */
[----:B------:R3:W2:Y:S02]  /*47aa0*/  @P1 LDG.E.U8 R6, desc[UR32][R8.64] ;  /* 0x0000002008061981 */ /* 0x0006a4000c1e1100 */
[----:B---3--:R-:W-:Y:S02]  /*47ab0*/  @P1 IMAD.MOV.U32 R9, RZ, RZ, R20 ;  /* 0x000000ffff091224 */ /* 0x008fe400078e0014 */
[----:B----4-:R-:W-:Y:S01]  /*47ac0*/  @P1 IMAD.MOV.U32 R8, RZ, RZ, R17 ;  /* 0x000000ffff081224 */ /* 0x010fe200078e0011 */
[----:B------:R-:W3:Y:S04]  /*47ad0*/  LDL R20, [R1+0x25cc] ;  /* 0x0025cc0001147983 */ /* 0x000ee80000100800 */
[----:B------:R-:W4:Y:S01]  /*47ae0*/  LDL R17, [R1+0x25d0] ;  /* 0x0025d00001117983 */ /* 0x000f220000100800 */
[----:B------:R-:W-:-:S06]  /*47af0*/  PRMT R7, RZ, 0x7610, R7 ;  /* 0x00007610ff077816 */ /* 0x000fcc0000000007 */
[----:B------:R0:W4:Y:S02]  /*47b00*/  @P1 LDG.E.U8 R7, desc[UR32][R8.64] ;  /* 0x0000002008071981 */ /* 0x000124000c1e1100 */
[----:B0-----:R-:W-:Y:S02]  /*47b10*/  PRMT R8, RZ, 0x7610, R8 ;  /* 0x00007610ff087816 */ /* 0x001fe40000000008 */
[----:B------:R-:W-:-:S04]  /*47b20*/  PRMT R9, RZ, 0x7610, R9 ;  /* 0x00007610ff097816 */ /* 0x000fc80000000009 */
[----:B------:R0:W4:Y:S02]  /*47b30*/  @P1 LDG.E.U8 R8, desc[UR32][R10.64] ;  /* 0x000000200a081981 */ /* 0x000124000c1e1100 */
[----:B0-----:R-:W-:Y:S02]  /*47b40*/  @P1 IMAD.MOV.U32 R11, RZ, RZ, R16 ;  /* 0x000000ffff0b1224 */ /* 0x001fe400078e0010 */
[----:B------:R-:W4:Y:S01]  /*47b50*/  LDL R16, [R1+0x25c4] ;  /* 0x0025c40001107983 */ /* 0x000f220000100800 */
[----:B------:R-:W-:-:S03]  /*47b60*/  @P1 IMAD.MOV.U32 R10, RZ, RZ, R0 ;  /* 0x000000ffff0a1224 */ /* 0x000fc600078e0000 */
[----:B------:R-:W4:Y:S04]  /*47b70*/  LDL R0, [R1+0x25c8] ;  /* 0x0025c80001007983 */ /* 0x000f280000100800 */
[----:B------:R0:W4:Y:S02]  /*47b80*/  @P1 LDG.E.U8 R9, desc[UR32][R10.64] ;  /* 0x000000200a091981 */ /* 0x000124000c1e1100 */
[----:B0-----:R-:W-:Y:S02]  /*47b90*/  PRMT R10, RZ, 0x7610, R10 ;  /* 0x00007610ff0a7816 */ /* 0x001fe4000000000a */
[----:B------:R-:W-:-:S04]  /*47ba0*/  PRMT R11, RZ, 0x7610, R11 ;  /* 0x00007610ff0b7816 */ /* 0x000fc8000000000b */
[----:B------:R0:W4:Y:S02]  /*47bb0*/  @P1 LDG.E.U8 R10, desc[UR32][R12.64] ;  /* 0x000000200c0a1981 */ /* 0x000124000c1e1100 */
[----:B0-----:R-:W-:Y:S02]  /*47bc0*/  @P1 IMAD.MOV.U32 R12, RZ, RZ, R18 ;  /* 0x000000ffff0c1224 */ /* 0x001fe400078e0012 */
[----:B------:R-:W-:Y:S01]  /*47bd0*/  @P1 IMAD.MOV.U32 R13, RZ, RZ, R19 ;  /* 0x000000ffff0d1224 */ /* 0x000fe200078e0013 */
[----:B------:R-:W4:Y:S04]  /*47be0*/  LDL R18, [R1+0x25b8] ;  /* 0x0025b80001127983 */ /* 0x000f280000100800 */
[----:B------:R-:W4:Y:S04]  /*47bf0*/  LDL R19, [R1+0x25b4] ;  /* 0x0025b40001137983 */ /* 0x000f280000100800 */
[----:B------:R0:W4:Y:S02]  /*47c00*/  @P1 LDG.E.U8 R11, desc[UR32][R12.64] ;  /* 0x000000200c0b1981 */ /* 0x000124000c1e1100 */
[----:B0-----:R-:W-:-:S02]  /*47c10*/  PRMT R12, RZ, 0x7610, R12 ;  /* 0x00007610ff0c7816 */ /* 0x001fc4000000000c */
[----:B------:R-:W-:-:S04]  /*47c20*/  PRMT R13, RZ, 0x7610, R13 ;  /* 0x00007610ff0d7816 */ /* 0x000fc8000000000d */
[----:B--2---:R3:W2:Y:S02]  /*47c30*/  @P1 LDG.E.U8 R12, desc[UR32][R14.64] ;  /* 0x000000200e0c1981 */ /* 0x0046a4000c1e1100 */
[----:B---3--:R-:W-:Y:S02]  /*47c40*/  @P0 IMAD.MOV.U32 R15, RZ, RZ, R20 ;  /* 0x000000ffff0f0224 */ /* 0x008fe400078e0014 */
[----:B----4-:R-:W-:Y:S01]  /*47c50*/  @P0 IMAD.MOV.U32 R14, RZ, RZ, R17 ;  /* 0x000000ffff0e0224 */ /* 0x010fe200078e0011 */
[----:B------:R-:W3:Y:S04]  /*47c60*/  LDL R20, [R1+0x25a8] ;  /* 0x0025a80001147983 */ /* 0x000ee80000100800 */
[----:B------:R-:W4:Y:S01]  /*47c70*/  @P0 LDG.E.U8 R13, desc[UR32][R14.64] ;  /* 0x000000200e0d0981 */ /* 0x000f22000c1e1100 */
[----:B------:R-:W-:-:S02]  /*47c80*/  @P0 IMAD.MOV.U32 R17, RZ, RZ, R16 ;  /* 0x000000ffff110224 */ /* 0x000fc400078e0010 */
[----:B------:R-:W-:Y:S01]  /*47c90*/  @P0 IMAD.MOV.U32 R16, RZ, RZ, R0 ;  /* 0x000000ffff100224 */ /* 0x000fe200078e0000 */
[----:B----4-:R0:W-:Y:S04]  /*47ca0*/  STL [R1+0x4e54], R13 ;  /* 0x004e540d01007387 */ /* 0x0101e80000100800 */
[----:B------:R-:W4:Y:S01]  /*47cb0*/  LDL R0, [R1+0x25a0] ;  /* 0x0025a00001007983 */ /* 0x000f220000100800 */
[----:B------:R-:W-:Y:S02]  /*47cc0*/  PRMT R14, RZ, 0x7610, R14 ;  /* 0x00007610ff0e7816 */ /* 0x000fe4000000000e */
[----:B------:R-:W-:Y:S01]  /*47cd0*/  PRMT R15, RZ, 0x7610, R15 ;  /* 0x00007610ff0f7816 */ /* 0x000fe2000000000f */
[----:B------:R-:W2:Y:S04]  /*47ce0*/  LDL R29, [R1+0x258c] ;  /* 0x00258c00011d7983 */ /* 0x000ea80000100800 */
[----:B------:R-:W2:Y:S04]  /*47cf0*/  LDL R28, [R1+0x2590] ;  /* 0x00259000011c7983 */ /* 0x000ea80000100800 */
[----:B------:R1:W2:Y:S04]  /*47d00*/  @P0 LDG.E.U8 R14, desc[UR32][R16.64] ;  /* 0x00000020100e0981 */ /* 0x0002a8000c1e1100 */
[----:B------:R-:W2:Y:S04]  /*47d10*/  LDL R27, [R1+0x2574] ;  /* 0x00257400011b7983 */ /* 0x000ea80000100800 */
[----:B0-----:R-:W2:Y:S04]  /*47d20*/  LDL R13, [R1+0x259c] ;  /* 0x00259c00010d7983 */ /* 0x001ea80000100800 */
[----:B------:R-:W2:Y:S04]  /*47d30*/  LDL R26, [R1+0x2578] ;  /* 0x00257800011a7983 */ /* 0x000ea80000100800 */
[----:B------:R-:W2:Y:S04]  /*47d40*/  LDL R38, [R1+0x2570] ;  /* 0x0025700001267983 */ /* 0x000ea80000100800 */
[----:B------:R-:W2:Y:S04]  /*47d50*/  LDL R40, [R1+0x256c] ;  /* 0x00256c0001287983 */ /* 0x000ea80000100800 */
[----:B------:R-:W2:Y:S04]  /*47d60*/  LDL R31, [R1+0x2554] ;  /* 0x00255400011f7983 */ /* 0x000ea80000100800 */
[----:B------:R-:W2:Y:S04]  /*47d70*/  LDL R30, [R1+0x2558] ;  /* 0x00255800011e7983 */ /* 0x000ea80000100800 */
[----:B------:R-:W2:Y:S04]  /*47d80*/  LDL R46, [R1+0x254c] ;  /* 0x00254c00012e7983 */ /* 0x000ea80000100800 */
[----:B------:R-:W2:Y:S01]  /*47d90*/  LDL R42, [R1+0x2544] ;  /* 0x00254400012a7983 */ /* 0x000ea20000100800 */
[----:B-1----:R-:W-:-:S02]  /*47da0*/  @P0 IMAD.MOV.U32 R16, RZ, RZ, R22 ;  /* 0x000000ffff100224 */ /* 0x002fc400078e0016 */
[----:B------:R-:W-:Y:S01]  /*47db0*/  @P0 IMAD.MOV.U32 R17, RZ, RZ, R23 ;  /* 0x000000ffff110224 */ /* 0x000fe200078e0017 */
[----:B------:R-:W2:Y:S04]  /*47dc0*/  LDL R22, [R1+0x2598] ;  /* 0x0025980001167983 */ /* 0x000ea80000100800 */
[----:B------:R-:W2:Y:S04]  /*47dd0*/  LDL R23, [R1+0x2594] ;  /* 0x0025940001177983 */ /* 0x000ea80000100800 */
[----:B------:R0:W2:Y:S01]  /*47de0*/  @P0 LDG.E.U8 R15, desc[UR32][R16.64] ;  /* 0x00000020100f0981 */ /* 0x0000a2000c1e1100 */
[----:B------:R-:W-:-:S02]  /*47df0*/  ISETP.GT.AND P1, PT, R2, 0x3f, PT ;  /* 0x0000003f0200780c */ /* 0x000fc40003f24270 */
[----:B------:R-:W-:Y:S01]  /*47e00*/  PRMT R33, RZ, 0x7610, R33 ;  /* 0x00007610ff217816 */ /* 0x000fe20000000021 */
[----:B------:R-:W2:Y:S01]  /*47e10*/  LDL R48, [R1+0x2534] ;  /* 0x0025340001307983 */ /* 0x000ea20000100800 */
[----:B0-----:R-:W-:Y:S02]  /*47e20*/  PRMT R16, RZ, 0x7610, R16 ;  /* 0x00007610ff107816 */ /* 0x001fe40000000010 */
[----:B------:R-:W-:-:S04]  /*47e30*/  PRMT R17, RZ, 0x7610, R17 ;  /* 0x00007610ff117816 */ /* 0x000fc80000000011 */
[----:B------:R0:W2:Y:S02]  /*47e40*/  @P0 LDG.E.U8 R16, desc[UR32][R18.64] ;  /* 0x0000002012100981 */ /* 0x0000a4000c1e1100 */
[----:B0-----:R-:W-:Y:S02]  /*47e50*/  @P0 IMAD.MOV.U32 R18, RZ, RZ, R24 ;  /* 0x000000ffff120224 */ /* 0x001fe400078e0018 */
[----:B------:R-:W-:Y:S01]  /*47e60*/  @P0 IMAD.MOV.U32 R19, RZ, RZ, R25 ;  /* 0x000000ffff130224 */ /* 0x000fe200078e0019 */
[----:B------:R-:W2:Y:S04]  /*47e70*/  LDL R24, [R1+0x2588] ;  /* 0x0025880001187983 */ /* 0x000ea80000100800 */
[----:B------:R-:W2:Y:S04]  /*47e80*/  LDL R25, [R1+0x2584] ;  /* 0x0025840001197983 */ /* 0x000ea80000100800 */
[----:B------:R0:W2:Y:S02]  /*47e90*/  @P0 LDG.E.U8 R17, desc[UR32][R18.64] ;  /* 0x0000002012110981 */ /* 0x0000a4000c1e1100 */
[----:B0-----:R-:W-:-:S06]  /*47ea0*/  PRMT R18, RZ, 0x7610, R18 ;  /* 0x00007610ff127816 */ /* 0x001fcc0000000012 */
[----:B---3--:R4:W3:Y:S02]  /*47eb0*/  @P0 LDG.E.U8 R18, desc[UR32][R20.64] ;  /* 0x0000002014120981 */ /* 0x0088e4000c1e1100 */
[----:B----4-:R-:W-:Y:S02]  /*47ec0*/  @P0 IMAD.MOV.U32 R20, RZ, RZ, R0 ;  /* 0x000000ffff140224 */ /* 0x010fe400078e0000 */
[----:B------:R-:W4:Y:S01]  /*47ed0*/  LDL R0, [R1+0x2580] ;  /* 0x0025800001007983 */ /* 0x000f220000100800 */
[----:B--2---:R-:W-:-:S03]  /*47ee0*/  @P0 IMAD.MOV.U32 R21, RZ, RZ, R13 ;  /* 0x000000ffff150224 */ /* 0x004fc600078e000d */
[----:B------:R-:W2:Y:S01]  /*47ef0*/  LDL R13, [R1+0x257c] ;  /* 0x00257c00010d7983 */ /* 0x000ea20000100800 */
[----:B------:R-:W-:-:S06]  /*47f00*/  PRMT R19, RZ, 0x7610, R19 ;  /* 0x00007610ff137816 */ /* 0x000fcc0000000013 */
[----:B------:R0:W3:Y:S02]  /*47f10*/  @P0 LDG.E.U8 R19, desc[UR32][R20.64] ;  /* 0x0000002014130981 */ /* 0x0000e4000c1e1100 */
[----:B0-----:R-:W-:Y:S02]  /*47f20*/  PRMT R20, RZ, 0x7610, R20 ;  /* 0x00007610ff147816 */ /* 0x001fe40000000014 */
[----:B------:R-:W-:-:S04]  /*47f30*/  PRMT R21, RZ, 0x7610, R21 ;  /* 0x00007610ff157816 */ /* 0x000fc80000000015 */
[----:B------:R0:W3:Y:S02]  /*47f40*/  @P0 LDG.E.U8 R20, desc[UR32][R22.64] ;  /* 0x0000002016140981 */ /* 0x0000e4000c1e1100 */
[----:B0-----:R-:W-:Y:S02]  /*47f50*/  @P0 IMAD.MOV.U32 R22, RZ, RZ, R28 ;  /* 0x000000ffff160224 */ /* 0x001fe400078e001c */
[----:B------:R-:W-:Y:S01]  /*47f60*/  @P0 IMAD.MOV.U32 R23, RZ, RZ, R29 ;  /* 0x000000ffff170224 */ /* 0x000fe200078e001d */
[----:B------:R-:W3:Y:S04]  /*47f70*/  LDL R28, [R1+0x2568] ;  /* 0x00256800011c7983 */ /* 0x000ee80000100800 */
[----:B------:R-:W3:Y:S04]  /*47f80*/  LDL R29, [R1+0x2564] ;  /* 0x00256400011d7983 */ /* 0x000ee80000100800 */
[----:B------:R0:W3:Y:S02]  /*47f90*/  @P0 LDG.E.U8 R21, desc[UR32][R22.64] ;  /* 0x0000002016150981 */ /* 0x0000e4000c1e1100 */
[----:B0-----:R-:W-:-:S02]  /*47fa0*/  PRMT R22, RZ, 0x7610, R22 ;  /* 0x00007610ff167816 */ /* 0x001fc40000000016 */
[----:B------:R-:W-:-:S04]  /*47fb0*/  PRMT R23, RZ, 0x7610, R23 ;  /* 0x00007610ff177816 */ /* 0x000fc80000000017 */
[----:B------:R4:W3:Y:S02]  /*47fc0*/  @P0 LDG.E.U8 R22, desc[UR32][R24.64] ;  /* 0x0000002018160981 */ /* 0x0008e4000c1e1100 */
[----:B----4-:R-:W-:Y:S02]  /*47fd0*/  @P0 IMAD.MOV.U32 R24, RZ, RZ, R0 ;  /* 0x000000ffff180224 */ /* 0x010fe400078e0000 */
[----:B------:R-:W4:Y:S01]  /*47fe0*/  LDL R0, [R1+0x2560] ;  /* 0x0025600001007983 */ /* 0x000f220000100800 */
[----:B--2---:R-:W-:-:S03]  /*47ff0*/  @P0 IMAD.MOV.U32 R25, RZ, RZ, R13 ;  /* 0x000000ffff190224 */ /* 0x004fc600078e000d */
[----:B------:R-:W2:Y:S04]  /*48000*/  LDL R13, [R1+0x255c] ;  /* 0x00255c00010d7983 */ /* 0x000ea80000100800 */
[----:B------:R0:W2:Y:S02]  /*48010*/  @P0 LDG.E.U8 R23, desc[UR32][R24.64] ;  /* 0x0000002018170981 */ /* 0x0000a4000c1e1100 */
[----:B0-----:R-:W-:-:S06]  /*48020*/  PRMT R24, RZ, 0x7610, R24 ;  /* 0x00007610ff187816 */ /* 0x001fcc0000000018 */
[----:B------:R0:W2:Y:S02]  /*48030*/  @P0 LDG.E.U8 R24, desc[UR32][R26.64] ;  /* 0x000000201a180981 */ /* 0x0000a4000c1e1100 */
[----:B0-----:R-:W-:Y:S02]  /*48040*/  @P0 IMAD.MOV.U32 R26, RZ, RZ, R38 ;  /* 0x000000ffff1a0224 */ /* 0x001fe400078e0026 */
[----:B------:R-:W2:Y:S01]  /*48050*/  LDL R38, [R1+0x2550] ;  /* 0x0025500001267983 */ /* 0x000ea20000100800 */
[----:B------:R-:W-:-:S03]  /*48060*/  @P0 IMAD.MOV.U32 R27, RZ, RZ, R40 ;  /* 0x000000ffff1b0224 */ /* 0x000fc600078e0028 */
[----:B------:R-:W2:Y:S01]  /*48070*/  LDL R40, [R1+0x2548] ;  /* 0x0025480001287983 */ /* 0x000ea20000100800 */
[----:B------:R-:W-:-:S06]  /*48080*/  PRMT R25, RZ, 0x7610, R25 ;  /* 0x00007610ff197816 */ /* 0x000fcc0000000019 */
[----:B------:R0:W2:Y:S02]  /*48090*/  @P0 LDG.E.U8 R25, desc[UR32][R26.64] ;  /* 0x000000201a190981 */ /* 0x0000a4000c1e1100 */
[----:B0-----:R-:W-:Y:S02]  /*480a0*/  PRMT R26, RZ, 0x7610, R26 ;  /* 0x00007610ff1a7816 */ /* 0x001fe4000000001a */
[----:B------:R-:W-:-:S04]  /*480b0*/  PRMT R27, RZ, 0x7610, R27 ;  /* 0x00007610ff1b7816 */ /* 0x000fc8000000001b */
[----:B---3--:R4:W3:Y:S02]  /*480c0*/  @P0 LDG.E.U8 R26, desc[UR32][R28.64] ;  /* 0x000000201c1a0981 */ /* 0x0088e4000c1e1100 */
[----:B----4-:R-:W-:Y:S02]  /*480d0*/  @P0 IMAD.MOV.U32 R28, RZ, RZ, R0 ;  /* 0x000000ffff1c0224 */ /* 0x010fe400078e0000 */
[----:B------:R-:W4:Y:S01]  /*480e0*/  LDL R0, [R1+0x2540] ;  /* 0x0025400001007983 */ /* 0x000f220000100800 */
[----:B--2---:R-:W-:-:S03]  /*480f0*/  @P0 IMAD.MOV.U32 R29, RZ, RZ, R13 ;  /* 0x000000ffff1d0224 */ /* 0x004fc600078e000d */
[----:B------:R-:W2:Y:S04]  /*48100*/  LDL R13, [R1+0x253c] ;  /* 0x00253c00010d7983 */ /* 0x000ea80000100800 */
[----:B------:R0:W3:Y:S02]  /*48110*/  @P0 LDG.E.U8 R27, desc[UR32][R28.64] ;  /* 0x000000201c1b0981 */ /* 0x0000e4000c1e1100 */
[----:B0-----:R-:W-:Y:S02]  /*48120*/  PRMT R28, RZ, 0x7610, R28 ;  /* 0x00007610ff1c7816 */ /* 0x001fe4000000001c */
[----:B------:R-:W-:-:S04]  /*48130*/  PRMT R29, RZ, 0x7610, R29 ;  /* 0x00007610ff1d7816 */ /* 0x000fc8000000001d */
[----:B------:R0:W3:Y:S02]  /*48140*/  @P0 LDG.E.U8 R28, desc[UR32][R30.64] ;  /* 0x000000201e1c0981 */ /* 0x0000e4000c1e1100 */
[----:B0-----:R-:W-:Y:S02]  /*48150*/  @P1 IMAD.MOV.U32 R30, RZ, RZ, R38 ;  /* 0x000000ffff1e1224 */ /* 0x001fe400078e0026 */
[----:B------:R-:W-:Y:S01]  /*48160*/  @P1 IMAD.MOV.U32 R31, RZ, RZ, R46 ;  /* 0x000000ffff1f1224 */ /* 0x000fe200078e002e */
[----:B------:R-:W3:Y:S04]  /*48170*/  LDL R38, [R1+0x2538] ;  /* 0x0025380001267983 */ /* 0x000ee80000100800 */
[----:B------:R0:W3:Y:S02]  /*48180*/  @P1 LDG.E.U8 R29, desc[UR32][R30.64] ;  /* 0x000000201e1d1981 */ /* 0x0000e4000c1e1100 */
[----:B0-----:R-:W-:-:S02]  /*48190*/  @P1 IMAD.MOV.U32 R30, RZ, RZ, R40 ;  /* 0x000000ffff1e1224 */ /* 0x001fc400078e0028 */
[----:B------:R-:W-:-:S05]  /*481a0*/  @P1 IMAD.MOV.U32 R31, RZ, RZ, R42 ;  /* 0x000000ffff1f1224 */ /* 0x000fca00078e002a */
[----:B------:R4:W3:Y:S01]  /*481b0*/  @P1 LDG.E.U8 R33, desc[UR32][R30.64] ;  /* 0x000000201e211981 */ /* 0x0008e2000c1e1100 */
[----:B------:R-:W-:Y:S02]  /*481c0*/  PRMT R35, RZ, 0x7610, R35 ;  /* 0x00007610ff237816 */ /* 0x000fe40000000023 */
[----:B------:R-:W-:Y:S01]  /*481d0*/  PRMT R37, RZ, 0x7610, R37 ;  /* 0x00007610ff257816 */ /* 0x000fe20000000025 */
[----:B----4-:R-:W-:Y:S02]  /*481e0*/  @P1 IMAD.MOV.U32 R30, RZ, RZ, R0 ;  /* 0x000000ffff1e1224 */ /* 0x010fe400078e0000 */
[----:B--2---:R-:W-:-:S05]  /*481f0*/  @P1 IMAD.MOV.U32 R31, RZ, RZ, R13 ;  /* 0x000000ffff1f1224 */ /* 0x004fca00078e000d */
[----:B------:R0:W2:Y:S02]  /*48200*/  @P1 LDG.E.U8 R35, desc[UR32][R30.64] ;  /* 0x000000201e231981 */ /* 0x0000a4000c1e1100 */
[----:B0-----:R-:W-:Y:S02]  /*48210*/  @P1 IMAD.MOV.U32 R31, RZ, RZ, R48 ;  /* 0x000000ffff1f1224 */ /* 0x001fe400078e0030 */
[----:B---3--:R-:W-:Y:S01]  /*48220*/  @P1 IMAD.MOV.U32 R30, RZ, RZ, R38 ;  /* 0x000000ffff1e1224 */ /* 0x008fe200078e0026 */
[----:B------:R0:W-:Y:S04]  /*48230*/  STL [R1+0x4de0], R29 ;  /* 0x004de01d01007387 */ /* 0x0001e80000100800 */
[----:B------:R-:W3:Y:S04]  /*48240*/  LDL R46, [R1+0x252c] ;  /* 0x00252c00012e7983 */ /* 0x000ee80000100800 */
[----:B------:R3:W4:Y:S04]  /*48250*/  @P1 LDG.E.U8 R37, desc[UR32][R30.64] ;  /* 0x000000201e251981 */ /* 0x000728000c1e1100 */
[----:B0-----:R-:W4:Y:S04]  /*48260*/  LDL R29, [R1+0x2530] ;  /* 0x00253000011d7983 */ /* 0x001f280000100800 */
[----:B------:R-:W-:Y:S04]  /*48270*/  STL [R1+0x4de4], R33 ;  /* 0x004de42101007387 */ /* 0x000fe80000100800 */
[----:B------:R-:W4:Y:S04]  /*48280*/  LDL R42, [R1+0x2524] ;  /* 0x00252400012a7983 */ /* 0x000f280000100800 */
[----:B------:R-:W4:Y:S04]  /*48290*/  LDL R40, [R1+0x2528] ;  /* 0x0025280001287983 */ /* 0x000f280000100800 */
[----:B------:R-:W4:Y:S04]  /*482a0*/  LDL R13, [R1+0x251c] ;  /* 0x00251c00010d7983 */ /* 0x000f280000100800 */
[----:B------:R-:W4:Y:S01]  /*482b0*/  LDL R0, [R1+0x2520] ;  /* 0x0025200001007983 */ /* 0x000f220000100800 */
[----:B------:R-:W-:-:S02]  /*482c0*/  PRMT R39, RZ, 0x7610, R39 ;  /* 0x00007610ff277816 */ /* 0x000fc40000000027 */
[----:B------:R-:W-:Y:S01]  /*482d0*/  PRMT R41, RZ, 0x7610, R41 ;  /* 0x00007610ff297816 */ /* 0x000fe20000000029 */
[----:B--2---:R0:W-:Y:S04]  /*482e0*/  STL [R1+0x4de8], R35 ;  /* 0x004de82301007387 */ /* 0x0041e80000100800 */
[----:B------:R-:W2:Y:S04]  /*482f0*/  LDL R38, [R1+0x2514] ;  /* 0x0025140001267983 */ /* 0x000ea80000100800 */
[----:B0-----:R-:W2:Y:S01]  /*48300*/  LDL R35, [R1+0x2518] ;  /* 0x0025180001237983 */ /* 0x001ea20000100800 */
[----:B---3--:R-:W-:-:S03]  /*48310*/  @P1 IMAD.MOV.U32 R31, RZ, RZ, R46 ;  /* 0x000000ffff1f1224 */ /* 0x008fc600078e002e */
[----:B----4-:R-:W-:Y:S04]  /*48320*/  STL [R1+0x4dec], R37 ;  /* 0x004dec2501007387 */ /* 0x010fe80000100800 */
[----:B------:R-:W3:Y:S01]  /*48330*/  LDL R33, [R1+0x250c] ;  /* 0x00250c0001217983 */ /* 0x000ee20000100800 */
[----:B------:R-:W-:-:S03]  /*48340*/  @P1 IMAD.MOV.U32 R30, RZ, RZ, R29 ;  /* 0x000000ffff1e1224 */ /* 0x000fc600078e001d */
[----:B------:R-:W4:Y:S04]  /*48350*/  LDL R29, [R1+0x2510] ;  /* 0x00251000011d7983 */ /* 0x000f280000100800 */
[----:B------:R0:W4:Y:S02]  /*48360*/  @P1 LDG.E.U8 R39, desc[UR32][R30.64] ;  /* 0x000000201e271981 */ /* 0x000124000c1e1100 */
[----:B0-----:R-:W-:Y:S02]  /*48370*/  @P1 IMAD.MOV.U32 R30, RZ, RZ, R40 ;  /* 0x000000ffff1e1224 */ /* 0x001fe400078e0028 */
[----:B------:R-:W-:-:S05]  /*48380*/  @P1 IMAD.MOV.U32 R31, RZ, RZ, R42 ;  /* 0x000000ffff1f1224 */ /* 0x000fca00078e002a */
[----:B------:R0:W4:Y:S01]  /*48390*/  @P1 LDG.E.U8 R41, desc[UR32][R30.64] ;  /* 0x000000201e291981 */ /* 0x000122000c1e1100 */
[----:B------:R-:W-:Y:S02]  /*483a0*/  PRMT R43, RZ, 0x7610, R43 ;  /* 0x00007610ff2b7816 */ /* 0x000fe4000000002b */
[----:B------:R-:W-:Y:S01]  /*483b0*/  PRMT R45, RZ, 0x7610, R45 ;  /* 0x00007610ff2d7816 */ /* 0x000fe2000000002d */
[----:B0-----:R-:W-:Y:S02]  /*483c0*/  @P1 IMAD.MOV.U32 R30, RZ, RZ, R0 ;  /* 0x000000ffff1e1224 */ /* 0x001fe400078e0000 */
[----:B------:R-:W-:-:S05]  /*483d0*/  @P1 IMAD.MOV.U32 R31, RZ, RZ, R13 ;  /* 0x000000ffff1f1224 */ /* 0x000fca00078e000d */
[----:B------:R2:W4:Y:S01]  /*483e0*/  @P1 LDG.E.U8 R43, desc[UR32][R30.64] ;  /* 0x000000201e2b1981 */ /* 0x000522000c1e1100 */
[----:B------:R-:W-:Y:S01]  /*483f0*/  PRMT R47, RZ, 0x7610, R47 ;  /* 0x00007610ff2f7816 */ /* 0x000fe2000000002f */
[----:B--2---:R-:W-:Y:S02]  /*48400*/  @P1 IMAD.MOV.U32 R31, RZ, RZ, R38 ;  /* 0x000000ffff1f1224 */ /* 0x004fe400078e0026 */
[----:B------:R-:W-:-:S05]  /*48410*/  @P1 IMAD.MOV.U32 R30, RZ, RZ, R35 ;  /* 0x000000ffff1e1224 */ /* 0x000fca00078e0023 */
[----:B------:R3:W2:Y:S02]  /*48420*/  @P1 LDG.E.U8 R45, desc[UR32][R30.64] ;  /* 0x000000201e2d1981 */ /* 0x0006a4000c1e1100 */
[----:B---3--:R-:W-:Y:S02]  /*48430*/  @P1 IMAD.MOV.U32 R31, RZ, RZ, R33 ;  /* 0x000000ffff1f1224 */ /* 0x008fe400078e0021 */
[----:B----4-:R-:W-:Y:S01]  /*48440*/  @P1 IMAD.MOV.U32 R30, RZ, RZ, R29 ;  /* 0x000000ffff1e1224 */ /* 0x010fe200078e001d */
[----:B------:R-:W-:Y:S04]  /*48450*/  STL [R1+0x4df0], R39 ;  /* 0x004df02701007387 */ /* 0x000fe80000100800 */
[----:B------:R-:W3:Y:S04]  /*48460*/  @P1 LDG.E.U8 R47, desc[UR32][R30.64] ;  /* 0x000000201e2f1981 */ /* 0x000ee8000c1e1100 */
[----:B------:R-:W-:Y:S04]  /*48470*/  STL [R1+0x4df4], R41 ;  /* 0x004df42901007387 */ /* 0x000fe80000100800 */
[----:B------:R-:W4:Y:S04]  /*48480*/  LDL R0, [R1+0x2508] ;  /* 0x0025080001007983 */ /* 0x000f280000100800 */
[----:B------:R-:W4:Y:S04]  /*48490*/  LDL R13, [R1+0x2504] ;  /* 0x00250400010d7983 */ /* 0x000f280000100800 */
[----:B------:R0:W-:Y:S04]  /*484a0*/  STL [R1+0x4df8], R43 ;  /* 0x004df82b01007387 */ /* 0x0001e80000100800 */
[----:B------:R-:W4:Y:S04]  /*484b0*/  LDL R42, [R1+0x2500] ;  /* 0x00250000012a7983 */ /* 0x000f280000100800 */
[----:B------:R-:W4:Y:S04]  /*484c0*/  LDL R40, [R1+0x24f8] ;  /* 0x0024f80001287983 */ /* 0x000f280000100800 */
[----:B0-----:R-:W4:Y:S04]  /*484d0*/  LDL R43, [R1+0x24fc] ;  /* 0x0024fc00012b7983 */ /* 0x001f280000100800 */
[----:B--2---:R-:W-:Y:S04]  /*484e0*/  STL [R1+0x4dfc], R45 ;  /* 0x004dfc2d01007387 */ /* 0x004fe80000100800 */
[----:B------:R-:W2:Y:S04]  /*484f0*/  LDL R41, [R1+0x24f4] ;  /* 0x0024f40001297983 */ /* 0x000ea80000100800 */
[----:B------:R-:W2:Y:S04]  /*48500*/  LDL R39, [R1+0x24ec] ;  /* 0x0024ec0001277983 */ /* 0x000ea80000100800 */
[----:B------:R-:W2:Y:S04]  /*48510*/  LDL R38, [R1+0x24f0] ;  /* 0x0024f00001267983 */ /* 0x000ea80000100800 */
[----:B------:R-:W2:Y:S04]  /*48520*/  LDL R37, [R1+0x24e4] ;  /* 0x0024e40001257983 */ /* 0x000ea80000100800 */
[----:B------:R-:W2:Y:S04]  /*48530*/  LDL R35, [R1+0x24e8] ;  /* 0x0024e80001237983 */ /* 0x000ea80000100800 */
[----:B---3--:R-:W-:Y:S04]  /*48540*/  STL [R1+0x4e00], R47 ;  /* 0x004e002f01007387 */ /* 0x008fe80000100800 */
[----:B------:R-:W3:Y:S04]  /*48550*/  LDL R33, [R1+0x24dc] ;  /* 0x0024dc0001217983 */ /* 0x000ee80000100800 */
[----:B------:R-:W3:Y:S01]  /*48560*/  LDL R29, [R1+0x24d4] ;  /* 0x0024d400011d7983 */ /* 0x000ee20000100800 */
[----:B----4-:R-:W-:-:S03]  /*48570*/  @P1 IMAD.MOV.U32 R30, RZ, RZ, R0 ;  /* 0x000000ffff1e1224 */ /* 0x010fc600078e0000 */
[----:B------:R-:W4:Y:S01]  /*48580*/  LDL R0, [R1+0x24e0] ;  /* 0x0024e00001007983 */ /* 0x000f220000100800 */
[----:B------:R-:W-:-:S03]  /*48590*/  @P1 IMAD.MOV.U32 R31, RZ, RZ, R13 ;  /* 0x000000ffff1f1224 */ /* 0x000fc600078e000d */
[----:B------:R-:W3:Y:S01]  /*485a0*/  LDL R13, [R1+0x24d8] ;  /* 0x0024d800010d7983 */ /* 0x000ee20000100800 */
[----:B------:R-:W-:Y:S02]  /*485b0*/  PRMT R49, RZ, 0x7610, R49 ;  /* 0x00007610ff317816 */ /* 0x000fe40000000031 */
[----:B------:R-:W-:-:S04]  /*485c0*/  PRMT R51, RZ, 0x7610, R51 ;  /* 0x00007610ff337816 */ /* 0x000fc80000000033 */
[----:B------:R0:W3:Y:S01]  /*485d0*/  @P1 LDG.E.U8 R49, desc[UR32][R30.64] ;  /* 0x000000201e311981 */ /* 0x0000e2000c1e1100 */
[----:B------:R-:W-:Y:S01]  /*485e0*/  PRMT R53, RZ, 0x7610, R53 ;  /* 0x00007610ff357816 */ /* 0x000fe20000000035 */
[----:B0-----:R-:W-:Y:S02]  /*485f0*/  @P1 IMAD.MOV.U32 R30, RZ, RZ, R42 ;  /* 0x000000ffff1e1224 */ /* 0x001fe400078e002a */
[----:B------:R-:W-:-:S05]  /*48600*/  @P1 IMAD.MOV.U32 R31, RZ, RZ, R43 ;  /* 0x000000ffff1f1224 */ /* 0x000fca00078e002b */
[----:B------:R0:W3:Y:S01]  /*48610*/  @P1 LDG.E.U8 R51, desc[UR32][R30.64] ;  /* 0x000000201e331981 */ /* 0x0000e2000c1e1100 */
[----:B------:R-:W-:Y:S01]  /*48620*/  PRMT R55, RZ, 0x7610, R55 ;  /* 0x00007610ff377816 */ /* 0x000fe20000000037 */
[----:B0-----:R-:W-:Y:S01]  /*48630*/  @P1 IMAD.MOV.U32 R30, RZ, RZ, R40 ;  /* 0x000000ffff1e1224 */ /* 0x001fe200078e0028 */
[----:B------:R-:W-:Y:S02]  /*48640*/  PRMT R57, RZ, 0x7610, R57 ;  /* 0x00007610ff397816 */ /* 0x000fe40000000039 */
[----:B------:R-:W-:Y:S02]  /*48650*/  PRMT R59, RZ, 0x7610, R59 ;  /* 0x00007610ff3b7816 */ /* 0x000fe4000000003b */
[----:B------:R-:W-:Y:S01]  /*48660*/  PRMT R61, RZ, 0x7610, R61 ;  /* 0x00007610ff3d7816 */ /* 0x000fe2000000003d */
[----:B--2---:R-:W-:-:S05]  /*48670*/  @P1 IMAD.MOV.U32 R31, RZ, RZ, R41 ;  /* 0x000000ffff1f1224 */ /* 0x004fca00078e0029 */
[----:B------:R0:W2:Y:S02]  /*48680*/  @P1 LDG.E.U8 R53, desc[UR32][R30.64] ;  /* 0x000000201e351981 */ /* 0x0000a4000c1e1100 */
[----:B0-----:R-:W-:Y:S02]  /*48690*/  @P1 IMAD.MOV.U32 R30, RZ, RZ, R38 ;  /* 0x000000ffff1e1224 */ /* 0x001fe400078e0026 */
[----:B------:R-:W-:-:S05]  /*486a0*/  @P1 IMAD.MOV.U32 R31, RZ, RZ, R39 ;  /* 0x000000ffff1f1224 */ /* 0x000fca00078e0027 */
[----:B------:R0:W2:Y:S02]  /*486b0*/  @P1 LDG.E.U8 R55, desc[UR32][R30.64] ;  /* 0x000000201e371981 */ /* 0x0000a4000c1e1100 */
[----:B0-----:R-:W-:Y:S02]  /*486c0*/  @P1 IMAD.MOV.U32 R30, RZ, RZ, R35 ;  /* 0x000000ffff1e1224 */ /* 0x001fe400078e0023 */
[----:B------:R-:W-:-:S05]  /*486d0*/  @P1 IMAD.MOV.U32 R31, RZ, RZ, R37 ;  /* 0x000000ffff1f1224 */ /* 0x000fca00078e0025 */
[----:B------:R4:W2:Y:S02]  /*486e0*/  @P1 LDG.E.U8 R57, desc[UR32][R30.64] ;  /* 0x000000201e391981 */ /* 0x0008a4000c1e1100 */
[----:B----4-:R-:W-:Y:S02]  /*486f0*/  @P1 IMAD.MOV.U32 R30, RZ, RZ, R0 ;  /* 0x000000ffff1e1224 */ /* 0x010fe400078e0000 */
[----:B---3--:R-:W-:-:S05]  /*48700*/  @P1 IMAD.MOV.U32 R31, RZ, RZ, R33 ;  /* 0x000000ffff1f1224 */ /* 0x008fca00078e0021 */
[----:B------:R0:W3:Y:S02]  /*48710*/  @P1 LDG.E.U8 R59, desc[UR32][R30.64] ;  /* 0x000000201e3b1981 */ /* 0x0000e4000c1e1100 */
[----:B0-----:R-:W-:Y:S02]  /*48720*/  @P1 IMAD.MOV.U32 R30, RZ, RZ, R13 ;  /* 0x000000ffff1e1224 */ /* 0x001fe400078e000d */
[----:B------:R-:W-:-:S05]  /*48730*/  @P1 IMAD.MOV.U32 R31, RZ, RZ, R29 ;  /* 0x000000ffff1f1224 */ /* 0x000fca00078e001d */
[----:B------:R-:W4:Y:S01]  /*48740*/  @P1 LDG.E.U8 R61, desc[UR32][R30.64] ;  /* 0x000000201e3d1981 */ /* 0x000f22000c1e1100 */
[----:B------:R-:W0:Y:S03]  /*48750*/  S2R R0, SR_TID.X ;  /* 0x0000000000007919 */ /* 0x000e260000002100 */
[----:B------:R-:W-:Y:S04]  /*48760*/  STL [R1+0x4e04], R49 ;  /* 0x004e043101007387 */ /* 0x000fe80000100800 */
[----:B------:R-:W-:Y:S01]  /*48770*/  STL [R1+0x4e08], R51 ;  /* 0x004e083301007387 */ /* 0x000fe20000100800 */
[----:B------:R-:W-:Y:S01]  /*48780*/  BAR.SYNC.DEFER_BLOCKING 0x0 ;  /* 0x0000000000007b1d */ /* 0x000fe20000010000 */
[----:B0-----:R-:W-:-:S04]  /*48790*/  LOP3.LUT R60, R0, 0x1f, RZ, 0xc0, !PT ;  /* 0x0000001f003c7812 */ /* 0x001fc800078ec0ff */
[----:B------:R-:W-:-:S04]  /*487a0*/  LOP3.LUT R13, R60, 0x20, RZ, 0xfc, !PT ;  /* 0x000000203c0d7812 */ /* 0x000fc800078efcff */
[CC--:B------:R-:W-:Y:S02]  /*487b0*/  ISETP.GE.AND P2, PT, R13.reuse, R2.reuse, PT ;  /* 0x000000020d00720c */ /* 0x0c0fe40003f46270 */
[----:B------:R-:W-:Y:S01]  /*487c0*/  ISETP.GE.AND P1, PT, R13, R2, PT ;  /* 0x000000020d00720c */ /* 0x000fe20003f26270 */
[----:B--2---:R-:W-:Y:S04]  /*487d0*/  STL [R1+0x4e0c], R53 ;  /* 0x004e0c3501007387 */ /* 0x004fe80000100800 */
[----:B------:R-:W-:Y:S04]  /*487e0*/  STL [R1+0x4e10], R55 ;  /* 0x004e103701007387 */ /* 0x000fe80000100800 */
[----:B------:R-:W-:Y:S04]  /*487f0*/  STL [R1+0x4e14], R57 ;  /* 0x004e143901007387 */ /* 0x000fe80000100800 */
[----:B---3--:R-:W-:Y:S04]  /*48800*/  STL [R1+0x4e18], R59 ;  /* 0x004e183b01007387 */ /* 0x008fe80000100800 */
[----:B----4-:R-:W-:Y:S04]  /*48810*/  STL [R1+0x4e24], R61 ;  /* 0x004e243d01007387 */ /* 0x010fe80000100800 */
[----:B------:R-:W-:Y:S04]  /*48820*/  STL [R1+0x4e20], R30 ;  /* 0x004e201e01007387 */ /* 0x000fe80000100800 */
[----:B------:R0:W-:Y:S04]  /*48830*/  STL [R1+0x4e1c], R31 ;  /* 0x004e1c1f01007387 */ /* 0x0001e80000100800 */
[----:B0-----:R-:W2:Y:S04]  /*48840*/  LDL.LU R31, [R1+0x1fc4] ;  /* 0x001fc400011f7983 */ /* 0x001ea80000300800 */
[----:B------:R-:W3:Y:S04]  /*48850*/  LDL.LU R30, [R1+0x1fc0] ;  /* 0x001fc000011e7983 */ /* 0x000ee80000300800 */
        /* <DEDUP_REMOVED lines=27> */
[----:B------:R-:W4:Y:S01]  /*48a10*/  LDL.LU R60, [R1+0x1e90] ;  /* 0x001e9000013c7983 */ /* 0x000f220000300800 */
[----:B------:R-:W-:-:S04]  /*48a20*/  LOP3.LUT R0, R0, 0x1f, RZ, 0xc0, !PT ;  /* 0x0000001f00007812 */ /* 0x000fc800078ec0ff */
[----:B------:R-:W-:Y:S02]  /*48a30*/  ISETP.GE.AND P0, PT, R0, R2, PT ;  /* 0x000000020000720c */ /* 0x000fe40003f06270 */
[----:B------:R-:W4:Y:S04]  /*48a40*/  LDL.LU R2, [R1+0x1e8c] ;  /* 0x001e8c0001027983 */ /* 0x000f280000300800 */
[----:B--2---:R0:W-:Y:S04]  /*48a50*/  STS.U8 [R0+UR4], R31 ;  /* 0x0000001f00007988 */ /* 0x0041e80008000004 */
[----:B---3--:R1:W-:Y:S04]  /*48a60*/  STS.U8 [R0+UR4+0x20], R30 ;  /* 0x0000201e00007988 */ /* 0x0083e80008000004 */
[----:B----4-:R2:W-:Y:S04]  /*48a70*/  STS.U8 [R0+UR4+0x40], R61 ;  /* 0x0000403d00007988 */ /* 0x0105e80008000004 */
[----:B------:R3:W-:Y:S04]  /*48a80*/  STS.U8 [R0+UR4+0x60], R59 ;  /* 0x0000603b00007988 */ /* 0x0007e80008000004 */
[----:B------:R4:W-:Y:S04]  /*48a90*/  STS.U8 [R0+UR4+0x80], R57 ;  /* 0x0000803900007988 */ /* 0x0009e80008000004 */
[----:B------:R4:W-:Y:S04]  /*48aa0*/  STS.U8 [R0+UR4+0xa0], R55 ;  /* 0x0000a03700007988 */ /* 0x0009e80008000004 */
[----:B0-----:R-:W4:Y:S04]  /*48ab0*/  LDL.LU R31, [R1+0x1e88] ;  /* 0x001e8800011f7983 */ /* 0x001f280000300800 */
[----:B-1----:R-:W4:Y:S04]  /*48ac0*/  LDL.LU R30, [R1+0x1dc4] ;  /* 0x001dc400011e7983 */ /* 0x002f280000300800 */
[----:B--2---:R-:W2:Y:S04]  /*48ad0*/  LDL.LU R61, [R1+0x1dc0] ;  /* 0x001dc000013d7983 */ /* 0x004ea80000300800 */
[----:B---3--:R-:W3:Y:S04]  /*48ae0*/  LDL.LU R59, [R1+0x1dbc] ;  /* 0x001dbc00013b7983 */ /* 0x008ee80000300800 */
[----:B----4-:R-:W4:Y:S04]  /*48af0*/  LDL.LU R57, [R1+0x1db8] ;  /* 0x001db80001397983 */ /* 0x010f280000300800 */
[----:B------:R0:W-:Y:S04]  /*48b00*/  STS.U8 [R0+UR4+0xc0], R53 ;  /* 0x0000c03500007988 */ /* 0x0001e80008000004 */
[----:B------:R-:W4:Y:S04]  /*48b10*/  LDL.LU R55, [R1+0x1db4] ;  /* 0x001db40001377983 */ /* 0x000f280000300800 */
[----:B------:R1:W-:Y:S04]  /*48b20*/  STS.U8 [R0+UR4+0xe0], R51 ;  /* 0x0000e03300007988 */ /* 0x0003e80008000004 */
[----:B------:R1:W-:Y:S04]  /*48b30*/  STS.U8 [R0+UR4+0x100], R49 ;  /* 0x0001003100007988 */ /* 0x0003e80008000004 */
[----:B------:R1:W-:Y:S04]  /*48b40*/  STS.U8 [R0+UR4+0x120], R47 ;  /* 0x0001202f00007988 */ /* 0x0003e80008000004 */
[----:B------:R1:W-:Y:S04]  /*48b50*/  STS.U8 [R0+UR4+0x140], R45 ;  /* 0x0001402d00007988 */ /* 0x0003e80008000004 */
[----:B------:R1:W-:Y:S04]  /*48b60*/  STS.U8 [R0+UR4+0x160], R43 ;  /* 0x0001602b00007988 */ /* 0x0003e80008000004 */
[----:B0-----:R-:W4:Y:S04]  /*48b70*/  LDL.LU R53, [R1+0x1db0] ;  /* 0x001db00001357983 */ /* 0x001f280000300800 */
[----:B-1----:R-:W4:Y:S04]  /*48b80*/  LDL.LU R51, [R1+0x1dac] ;  /* 0x001dac0001337983 */ /* 0x002f280000300800 */
[----:B------:R-:W4:Y:S04]  /*48b90*/  LDL.LU R49, [R1+0x1da8] ;  /* 0x001da80001317983 */ /* 0x000f280000300800 */
[----:B------:R-:W4:Y:S04]  /*48ba0*/  LDL.LU R47, [R1+0x1da4] ;  /* 0x001da400012f7983 */ /* 0x000f280000300800 */
[----:B------:R-:W4:Y:S04]  /*48bb0*/  LDL.LU R45, [R1+0x1d20] ;  /* 0x001d2000012d7983 */ /* 0x000f280000300800 */
        /* <DEDUP_REMOVED lines=36> */
[----:B------:R-:W4:Y:S04]  /*48e00*/  LDL.LU R60, [R1+0x1028] ;  /* 0x00102800013c7983 */ /* 0x000f280000300800 */
[----:B------:R0:W-:Y:S04]  /*48e10*/  STS.U8 [R0+UR4+0x9e0], R2 ;  /* 0x0009e00200007988 */ /* 0x0001e80008000004 */
[----:B0-----:R-:W4:Y:S04]  /*48e20*/  LDL.LU R2, [R1+0x1024] ;  /* 0x0010240001027983 */ /* 0x001f280000300800 */
[----:B------:R0:W-:Y:S04]  /*48e30*/  STS.U8 [R0+UR4+0x9c0], R31 ;  /* 0x0009c01f00007988 */ /* 0x0001e80008000004 */
[----:B------:R1:W-:Y:S04]  /*48e40*/  STS.U8 [R0+UR4+0x1040], R30 ;  /* 0x0010401e00007988 */ /* 0x0003e80008000004 */
[----:B--2---:R2:W-:Y:S04]  /*48e50*/  STS.U8 [R0+UR4+0x1060], R61 ;  /* 0x0010603d00007988 */ /* 0x0045e80008000004 */
[----:B---3--:R3:W-:Y:S04]  /*48e60*/  STS.U8 [R0+UR4+0x1000], R59 ;  /* 0x0010003b00007988 */ /* 0x0087e80008000004 */
[----:B----4-:R4:W-:Y:S04]  /*48e70*/  STS.U8 [R0+UR4+0x1020], R57 ;  /* 0x0010203900007988 */ /* 0x0109e80008000004 */
        /* <DEDUP_REMOVED lines=303> */
[----:B------:R-:W-:Y:S04]  /*4a170*/  STS.U8 [R0+UR4+0x5940], R2 ;  /* 0x0059400200007988 */ /* 0x000fe80008000004 */
[----:B------:R-:W-:Y:S04]  /*4a180*/  STS.U8 [R0+UR4+0x5920], R31 ;  /* 0x0059201f00007988 */ /* 0x000fe80008000004 */
[----:B------:R-:W-:Y:S04]  /*4a190*/  STS.U8 [R0+UR4+0x5900], R30 ;  /* 0x0059001e00007988 */ /* 0x000fe80008000004 */
[----:B--2---:R-:W-:Y:S04]  /*4a1a0*/  STS.U8 [R0+UR4+0x59e0], R61 ;  /* 0x0059e03d00007988 */ /* 0x004fe80008000004 */
[----:B---3--:R-:W-:Y:S04]  /*4a1b0*/  STS.U8 [R0+UR4+0x59c0], R59 ;  /* 0x0059c03b00007988 */ /* 0x008fe80008000004 */
[----:B----4-:R-:W-:Y:S04]  /*4a1c0*/  STS.U8 [R0+UR4+0x59a0], R57 ;  /* 0x0059a03900007988 */ /* 0x010fe80008000004 */
[----:B------:R-:W-:Y:S04]  /*4a1d0*/  STS.U8 [R0+UR4+0x5980], R55 ;  /* 0x0059803700007988 */ /* 0x000fe80008000004 */
        /* <DEDUP_REMOVED lines=16> */
[----:B------:R0:W-:Y:S04]  /*4a2e0*/  STS.U8 [R0+UR4+0x6820], R46 ;  /* 0x0068202e00007988 */ /* 0x0001e80008000004 */
[----:B------:R1:W-:Y:S04]  /*4a2f0*/  STS.U8 [R0+UR4+0x6800], R48 ;  /* 0x0068003000007988 */ /* 0x0003e80008000004 */
[----:B0-----:R-:W2:Y:S04]  /*4a300*/  LDL.LU R46, [R1+0x1f8] ;  /* 0x0001f800012e7983 */ /* 0x001ea80000300800 */
[----:B------:R0:W-:Y:S04]  /*4a310*/  STS.U8 [R0+UR4+0x6860], R50 ;  /* 0x0068603200007988 */ /* 0x0001e80008000004 */
[----:B-1----:R-:W3:Y:S04]  /*4a320*/  LDL.LU R48, [R1+0x1f4] ;  /* 0x0001f40001307983 */ /* 0x002ee80000300800 */
[----:B------:R1:W-:Y:S04]  /*4a330*/  STS.U8 [R0+UR4+0x6840], R52 ;  /* 0x0068403400007988 */ /* 0x0003e80008000004 */
[----:B------:R4:W-:Y:S04]  /*4a340*/  STS.U8 [R0+UR4+0x68a0], R54 ;  /* 0x0068a03600007988 */ /* 0x0009e80008000004 */
[----:B------:R4:W-:Y:S04]  /*4a350*/  STS.U8 [R0+UR4+0x6880], R56 ;  /* 0x0068803800007988 */ /* 0x0009e80008000004 */
[----:B------:R4:W-:Y:S04]  /*4a360*/  STS.U8 [R0+UR4+0x68e0], R58 ;  /* 0x0068e03a00007988 */ /* 0x0009e80008000004 */
[----:B------:R4:W-:Y:S04]  /*4a370*/  STS.U8 [R0+UR4+0x68c0], R60 ;  /* 0x0068c03c00007988 */ /* 0x0009e80008000004 */
[----:B0-----:R-:W3:Y:S04]  /*4a380*/  LDL.LU R50, [R1+0x1f0] ;  /* 0x0001f00001327983 */ /* 0x001ee80000300800 */
[----:B-1----:R-:W3:Y:S04]  /*4a390*/  LDL.LU R52, [R1+0x1ec] ;  /* 0x0001ec0001347983 */ /* 0x002ee80000300800 */
[----:B----4-:R-:W4:Y:S04]  /*4a3a0*/  LDL.LU R54, [R1+0x1e8] ;  /* 0x0001e80001367983 */ /* 0x010f280000300800 */
        /* <DEDUP_REMOVED lines=25> */
[----:B------:R-:W4:Y:S04]  /*4a540*/  LDL.LU R42, [R1] ;  /* 0x00000000012a7983 */ /* 0x000f280000300800 */
[----:B--2---:R0:W-:Y:S04]  /*4a550*/  STS.U8 [R0+UR4+0x6920], R46 ;  /* 0x0069202e00007988 */ /* 0x0041e80008000004 */
[----:B---3--:R1:W-:Y:S04]  /*4a560*/  STS.U8 [R0+UR4+0x6900], R48 ;  /* 0x0069003000007988 */ /* 0x0083e80008000004 */
[----:B0-----:R-:W2:Y:S04]  /*4a570*/  LDL.LU R46, [R1+0x4e80] ;  /* 0x004e8000012e7983 */ /* 0x001ea80000300800 */
[----:B-1----:R-:W3:Y:S04]  /*4a580*/  LDL.LU R48, [R1+0x4e7c] ;  /* 0x004e7c0001307983 */ /* 0x002ee80000300800 */
[----:B------:R0:W-:Y:S04]  /*4a590*/  STS.U8 [R0+UR4+0x6960], R50 ;  /* 0x0069603200007988 */ /* 0x0001e80008000004 */
[----:B------:R1:W-:Y:S04]  /*4a5a0*/  STS.U8 [R0+UR4+0x6940], R52 ;  /* 0x0069403400007988 */ /* 0x0003e80008000004 */
[----:B----4-:R4:W-:Y:S04]  /*4a5b0*/  STS.U8 [R0+UR4+0x69a0], R54 ;  /* 0x0069a03600007988 */ /* 0x0109e80008000004 */
[----:B------:R4:W-:Y:S04]  /*4a5c0*/  STS.U8 [R0+UR4+0x6980], R56 ;  /* 0x0069803800007988 */ /* 0x0009e80008000004 */
[----:B------:R4:W-:Y:S04]  /*4a5d0*/  STS.U8 [R0+UR4+0x69e0], R58 ;  /* 0x0069e03a00007988 */ /* 0x0009e80008000004 */
[----:B------:R4:W-:Y:S04]  /*4a5e0*/  STS.U8 [R0+UR4+0x69c0], R60 ;  /* 0x0069c03c00007988 */ /* 0x0009e80008000004 */
[----:B0-----:R-:W2:Y:S04]  /*4a5f0*/  LDL.LU R50, [R1+0x4e78] ;  /* 0x004e780001327983 */ /* 0x001ea80000300800 */
[----:B-1----:R-:W3:Y:S04]  /*4a600*/  LDL.LU R52, [R1+0x4e74] ;  /* 0x004e740001347983 */ /* 0x002ee80000300800 */
[----:B----4-:R-:W4:Y:S04]  /*4a610*/  LDL.LU R54, [R1+0x4e70] ;  /* 0x004e700001367983 */ /* 0x010f280000300800 */
[----:B------:R-:W2:Y:S04]  /*4a620*/  LDL.LU R56, [R1+0x4e6c] ;  /* 0x004e6c0001387983 */ /* 0x000ea80000300800 */
[----:B------:R-:W3:Y:S04]  /*4a630*/  LDL.LU R58, [R1+0x4e68] ;  /* 0x004e6800013a7983 */ /* 0x000ee80000300800 */
[----:B------:R-:W4:Y:S04]  /*4a640*/  LDL.LU R60, [R1+0x4e64] ;  /* 0x004e6400013c7983 */ /* 0x000f280000300800 */
[----:B------:R0:W-:Y:S04]  /*4a650*/  STS.U8 [R0+UR4+0x7040], R2 ;  /* 0x0070400200007988 */ /* 0x0001e80008000004 */
[----:B------:R1:W-:Y:S04]  /*4a660*/  STS.U8 [R0+UR4+0x7060], R31 ;  /* 0x0070601f00007988 */ /* 0x0003e80008000004 */
[----:B------:R1:W-:Y:S04]  /*4a670*/  STS.U8 [R0+UR4+0x7000], R30 ;  /* 0x0070001e00007988 */ /* 0x0003e80008000004 */
[----:B------:R1:W-:Y:S04]  /*4a680*/  STS.U8 [R0+UR4+0x7020], R61 ;  /* 0x0070203d00007988 */ /* 0x0003e80008000004 */
[----:B------:R1:W-:Y:S04]  /*4a690*/  STS.U8 [R0+UR4+0x70c0], R59 ;  /* 0x0070c03b00007988 */ /* 0x0003e80008000004 */
[----:B------:R1:W-:Y:S04]  /*4a6a0*/  STS.U8 [R0+UR4+0x70e0], R57 ;  /* 0x0070e03900007988 */ /* 0x0003e80008000004 */
[----:B0-----:R-:W2:Y:S04]  /*4a6b0*/  LDL.LU R2, [R1+0x1f84] ;  /* 0x001f840001027983 */ /* 0x001ea80000300800 */
[----:B-1----:R-:W2:Y:S04]  /*4a6c0*/  LDL.LU R31, [R1+0x1f80] ;  /* 0x001f8000011f7983 */ /* 0x002ea80000300800 */
[----:B------:R-:W2:Y:S04]  /*4a6d0*/  LDL.LU R30, [R1+0x1f7c] ;  /* 0x001f7c00011e7983 */ /* 0x000ea80000300800 */
[----:B------:R-:W2:Y:S04]  /*4a6e0*/  LDL.LU R61, [R1+0x1f78] ;  /* 0x001f7800013d7983 */ /* 0x000ea80000300800 */
[----:B------:R-:W2:Y:S04]  /*4a6f0*/  LDL.LU R59, [R1+0x1f74] ;  /* 0x001f7400013b7983 */ /* 0x000ea80000300800 */
[----:B------:R0:W-:Y:S04]  /*4a700*/  STS.U8 [R0+UR4+0x7080], R55 ;  /* 0x0070803700007988 */ /* 0x0001e80008000004 */
[----:B------:R-:W2:Y:S04]  /*4a710*/  LDL.LU R57, [R1+0x1f70] ;  /* 0x001f700001397983 */ /* 0x000ea80000300800 */
        /* <DEDUP_REMOVED lines=33> */
[----:B----4-:R-:W-:Y:S04]  /*4a930*/  STS.U8 [R0+UR4+0x7880], R60 ;  /* 0x0078803c00007988 */ /* 0x010fe80008000004 */
[----:B------:R0:W-:Y:S02]  /*4a940*/  STL [R1+0x4e28], R60 ;  /* 0x004e283c01007387 */ /* 0x0001e40000100800 */
[----:B0-----:R-:W0:Y:S02]  /*4a950*/  S2R R60, SR_TID.X ;  /* 0x00000000003c7919 */ /* 0x001e240000002100 */
[----:B---3--:R-:W-:Y:S04]  /*4a960*/  STS.U8 [R0+UR4+0x7960], R58 ;  /* 0x0079603a00007988 */ /* 0x008fe80008000004 */
[----:B------:R-:W-:Y:S04]  /*4a970*/  STL [R1+0x4e2c], R58 ;  /* 0x004e2c3a01007387 */ /* 0x000fe80000100800 */
[----:B--2---:R-:W-:Y:S04]  /*4a980*/  STS.U8 [R0+UR4+0x7940], R56 ;  /* 0x0079403800007988 */ /* 0x004fe80008000004 */
[----:B------:R-:W-:Y:S04]  /*4a990*/  STL [R1+0x4e30], R56 ;  /* 0x004e303801007387 */ /* 0x000fe80000100800 */
[----:B------:R-:W-:Y:S04]  /*4a9a0*/  STS.U8 [R0+UR4+0x7920], R54 ;  /* 0x0079203600007988 */ /* 0x000fe80008000004 */
        /* <DEDUP_REMOVED lines=10> */
[----:B------:R1:W-:Y:S04]  /*4aa50*/  STL [R1+0x4e48], R44 ;  /* 0x004e482c01007387 */ /* 0x0003e80000100800 */
[----:B-1----:R-:W2:Y:S04]  /*4aa60*/  LDL.LU R44, [R1+0x1e68] ;  /* 0x001e6800012c7983 */ /* 0x002ea80000300800 */
[----:B------:R-:W3:Y:S04]  /*4aa70*/  LDL.LU R46, [R1+0x1e64] ;  /* 0x001e6400012e7983 */ /* 0x000ee80000300800 */
[----:B------:R-:W4:Y:S04]  /*4aa80*/  LDL.LU R48, [R1+0x1e60] ;  /* 0x001e600001307983 */ /* 0x000f280000300800 */
[----:B------:R-:W4:Y:S04]  /*4aa90*/  LDL.LU R50, [R1+0x1e5c] ;  /* 0x001e5c0001327983 */ /* 0x000f280000300800 */
[----:B------:R-:W4:Y:S04]  /*4aaa0*/  LDL.LU R52, [R1+0x1e58] ;  /* 0x001e580001347983 */ /* 0x000f280000300800 */
[----:B------:R-:W4:Y:S01]  /*4aab0*/  LDL.LU R56, [R1+0x1e54] ;  /* 0x001e540001387983 */ /* 0x000f220000300800 */
[----:B0-----:R-:W-:-:S03]  /*4aac0*/  LOP3.LUT R60, R60, 0x1f, RZ, 0xc0, !PT ;  /* 0x0000001f3c3c7812 */ /* 0x001fc600078ec0ff */
[----:B------:R-:W4:Y:S01]  /*4aad0*/  LDL.LU R58, [R1+0x1e50] ;  /* 0x001e5000013a7983 */ /* 0x000f220000300800 */
[----:B------:R-:W-:-:S03]  /*4aae0*/  LOP3.LUT R54, R60, 0x8, RZ, 0x3c, !PT ;  /* 0x000000083c367812 */ /* 0x000fc600078e3cff */
[----:B------:R-:W4:Y:S04]  /*4aaf0*/  LDL.LU R60, [R1+0x1e4c] ;  /* 0x001e4c00013c7983 */ /* 0x000f280000300800 */
[----:B------:R0:W-:Y:S04]  /*4ab00*/  STS.U8 [R54+UR4+0x200], R2 ;  /* 0x0002000236007988 */ /* 0x0001e80008000004 */
        /* <DEDUP_REMOVED lines=45> */
[----:B--2---:R0:W-:Y:S04]  /*4ade0*/  STS.U8 [R54+UR4+0xac0], R44 ;  /* 0x000ac02c36007988 */ /* 0x0041e80008000004 */
        /* <DEDUP_REMOVED lines=14> */
[----:B0-----:R-:W4:Y:S04]  /*4aed0*/  LDL.LU R58, [R1+0xfe8] ;  /* 0x000fe800013a7983 */ /* 0x001f280000300800 */
[----:B-1----:R-:W4:Y:S04]  /*4aee0*/  LDL.LU R60, [R1+0xfe4] ;  /* 0x000fe400013c7983 */ /* 0x002f280000300800 */
[----:B------:R0:W-:Y:S04]  /*4aef0*/  STS.U8 [R54+UR4+0x1240], R31 ;  /* 0x0012401f36007988 */ /* 0x0001e80008000004 */
[----:B------:R1:W-:Y:S04]  /*4af00*/  STS.U8 [R54+UR4+0x1260], R30 ;  /* 0x0012601e36007988 */ /* 0x0003e80008000004 */
[----:B------:R1:W-:Y:S04]  /*4af10*/  STS.U8 [R54+UR4+0x1200], R61 ;  /* 0x0012003d36007988 */ /* 0x0003e80008000004 */
[----:B------:R1:W-:Y:S04]  /*4af20*/  STS.U8 [R54+UR4+0x1220], R59 ;  /* 0x0012203b36007988 */ /* 0x0003e80008000004 */
[----:B------:R-:W4:Y:S04]  /*4af30*/  LDL.LU R2, [R1+0xfe0] ;  /* 0x000fe00001027983 */ /* 0x000f280000300800 */
[----:B0-----:R-:W4:Y:S04]  /*4af40*/  LDL.LU R31, [R1+0xb9c] ;  /* 0x000b9c00011f7983 */ /* 0x001f280000300800 */
[----:B------:R0:W-:Y:S04]  /*4af50*/  STS.U8 [R54+UR4+0x12c0], R57 ;  /* 0x0012c03936007988 */ /* 0x0001e80008000004 */
[----:B-1----:R-:W4:Y:S04]  /*4af60*/  LDL.LU R30, [R1+0xad8] ;  /* 0x000ad800011e7983 */ /* 0x002f280000300800 */
[----:B------:R-:W4:Y:S04]  /*4af70*/  LDL.LU R61, [R1+0xad4] ;  /* 0x000ad400013d7983 */ /* 0x000f280000300800 */
[----:B------:R-:W4:Y:S04]  /*4af80*/  LDL.LU R59, [R1+0xad0] ;  /* 0x000ad000013b7983 */ /* 0x000f280000300800 */
[----:B------:R1:W-:Y:S04]  /*4af90*/  STS.U8 [R54+UR4+0x12e0], R55 ;  /* 0x0012e03736007988 */ /* 0x0003e80008000004 */
[----:B------:R1:W-:Y:S04]  /*4afa0*/  STS.U8 [R54+UR4+0x1280], R53 ;  /* 0x0012803536007988 */ /* 0x0003e80008000004 */
[----:B------:R1:W-:Y:S04]  /*4afb0*/  STS.U8 [R54+UR4+0x12a0], R51 ;  /* 0x0012a03336007988 */ /* 0x0003e80008000004 */
[----:B0-----:R-:W4:Y:S04]  /*4afc0*/  LDL.LU R57, [R1+0xacc] ;  /* 0x000acc0001397983 */ /* 0x001f280000300800 */
[----:B------:R0:W-:Y:S04]  /*4afd0*/  STS.U8 [R54+UR4+0x1340], R49 ;  /* 0x0013403136007988 */ /* 0x0001e80008000004 */
[----:B------:R0:W-:Y:S04]  /*4afe0*/  STS.U8 [R54+UR4+0x1360], R47 ;  /* 0x0013602f36007988 */ /* 0x0001e80008000004 */
[----:B-1----:R-:W4:Y:S04]  /*4aff0*/  LDL.LU R55, [R1+0xac8] ;  /* 0x000ac80001377983 */ /* 0x002f280000300800 */
[----:B------:R-:W4:Y:S04]  /*4b000*/  LDL.LU R53, [R1+0xac4] ;  /* 0x000ac40001357983 */ /* 0x000f280000300800 */
[----:B------:R-:W4:Y:S04]  /*4b010*/  LDL.LU R51, [R1+0xac0] ;  /* 0x000ac00001337983 */ /* 0x000f280000300800 */
[----:B------:R1:W-:Y:S04]  /*4b020*/  STS.U8 [R54+UR4+0x1300], R45 ;  /* 0x0013002d36007988 */ /* 0x0003e80008000004 */
[----:B------:R1:W-:Y:S04]  /*4b030*/  STS.U8 [R54+UR4+0x1320], R43 ;  /* 0x0013202b36007988 */ /* 0x0003e80008000004 */
[----:B0-----:R-:W4:Y:S04]  /*4b040*/  LDL.LU R49, [R1+0xabc] ;  /* 0x000abc0001317983 */ /* 0x001f280000300800 */
[----:B------:R-:W4:Y:S04]  /*4b050*/  LDL.LU R47, [R1+0xab8] ;  /* 0x000ab800012f7983 */ /* 0x000f280000300800 */
[----:B------:R0:W-:Y:S04]  /*4b060*/  STS.U8 [R54+UR4+0x13c0], R41 ;  /* 0x0013c02936007988 */ /* 0x0001e80008000004 */
[----:B------:R0:W-:Y:S04]  /*4b070*/  STS.U8 [R54+UR4+0x13e0], R39 ;  /* 0x0013e02736007988 */ /* 0x0001e80008000004 */
[----:B------:R0:W-:Y:S04]  /*4b080*/  STS.U8 [R54+UR4+0x1380], R37 ;  /* 0x0013802536007988 */ /* 0x0001e80008000004 */
[----:B-1----:R-:W4:Y:S04]  /*4b090*/  LDL.LU R45, [R1+0xab4] ;  /* 0x000ab400012d7983 */ /* 0x002f280000300800 */
[----:B------:R-:W4:Y:S04]  /*4b0a0*/  LDL.LU R43, [R1+0xab0] ;  /* 0x000ab000012b7983 */ /* 0x000f280000300800 */
[----:B------:R1:W-:Y:S04]  /*4b0b0*/  STS.U8 [R54+UR4+0x13a0], R35 ;  /* 0x0013a02336007988 */ /* 0x0003e80008000004 */
[----:B0-----:R-:W4:Y:S04]  /*4b0c0*/  LDL.LU R41, [R1+0xaac] ;  /* 0x000aac0001297983 */ /* 0x001f280000300800 */
[----:B------:R-:W4:Y:S04]  /*4b0d0*/  LDL.LU R39, [R1+0xaa8] ;  /* 0x000aa80001277983 */ /* 0x000f280000300800 */
[----:B------:R-:W4:Y:S04]  /*4b0e0*/  LDL.LU R37, [R1+0xaa4] ;  /* 0x000aa40001257983 */ /* 0x000f280000300800 */
[----:B------:R0:W-:Y:S04]  /*4b0f0*/  STS.U8 [R54+UR4+0x1a60], R33 ;  /* 0x001a602136007988 */ /* 0x0001e80008000004 */
[----:B------:R0:W-:Y:S04]  /*4b100*/  STS.U8 [R54+UR4+0x1a40], R29 ;  /* 0x001a401d36007988 */ /* 0x0001e80008000004 */
[----:B------:R0:W-:Y:S04]  /*4b110*/  STS.U8 [R54+UR4+0x1a20], R13 ;  /* 0x001a200d36007988 */ /* 0x0001e80008000004 */
[----:B-1----:R-:W4:Y:S04]  /*4b120*/  LDL.LU R35, [R1+0xaa0] ;  /* 0x000aa00001237983 */ /* 0x002f280000300800 */
[----:B------:R1:W-:Y:S04]  /*4b130*/  STS.U8 [R54+UR4+0x1a00], R38 ;  /* 0x001a002636007988 */ /* 0x0003e80008000004 */
[----:B------:R1:W-:Y:S04]  /*4b140*/  STS.U8 [R54+UR4+0x1ae0], R40 ;  /* 0x001ae02836007988 */ /* 0x0003e80008000004 */
[----:B0-----:R-:W4:Y:S04]  /*4b150*/  LDL.LU R33, [R1+0xa9c] ;  /* 0x000a9c0001217983 */ /* 0x001f280000300800 */
[----:B------:R-:W4:Y:S04]  /*4b160*/  LDL.LU R29, [R1+0x9d8] ;  /* 0x0009d800011d7983 */ /* 0x000f280000300800 */
[----:B------:R-:W4:Y:S04]  /*4b170*/  LDL.LU R13, [R1+0x9d4] ;  /* 0x0009d400010d7983 */ /* 0x000f280000300800 */
[----:B------:R0:W-:Y:S04]  /*4b180*/  STS.U8 [R54+UR4+0x1ac0], R42 ;  /* 0x001ac02a36007988 */ /* 0x0001e80008000004 */
[----:B-1----:R-:W4:Y:S04]  /*4b190*/  LDL.LU R38, [R1+0x9d0] ;  /* 0x0009d00001267983 */ /* 0x002f280000300800 */
[----:B------:R-:W4:Y:S04]  /*4b1a0*/  LDL.LU R40, [R1+0x9cc] ;  /* 0x0009cc0001287983 */ /* 0x000f280000300800 */
        /* <DEDUP_REMOVED lines=38> */
[----:B0-----:R-:W4:Y:S04]  /*4b410*/  LDL.LU R49, [R1+0x8c0] ;  /* 0x0008c00001317983 */ /* 0x001f280000300800 */
[----:B------:R-:W4:Y:S04]  /*4b420*/  LDL.LU R47, [R1+0x8bc] ;  /* 0x0008bc00012f7983 */ /* 0x000f280000300800 */
[----:B------:R0:W-:Y:S04]  /*4b430*/  STS.U8 [R54+UR4+0x2340], R43 ;  /* 0x0023402b36007988 */ /* 0x0001e80008000004 */
[----:B------:R0:W-:Y:S04]  /*4b440*/  STS.U8 [R54+UR4+0x2360], R41 ;  /* 0x0023602936007988 */ /* 0x0001e80008000004 */
[----:B------:R0:W-:Y:S04]  /*4b450*/  STS.U8 [R54+UR4+0x2380], R39 ;  /* 0x0023802736007988 */ /* 0x0001e80008000004 */
[----:B------:R0:W-:Y:S04]  /*4b460*/  STS.U8 [R54+UR4+0x23a0], R37 ;  /* 0x0023a02536007988 */ /* 0x0001e80008000004 */
[----:B-1----:R-:W4:Y:S04]  /*4b470*/  LDL.LU R45, [R1+0x8b8] ;  /* 0x0008b800012d7983 */ /* 0x002f280000300800 */
[----:B0-----:R-:W4:Y:S04]  /*4b480*/  LDL.LU R43, [R1+0x8b4] ;  /* 0x0008b400012b7983 */ /* 0x001f280000300800 */
[----:B------:R0:W-:Y:S04]  /*4b490*/  STS.U8 [R54+UR4+0x23c0], R35 ;  /* 0x0023c02336007988 */ /* 0x0001e80008000004 */
[----:B------:R-:W4:Y:S04]  /*4b4a0*/  LDL.LU R41, [R1+0x8b0] ;  /* 0x0008b00001297983 */ /* 0x000f280000300800 */
        /* <DEDUP_REMOVED lines=14> */
[----:B-1----:R-:W4:Y:S04]  /*4b590*/  LDL.LU R42, [R1+0x7cc] ;  /* 0x0007cc00012a7983 */ /* 0x002f280000300800 */
        /* <DEDUP_REMOVED lines=216> */
[----:B------:R2:W-:Y:S04]  /*4c320*/  STS.U8 [R54+UR4+0x6a20], R42 ;  /* 0x006a202a36007988 */ /* 0x0005e80008000004 */
[----:B0-----:R-:W3:Y:S04]  /*4c330*/  LDL.LU R38, [R1+0x1d4] ;  /* 0x0001d40001267983 */ /* 0x001ee80000300800 */
[----:B-1----:R-:W4:Y:S04]  /*4c340*/  LDL.LU R40, [R1+0x1d0] ;  /* 0x0001d00001287983 */ /* 0x002f280000300800 */
[----:B--2---:R-:W2:Y:S04]  /*4c350*/  LDL.LU R42, [R1+0x1cc] ;  /* 0x0001cc00012a7983 */ /* 0x004ea80000300800 */
[----:B------:R-:W2:Y:S04]  /*4c360*/  LDL.LU R44, [R1+0x1c8] ;  /* 0x0001c800012c7983 */ /* 0x000ea80000300800 */
        /* <DEDUP_REMOVED lines=27> */
[----:B---3--:R0:W-:Y:S04]  /*4c520*/  STS.U8 [R54+UR4+0x6a00], R38 ;  /* 0x006a002636007988 */ /* 0x0081e80008000004 */
[----:B----4-:R1:W-:Y:S04]  /*4c530*/  STS.U8 [R54+UR4+0x6a60], R40 ;  /* 0x006a602836007988 */ /* 0x0103e80008000004 */
[----:B--2---:R2:W-:Y:S04]  /*4c540*/  STS.U8 [R54+UR4+0x6a40], R42 ;  /* 0x006a402a36007988 */ /* 0x0045e80008000004 */
[----:B0-----:R-:W3:Y:S04]  /*4c550*/  LDL.LU R38, [R1+0x4e60] ;  /* 0x004e600001267983 */ /* 0x001ee80000300800 */
[----:B-1----:R-:W4:Y:S04]  /*4c560*/  LDL.LU R40, [R1+0x4e5c] ;  /* 0x004e5c0001287983 */ /* 0x002f280000300800 */
[----:B--2---:R-:W2:Y:S04]  /*4c570*/  LDL.LU R42, [R1+0x4e58] ;  /* 0x004e5800012a7983 */ /* 0x004ea80000300800 */
        /* <DEDUP_REMOVED lines=8> */
[----:B------:R1:W-:Y:S04]  /*4c600*/  STS.U8 [R54+UR4+0x6ba0], R2 ;  /* 0x006ba00236007988 */ /* 0x0003e80008000004 */
[----:B------:R1:W-:Y:S04]  /*4c610*/  STS.U8 [R54+UR4+0x6b80], R31 ;  /* 0x006b801f36007988 */ /* 0x0003e80008000004 */
[----:B------:R1:W-:Y:S04]  /*4c620*/  STS.U8 [R54+UR4+0x6be0], R30 ;  /* 0x006be01e36007988 */ /* 0x0003e80008000004 */
[----:B0-----:R-:W3:Y:S04]  /*4c630*/  LDL.LU R56, [R1+0x1f44] ;  /* 0x001f440001387983 */ /* 0x001ee80000300800 */
[----:B-1----:R-:W3:Y:S04]  /*4c640*/  LDL.LU R58, [R1+0x1f40] ;  /* 0x001f4000013a7983 */ /* 0x002ee80000300800 */
[----:B------:R-:W3:Y:S04]  /*4c650*/  LDL.LU R60, [R1+0x1f3c] ;  /* 0x001f3c00013c7983 */ /* 0x000ee80000300800 */
[----:B------:R-:W3:Y:S04]  /*4c660*/  LDL.LU R2, [R1+0x1f38] ;  /* 0x001f380001027983 */ /* 0x000ee80000300800 */
[----:B------:R-:W3:Y:S04]  /*4c670*/  LDL.LU R31, [R1+0x1f34] ;  /* 0x001f3400011f7983 */ /* 0x000ee80000300800 */
[----:B------:R0:W-:Y:S04]  /*4c680*/  STS.U8 [R54+UR4+0x6bc0], R61 ;  /* 0x006bc03d36007988 */ /* 0x0001e80008000004 */
[----:B------:R-:W3:Y:S04]  /*4c690*/  LDL.LU R30, [R1+0x1f30] ;  /* 0x001f3000011e7983 */ /* 0x000ee80000300800 */
        /* <DEDUP_REMOVED lines=32> */
[----:B------:R-:W3:Y:S01]  /*4c8a0*/  LDL.LU R13, [R1+0x1e2c] ;  /* 0x001e2c00010d7983 */ /* 0x000ee20000300800 */
[----:B------:R-:W-:-:S03]  /*4c8b0*/  LOP3.LUT R44, R0, 0x10, RZ, 0x3c, !PT ;  /* 0x00000010002c7812 */ /* 0x000fc600078e3cff */
[----:B--2---:R-:W-:Y:S04]  /*4c8c0*/  STS.U8 [R54+UR4+0x7a60], R42 ;  /* 0x007a602a36007988 */ /* 0x004fe80008000004 */
[----:B----4-:R-:W-:Y:S04]  /*4c8d0*/  STS.U8 [R54+UR4+0x7a40], R40 ;  /* 0x007a402836007988 */ /* 0x010fe80008000004 */
[----:B---3--:R-:W-:Y:S04]  /*4c8e0*/  STS.U8 [R54+UR4+0x7a20], R38 ;  /* 0x007a202636007988 */ /* 0x008fe80008000004 */
[----:B------:R-:W-:Y:S04]  /*4c8f0*/  STS.U8 [R54+UR4+0x7a00], R36 ;  /* 0x007a002436007988 */ /* 0x000fe80008000004 */
[----:B------:R-:W-:Y:S04]  /*4c900*/  STS.U8 [R54+UR4+0x7ae0], R34 ;  /* 0x007ae02236007988 */ /* 0x000fe80008000004 */
[----:B------:R-:W-:Y:S04]  /*4c910*/  STS.U8 [R54+UR4+0x7ac0], R32 ;  /* 0x007ac02036007988 */ /* 0x000fe80008000004 */
[----:B------:R0:W-:Y:S04]  /*4c920*/  STS.U8 [R54+UR4+0x7aa0], R3 ;  /* 0x007aa00336007988 */ /* 0x0001e80008000004 */
[----:B------:R-:W-:Y:S04]  /*4c930*/  STL [R1+0x4e4c], R42 ;  /* 0x004e4c2a01007387 */ /* 0x000fe80000100800 */
[----:B------:R-:W-:Y:S04]  /*4c940*/  STS.U8 [R54+UR4+0x7a80], R4 ;  /* 0x007a800436007988 */ /* 0x000fe80008000004 */
[----:B------:R1:W-:Y:S04]  /*4c950*/  STL [R1+0x4e50], R40 ;  /* 0x004e502801007387 */ /* 0x0003e80000100800 */
[----:B------:R-:W-:Y:S04]  /*4c960*/  STS.U8 [R54+UR4+0x7b60], R5 ;  /* 0x007b600536007988 */ /* 0x000fe80008000004 */
[----:B------:R-:W-:Y:S04]  /*4c970*/  STS.U8 [R54+UR4+0x7b40], R6 ;  /* 0x007b400636007988 */ /* 0x000fe80008000004 */
[----:B------:R-:W-:Y:S04]  /*4c980*/  STS.U8 [R54+UR4+0x7b20], R7 ;  /* 0x007b200736007988 */ /* 0x000fe80008000004 */
[----:B------:R-:W-:Y:S04]  /*4c990*/  STS.U8 [R54+UR4+0x7b00], R8 ;  /* 0x007b000836007988 */ /* 0x000fe80008000004 */
[----:B0-----:R-:W2:Y:S04]  /*4c9a0*/  LDL.LU R3, [R1+0x1e28] ;  /* 0x001e280001037983 */ /* 0x001ea80000300800 */
[----:B-1----:R-:W3:Y:S04]  /*4c9b0*/  LDL.LU R40, [R1+0x1e24] ;  /* 0x001e240001287983 */ /* 0x002ee80000300800 */
[----:B------:R-:W4:Y:S04]  /*4c9c0*/  LDL.LU R42, [R1+0x1e20] ;  /* 0x001e2000012a7983 */ /* 0x000f280000300800 */
[----:B------:R-:W-:Y:S04]  /*4c9d0*/  STS.U8 [R54+UR4+0x7be0], R9 ;  /* 0x007be00936007988 */ /* 0x000fe80008000004 */
[----:B------:R-:W4:Y:S04]  /*4c9e0*/  LDL.LU R46, [R1+0x1e1c] ;  /* 0x001e1c00012e7983 */ /* 0x000f280000300800 */
[----:B------:R-:W-:Y:S04]  /*4c9f0*/  STS.U8 [R54+UR4+0x7bc0], R10 ;  /* 0x007bc00a36007988 */ /* 0x000fe80008000004 */
[----:B------:R-:W4:Y:S04]  /*4ca00*/  LDL.LU R48, [R1+0x1e18] ;  /* 0x001e180001307983 */ /* 0x000f280000300800 */
[----:B------:R-:W-:Y:S04]  /*4ca10*/  STS.U8 [R54+UR4+0x7ba0], R11 ;  /* 0x007ba00b36007988 */ /* 0x000fe80008000004 */
        /* <DEDUP_REMOVED lines=55> */
[----:B0-----:R-:W4:Y:S04]  /*4cd90*/  LDL.LU R3, [R1+0xb80] ;  /* 0x000b800001037983 */ /* 0x001f280000300800 */
[----:B-1----:R-:W4:Y:S04]  /*4cda0*/  LDL.LU R40, [R1+0xb7c] ;  /* 0x000b7c0001287983 */ /* 0x002f280000300800 */
[----:B--2---:R-:W2:Y:S04]  /*4cdb0*/  LDL.LU R42, [R1+0xb78] ;  /* 0x000b7800012a7983 */ /* 0x004ea80000300800 */
[----:B------:R0:W-:Y:S04]  /*4cdc0*/  STS.U8 [R44+UR4+0xda0], R50 ;  /* 0x000da0322c007988 */ /* 0x0001e80008000004 */
[----:B---3--:R-:W3:Y:S04]  /*4cdd0*/  LDL.LU R46, [R1+0xb74] ;  /* 0x000b7400012e7983 */ /* 0x008ee80000300800 */
[----:B----4-:R-:W4:Y:S04]  /*4cde0*/  LDL.LU R48, [R1+0xb70] ;  /* 0x000b700001307983 */ /* 0x010f280000300800 */
[----:B------:R1:W-:Y:S04]  /*4cdf0*/  STS.U8 [R44+UR4+0xd80], R52 ;  /* 0x000d80342c007988 */ /* 0x0003e80008000004 */
[----:B------:R1:W-:Y:S04]  /*4ce00*/  STS.U8 [R44+UR4+0xde0], R54 ;  /* 0x000de0362c007988 */ /* 0x0003e80008000004 */
[----:B------:R1:W-:Y:S04]  /*4ce10*/  STS.U8 [R44+UR4+0xdc0], R56 ;  /* 0x000dc0382c007988 */ /* 0x0003e80008000004 */
[----:B0-----:R-:W4:Y:S04]  /*4ce20*/  LDL.LU R50, [R1+0xb6c] ;  /* 0x000b6c0001327983 */ /* 0x001f280000300800 */
[----:B-1----:R-:W4:Y:S04]  /*4ce30*/  LDL.LU R52, [R1+0xb68] ;  /* 0x000b680001347983 */ /* 0x002f280000300800 */
[----:B------:R0:W-:Y:S04]  /*4ce40*/  STS.U8 [R44+UR4+0x1440], R58 ;  /* 0x0014403a2c007988 */ /* 0x0001e80008000004 */
[----:B------:R1:W-:Y:S04]  /*4ce50*/  STS.U8 [R44+UR4+0x1460], R60 ;  /* 0x0014603c2c007988 */ /* 0x0003e80008000004 */
[----:B------:R-:W4:Y:S04]  /*4ce60*/  LDL.LU R54, [R1+0xb64] ;  /* 0x000b640001367983 */ /* 0x000f280000300800 */
[----:B------:R-:W4:Y:S04]  /*4ce70*/  LDL.LU R56, [R1+0xb60] ;  /* 0x000b600001387983 */ /* 0x000f280000300800 */
        /* <DEDUP_REMOVED lines=40> */
[----:B0-----:R-:W4:Y:S04]  /*4d100*/  LDL.LU R29, [R1+0x98c] ;  /* 0x00098c00011d7983 */ /* 0x001f280000300800 */
[----:B-1----:R-:W4:Y:S04]  /*4d110*/  LDL.LU R13, [R1+0x988] ;  /* 0x00098800010d7983 */ /* 0x002f280000300800 */
[----:B------:R0:W-:Y:S04]  /*4d120*/  STS.U8 [R44+UR4+0x1ca0], R3 ;  /* 0x001ca0032c007988 */ /* 0x0001e80008000004 */
[----:B------:R1:W-:Y:S04]  /*4d130*/  STS.U8 [R44+UR4+0x1c80], R40 ;  /* 0x001c80282c007988 */ /* 0x0003e80008000004 */
[----:B--2---:R2:W-:Y:S04]  /*4d140*/  STS.U8 [R44+UR4+0x1d60], R42 ;  /* 0x001d602a2c007988 */ /* 0x0045e80008000004 */
[----:B---3--:R3:W-:Y:S04]  /*4d150*/  STS.U8 [R44+UR4+0x1d40], R46 ;  /* 0x001d402e2c007988 */ /* 0x0087e80008000004 */
[----:B----4-:R4:W-:Y:S04]  /*4d160*/  STS.U8 [R44+UR4+0x1d20], R48 ;  /* 0x001d20302c007988 */ /* 0x0109e80008000004 */
        /* <DEDUP_REMOVED lines=305> */
[----:B--2---:R0:W-:Y:S04]  /*4e480*/  STS.U8 [R44+UR4+0x6c00], R13 ;  /* 0x006c000d2c007988 */ /* 0x0041e80008000004 */
[----:B0-----:R-:W2:Y:S04]  /*4e490*/  LDL.LU R13, [R1+0x4e54] ;  /* 0x004e5400010d7983 */ /* 0x001ea80000300800 */
[----:B---3--:R-:W-:Y:S04]  /*4e4a0*/  STS.U8 [R44+UR4+0x6c60], R3 ;  /* 0x006c60032c007988 */ /* 0x008fe80008000004 */
[----:B----4-:R-:W-:Y:S04]  /*4e4b0*/  STS.U8 [R44+UR4+0x6c40], R40 ;  /* 0x006c40282c007988 */ /* 0x010fe80008000004 */
        /* <DEDUP_REMOVED lines=13> */
[----:B---3--:R-:W3:Y:S04]  /*4e590*/  LDL.LU R58, [R1+0x1efc] ;  /* 0x001efc00013a7983 */ /* 0x008ee80000300800 */
[----:B----4-:R-:W4:Y:S04]  /*4e5a0*/  LDL.LU R60, [R1+0x1ef8] ;  /* 0x001ef800013c7983 */ /* 0x010f280000300800 */
        /* <DEDUP_REMOVED lines=10> */
[----:B------:R0:W-:Y:S04]  /*4e650*/  STS.U8 [R44+UR4+0x74c0], R53 ;  /* 0x0074c0352c007988 */ /* 0x0001e80008000004 */
[----:B------:R-:W4:Y:S04]  /*4e660*/  LDL.LU R57, [R1+0x1ee0] ;  /* 0x001ee00001397983 */ /* 0x000f280000300800 */
[----:B------:R-:W4:Y:S04]  /*4e670*/  LDL.LU R55, [R1+0x1edc] ;  /* 0x001edc0001377983 */ /* 0x000f280000300800 */
[----:B------:R1:W-:Y:S04]  /*4e680*/  STS.U8 [R44+UR4+0x74e0], R51 ;  /* 0x0074e0332c007988 */ /* 0x0003e80008000004 */
[----:B------:R1:W-:Y:S04]  /*4e690*/  STS.U8 [R44+UR4+0x7480], R49 ;  /* 0x007480312c007988 */ /* 0x0003e80008000004 */
[----:B------:R1:W-:Y:S04]  /*4e6a0*/  STS.U8 [R44+UR4+0x74a0], R47 ;  /* 0x0074a02f2c007988 */ /* 0x0003e80008000004 */
[----:B------:R1:W-:Y:S04]  /*4e6b0*/  STS.U8 [R44+UR4+0x7540], R45 ;  /* 0x0075402d2c007988 */ /* 0x0003e80008000004 */
[----:B0-----:R-:W4:Y:S04]  /*4e6c0*/  LDL.LU R53, [R1+0x1ed8] ;  /* 0x001ed80001357983 */ /* 0x001f280000300800 */
[----:B-1----:R-:W4:Y:S04]  /*4e6d0*/  LDL.LU R51, [R1+0x1ed4] ;  /* 0x001ed40001337983 */ /* 0x002f280000300800 */
[----:B------:R0:W-:Y:S04]  /*4e6e0*/  STS.U8 [R44+UR4+0x7560], R43 ;  /* 0x0075602b2c007988 */ /* 0x0001e80008000004 */
[----:B------:R-:W4:Y:S04]  /*4e6f0*/  LDL.LU R49, [R1+0x1ed0] ;  /* 0x001ed00001317983 */ /* 0x000f280000300800 */
[----:B------:R-:W4:Y:S04]  /*4e700*/  LDL.LU R47, [R1+0x1ecc] ;  /* 0x001ecc00012f7983 */ /* 0x000f280000300800 */
[----:B------:R-:W4:Y:S04]  /*4e710*/  LDL.LU R45, [R1+0x1ec8] ;  /* 0x001ec800012d7983 */ /* 0x000f280000300800 */
[----:B------:R1:W-:Y:S04]  /*4e720*/  STS.U8 [R44+UR4+0x7500], R41 ;  /* 0x007500292c007988 */ /* 0x0003e80008000004 */
[----:B------:R1:W-:Y:S04]  /*4e730*/  STS.U8 [R44+UR4+0x7520], R39 ;  /* 0x007520272c007988 */ /* 0x0003e80008000004 */
[----:B------:R1:W-:Y:S04]  /*4e740*/  STS.U8 [R44+UR4+0x75c0], R37 ;  /* 0x0075c0252c007988 */ /* 0x0003e80008000004 */
[----:B------:R1:W-:Y:S04]  /*4e750*/  STS.U8 [R44+UR4+0x75e0], R35 ;  /* 0x0075e0232c007988 */ /* 0x0003e80008000004 */
[----:B0-----:R-:W4:Y:S04]  /*4e760*/  LDL.LU R43, [R1+0x1e04] ;  /* 0x001e0400012b7983 */ /* 0x001f280000300800 */
[----:B------:R0:W-:Y:S04]  /*4e770*/  STS.U8 [R44+UR4+0x7580], R33 ;  /* 0x007580212c007988 */ /* 0x0001e80008000004 */
[----:B-1----:R-:W4:Y:S04]  /*4e780*/  LDL.LU R41, [R1+0x1e00] ;  /* 0x001e000001297983 */ /* 0x002f280000300800 */
[----:B------:R-:W4:Y:S04]  /*4e790*/  LDL.LU R39, [R1+0x1dfc] ;  /* 0x001dfc0001277983 */ /* 0x000f280000300800 */
[----:B------:R-:W4:Y:S04]  /*4e7a0*/  LDL.LU R37, [R1+0x1df8] ;  /* 0x001df80001257983 */ /* 0x000f280000300800 */
[----:B------:R-:W4:Y:S04]  /*4e7b0*/  LDL.LU R35, [R1+0x1df4] ;  /* 0x001df40001237983 */ /* 0x000f280000300800 */
[----:B------:R1:W-:Y:S04]  /*4e7c0*/  STS.U8 [R44+UR4+0x75a0], R29 ;  /* 0x0075a01d2c007988 */ /* 0x0003e80008000004 */
[----:B0-----:R-:W4:Y:S04]  /*4e7d0*/  LDL.LU R33, [R1+0x1df0] ;  /* 0x001df00001217983 */ /* 0x001f280000300800 */
[----:B-1----:R-:W4:Y:S04]  /*4e7e0*/  LDL.LU R29, [R1+0x1dec] ;  /* 0x001dec00011d7983 */ /* 0x002f280000300800 */
[----:B------:R-:W4:Y:S04]  /*4e7f0*/  LDL.LU R3, [R1+0x1de8] ;  /* 0x001de80001037983 */ /* 0x000f280000300800 */
[----:B------:R-:W4:Y:S01]  /*4e800*/  LDL.LU R40, [R1+0x1de4] ;  /* 0x001de40001287983 */ /* 0x000f220000300800 */
[----:B------:R-:W-:-:S03]  /*4e810*/  LOP3.LUT R0, R0, 0x18, RZ, 0x3c, !PT ;  /* 0x0000001800007812 */ /* 0x000fc600078e3cff */
[----:B------:R-:W4:Y:S04]  /*4e820*/  LDL.LU R42, [R1+0x1de0] ;  /* 0x001de000012a7983 */ /* 0x000f280000300800 */
[----:B--2---:R-:W-:Y:S04]  /*4e830*/  STS.U8 [R44+UR4+0x7c60], R13 ;  /* 0x007c600d2c007988 */ /* 0x004fe80008000004 */
        /* <DEDUP_REMOVED lines=17> */
[----:B0-----:R-:W4:Y:S04]  /*4e950*/  LDL.LU R44, [R1+0x1ddc] ;  /* 0x001ddc00012c7983 */ /* 0x001f280000300800 */
[----:B------:R-:W4:Y:S04]  /*4e960*/  LDL.LU R46, [R1+0x1dd8] ;  /* 0x001dd800012e7983 */ /* 0x000f280000300800 */
[----:B------:R-:W4:Y:S04]  /*4e970*/  LDL.LU R48, [R1+0x1dd4] ;  /* 0x001dd40001307983 */ /* 0x000f280000300800 */
[----:B------:R-:W4:Y:S04]  /*4e980*/  LDL.LU R50, [R1+0x1dd0] ;  /* 0x001dd00001327983 */ /* 0x000f280000300800 */
[----:B------:R-:W4:Y:S04]  /*4e990*/  LDL.LU R52, [R1+0x1dcc] ;  /* 0x001dcc0001347983 */ /* 0x000f280000300800 */
[----:B-1----:R-:W4:Y:S04]  /*4e9a0*/  LDL.LU R54, [R1+0x1dc8] ;  /* 0x001dc80001367983 */ /* 0x002f280000300800 */
[----:B---3--:R0:W-:Y:S04]  /*4e9b0*/  STS.U8 [R0+UR4+0x640], R58 ;  /* 0x0006403a00007988 */ /* 0x0081e80008000004 */
[----:B--2---:R-:W2:Y:S04]  /*4e9c0*/  LDL.LU R56, [R1+0x1c84] ;  /* 0x001c840001387983 */ /* 0x004ea80000300800 */
[----:B----4-:R1:W-:Y:S04]  /*4e9d0*/  STS.U8 [R0+UR4+0x660], R60 ;  /* 0x0006603c00007988 */ /* 0x0103e80008000004 */
        /* <DEDUP_REMOVED lines=37> */
[----:B0-----:R-:W4:Y:S04]  /*4ec30*/  LDL.LU R35, [R1+0xb4c] ;  /* 0x000b4c0001237983 */ /* 0x001f280000300800 */
[----:B-1----:R-:W4:Y:S04]  /*4ec40*/  LDL.LU R33, [R1+0xb48] ;  /* 0x000b480001217983 */ /* 0x002f280000300800 */
[----:B------:R-:W4:Y:S04]  /*4ec50*/  LDL.LU R29, [R1+0xb44] ;  /* 0x000b4400011d7983 */ /* 0x000f280000300800 */
[----:B------:R0:W-:Y:S04]  /*4ec60*/  STS.U8 [R0+UR4+0xec0], R3 ;  /* 0x000ec00300007988 */ /* 0x0001e80008000004 */
        /* <DEDUP_REMOVED lines=17> */
[----:B------:R-:W2:Y:S04]  /*4ed80*/  LDL.LU R54, [R1+0xb20] ;  /* 0x000b200001367983 */ /* 0x000ea80000300800 */
[----:B------:R1:W-:Y:S04]  /*4ed90*/  STS.U8 [R0+UR4+0x1660], R58 ;  /* 0x0016603a00007988 */ /* 0x0003e80008000004 */
[----:B------:R1:W-:Y:S04]  /*4eda0*/  STS.U8 [R0+UR4+0x1600], R60 ;  /* 0x0016003c00007988 */ /* 0x0003e80008000004 */
[----:B---3--:R3:W-:Y:S04]  /*4edb0*/  STS.U8 [R0+UR4+0x1620], R2 ;  /* 0x0016200200007988 */ /* 0x0087e80008000004 */
[----:B----4-:R4:W-:Y:S04]  /*4edc0*/  STS.U8 [R0+UR4+0x16c0], R31 ;  /* 0x0016c01f00007988 */ /* 0x0109e80008000004 */
[----:B------:R4:W-:Y:S04]  /*4edd0*/  STS.U8 [R0+UR4+0x16e0], R30 ;  /* 0x0016e01e00007988 */ /* 0x0009e80008000004 */
[----:B0-----:R-:W2:Y:S04]  /*4ede0*/  LDL.LU R56, [R1+0xb1c] ;  /* 0x000b1c0001387983 */ /* 0x001ea80000300800 */
[----:B-1----:R-:W2:Y:S04]  /*4edf0*/  LDL.LU R58, [R1+0xa58] ;  /* 0x000a5800013a7983 */ /* 0x002ea80000300800 */
[----:B------:R-:W2:Y:S04]  /*4ee00*/  LDL.LU R60, [R1+0xa54] ;  /* 0x000a5400013c7983 */ /* 0x000ea80000300800 */
        /* <DEDUP_REMOVED lines=33> */
[----:B0-----:R-:W4:Y:S04]  /*4f020*/  LDL.LU R33, [R1+0x94c] ;  /* 0x00094c0001217983 */ /* 0x001f280000300800 */
        /* <DEDUP_REMOVED lines=12> */
[----:B--2---:R2:W-:Y:S04]  /*4f0f0*/  STS.U8 [R0+UR4+0x1fa0], R54 ;  /* 0x001fa03600007988 */ /* 0x0045e80008000004 */
[----:B0-----:R-:W4:Y:S04]  /*4f100*/  LDL.LU R44, [R1+0x938] ;  /* 0x00093800012c7983 */ /* 0x001f280000300800 */
[----:B-1----:R-:W4:Y:S04]  /*4f110*/  LDL.LU R46, [R1+0x934] ;  /* 0x00093400012e7983 */ /* 0x002f280000300800 */
[----:B------:R-:W4:Y:S04]  /*4f120*/  LDL.LU R48, [R1+0x930] ;  /* 0x0009300001307983 */ /* 0x000f280000300800 */
[----:B------:R-:W4:Y:S04]  /*4f130*/  LDL.LU R50, [R1+0x92c] ;  /* 0x00092c0001327983 */ /* 0x000f280000300800 */
[----:B------:R-:W4:Y:S04]  /*4f140*/  LDL.LU R52, [R1+0x928] ;  /* 0x0009280001347983 */ /* 0x000f280000300800 */
[----:B------:R0:W-:Y:S04]  /*4f150*/  STS.U8 [R0+UR4+0x1f80], R56 ;  /* 0x001f803800007988 */ /* 0x0001e80008000004 */
[----:B--2---:R-:W2:Y:S04]  /*4f160*/  LDL.LU R54, [R1+0x924] ;  /* 0x0009240001367983 */ /* 0x004ea80000300800 */
        /* <DEDUP_REMOVED lines=229> */
[----:B------:R-:W-:Y:S04]  /*4ffc0*/  STS.U8 [R0+UR4+0x5e20], R3 ;  /* 0x005e200300007988 */ /* 0x000fe80008000004 */
        /* <DEDUP_REMOVED lines=16> */
[----:B------:R1:W-:Y:S04]  /*500d0*/  STS.U8 [R0+UR4+0x5fe0], R58 ;  /* 0x005fe03a00007988 */ /* 0x0003e80008000004 */
[----:B------:R1:W-:Y:S04]  /*500e0*/  STS.U8 [R0+UR4+0x5fc0], R60 ;  /* 0x005fc03c00007988 */ /* 0x0003e80008000004 */
[----:B--2---:R-:W2:Y:S04]  /*500f0*/  LDL.LU R54, [R1+0x138] ;  /* 0x0001380001367983 */ /* 0x004ea80000300800 */
[----:B---3--:R-:W-:Y:S04]  /*50100*/  STS.U8 [R0+UR4+0x5fa0], R2 ;  /* 0x005fa00200007988 */ /* 0x008fe80008000004 */
[----:B----4-:R-:W-:Y:S04]  /*50110*/  STS.U8 [R0+UR4+0x5f80], R31 ;  /* 0x005f801f00007988 */ /* 0x010fe80008000004 */
[----:B------:R-:W-:Y:S04]  /*50120*/  STS.U8 [R0+UR4+0x6600], R30 ;  /* 0x0066001e00007988 */ /* 0x000fe80008000004 */
[----:B0-----:R-:W3:Y:S04]  /*50130*/  LDL.LU R56, [R1+0x134] ;  /* 0x0001340001387983 */ /* 0x001ee80000300800 */
[----:B-1----:R-:W4:Y:S04]  /*50140*/  LDL.LU R58, [R1+0x130] ;  /* 0x00013000013a7983 */ /* 0x002f280000300800 */
[----:B------:R-:W4:Y:S04]  /*50150*/  LDL.LU R60, [R1+0x12c] ;  /* 0x00012c00013c7983 */ /* 0x000f280000300800 */
[----:B------:R0:W-:Y:S04]  /*50160*/  STS.U8 [R0+UR4+0x6620], R61 ;  /* 0x0066203d00007988 */ /* 0x0001e80008000004 */
[----:B------:R1:W-:Y:S04]  /*50170*/  STS.U8 [R0+UR4+0x6640], R59 ;  /* 0x0066403b00007988 */ /* 0x0003e80008000004 */
[----:B------:R1:W-:Y:S04]  /*50180*/  STS.U8 [R0+UR4+0x6660], R57 ;  /* 0x0066603900007988 */ /* 0x0003e80008000004 */
[----:B------:R1:W-:Y:S04]  /*50190*/  STS.U8 [R0+UR4+0x6680], R55 ;  /* 0x0066803700007988 */ /* 0x0003e80008000004 */
[----:B------:R1:W-:Y:S04]  /*501a0*/  STS.U8 [R0+UR4+0x66a0], R53 ;  /* 0x0066a03500007988 */ /* 0x0003e80008000004 */
[----:B0-----:R-:W4:Y:S04]  /*501b0*/  LDL.LU R61, [R1+0x128] ;  /* 0x00012800013d7983 */ /* 0x001f280000300800 */
[----:B------:R-:W4:Y:S04]  /*501c0*/  LDL.LU R30, [R1+0x124] ;  /* 0x00012400011e7983 */ /* 0x000f280000300800 */
[----:B------:R-:W4:Y:S04]  /*501d0*/  LDL.LU R31, [R1+0x120] ;  /* 0x00012000011f7983 */ /* 0x000f280000300800 */
[----:B-1----:R-:W4:Y:S04]  /*501e0*/  LDL.LU R59, [R1+0x11c] ;  /* 0x00011c00013b7983 */ /* 0x002f280000300800 */
        /* <DEDUP_REMOVED lines=24> */
[----:B0-----:R-:W4:Y:S04]  /*50370*/  LDL.LU R29, [R1+0x24] ;  /* 0x00002400011d7983 */ /* 0x001f280000300800 */
        /* <DEDUP_REMOVED lines=15> */
[----:B--2---:R-:W2:Y:S04]  /*50470*/  LDL.LU R52, [R1+0x4e38] ;  /* 0x004e380001347983 */ /* 0x004ea80000300800 */
[----:B------:R0:W-:Y:S04]  /*50480*/  STS.U8 [R0+UR4+0x6f20], R54 ;  /* 0x006f203600007988 */ /* 0x0001e80008000004 */
[----:B---3--:R1:W-:Y:S04]  /*50490*/  STS.U8 [R0+UR4+0x6f00], R56 ;  /* 0x006f003800007988 */ /* 0x0083e80008000004 */
[----:B----4-:R3:W-:Y:S04]  /*504a0*/  STS.U8 [R0+UR4+0x6f60], R58 ;  /* 0x006f603a00007988 */ /* 0x0107e80008000004 */
[----:B------:R4:W-:Y:S04]  /*504b0*/  STS.U8 [R0+UR4+0x6f40], R60 ;  /* 0x006f403c00007988 */ /* 0x0009e80008000004 */
[----:B0-----:R-:W2:Y:S04]  /*504c0*/  LDL.LU R54, [R1+0x4e34] ;  /* 0x004e340001367983 */ /* 0x001ea80000300800 */
[----:B-1----:R-:W2:Y:S04]  /*504d0*/  LDL.LU R56, [R1+0x4e30] ;  /* 0x004e300001387983 */ /* 0x002ea80000300800 */
[----:B---3--:R-:W3:Y:S04]  /*504e0*/  LDL.LU R58, [R1+0x4e2c] ;  /* 0x004e2c00013a7983 */ /* 0x008ee80000300800 */
[----:B----4-:R-:W4:Y:S04]  /*504f0*/  LDL.LU R60, [R1+0x4e28] ;  /* 0x004e2800013c7983 */ /* 0x010f280000300800 */
[----:B------:R0:W-:Y:S04]  /*50500*/  STS.U8 [R0+UR4+0x6fa0], R61 ;  /* 0x006fa03d00007988 */ /* 0x0001e80008000004 */
[----:B------:R1:W-:Y:S04]  /*50510*/  STS.U8 [R0+UR4+0x6f80], R30 ;  /* 0x006f801e00007988 */ /* 0x0003e80008000004 */
[----:B------:R1:W-:Y:S04]  /*50520*/  STS.U8 [R0+UR4+0x6fe0], R31 ;  /* 0x006fe01f00007988 */ /* 0x0003e80008000004 */
[----:B------:R1:W-:Y:S04]  /*50530*/  STS.U8 [R0+UR4+0x6fc0], R59 ;  /* 0x006fc03b00007988 */ /* 0x0003e80008000004 */
[----:B------:R1:W-:Y:S04]  /*50540*/  STS.U8 [R0+UR4+0x7640], R57 ;  /* 0x0076403900007988 */ /* 0x0003e80008000004 */
[----:B------:R1:W-:Y:S04]  /*50550*/  STS.U8 [R0+UR4+0x7660], R55 ;  /* 0x0076603700007988 */ /* 0x0003e80008000004 */
[----:B0-----:R-:W2:Y:S04]  /*50560*/  LDL.LU R61, [R1+0x4e24] ;  /* 0x004e2400013d7983 */ /* 0x001ea80000300800 */
[----:B-1----:R-:W3:Y:S04]  /*50570*/  LDL.LU R30, [R1+0x4e20] ;  /* 0x004e2000011e7983 */ /* 0x002ee80000300800 */
[----:B------:R-:W3:Y:S04]  /*50580*/  LDL.LU R31, [R1+0x4e1c] ;  /* 0x004e1c00011f7983 */ /* 0x000ee80000300800 */
[----:B------:R-:W4:Y:S04]  /*50590*/  LDL.LU R59, [R1+0x4e18] ;  /* 0x004e1800013b7983 */ /* 0x000f280000300800 */
[----:B------:R-:W2:Y:S04]  /*505a0*/  LDL.LU R57, [R1+0x4e14] ;  /* 0x004e140001397983 */ /* 0x000ea80000300800 */
[----:B------:R-:W3:Y:S04]  /*505b0*/  LDL.LU R55, [R1+0x4e10] ;  /* 0x004e100001377983 */ /* 0x000ee80000300800 */
[----:B------:R0:W-:Y:S04]  /*505c0*/  STS.U8 [R0+UR4+0x7600], R53 ;  /* 0x0076003500007988 */ /* 0x0001e80008000004 */
[----:B------:R1:W-:Y:S04]  /*505d0*/  STS.U8 [R0+UR4+0x7620], R51 ;  /* 0x0076203300007988 */ /* 0x0003e80008000004 */
[----:B------:R1:W-:Y:S04]  /*505e0*/  STS.U8 [R0+UR4+0x76c0], R49 ;  /* 0x0076c03100007988 */ /* 0x0003e80008000004 */
[----:B------:R1:W-:Y:S04]  /*505f0*/  STS.U8 [R0+UR4+0x76e0], R47 ;  /* 0x0076e02f00007988 */ /* 0x0003e80008000004 */
[----:B------:R1:W-:Y:S04]  /*50600*/  STS.U8 [R0+UR4+0x7680], R45 ;  /* 0x0076802d00007988 */ /* 0x0003e80008000004 */
[----:B------:R1:W-:Y:S04]  /*50610*/  STS.U8 [R0+UR4+0x76a0], R43 ;  /* 0x0076a02b00007988 */ /* 0x0003e80008000004 */
[----:B0-----:R-:W4:Y:S04]  /*50620*/  LDL.LU R53, [R1+0x4e0c] ;  /* 0x004e0c0001357983 */ /* 0x001f280000300800 */
[----:B-1----:R-:W2:Y:S04]  /*50630*/  LDL.LU R51, [R1+0x4e08] ;  /* 0x004e080001337983 */ /* 0x002ea80000300800 */
        /* <DEDUP_REMOVED lines=14> */
[----:B------:R0:W-:Y:S04]  /*50720*/  STS.U8 [R0+UR4+0x77e0], R29 ;  /* 0x0077e01d00007988 */ /* 0x0001e80008000004 */
[----:B0-----:R-:W3:Y:S04]  /*50730*/  LDL.LU R29, [R1+0x4de0] ;  /* 0x004de000011d7983 */ /* 0x001ee80000300800 */
[----:B------:R0:W-:Y:S04]  /*50740*/  STS.U8 [R0+UR4+0x7780], R3 ;  /* 0x0077800300007988 */ /* 0x0001e80008000004 */
[----:B------:R1:W-:Y:S04]  /*50750*/  STS.U8 [R0+UR4+0x77a0], R2 ;  /* 0x0077a00200007988 */ /* 0x0003e80008000004 */
[----:B0-----:R-:W4:Y:S04]  /*50760*/  LDL R3, [R1+0x4888] ;  /* 0x0048880001037983 */ /* 0x001f280000100800 */
[----:B-1----:R-:W4:Y:S04]  /*50770*/  LDL R2, [R1+0x488c] ;  /* 0x00488c0001027983 */ /* 0x002f280000100800 */
[----:B---3--:R-:W-:Y:S04]  /*50780*/  STS.U8 [R0+UR4+0x7e60], R29 ;  /* 0x007e601d00007988 */ /* 0x008fe80008000004 */
[----:B--2---:R-:W-:Y:S04]  /*50790*/  STS.U8 [R0+UR4+0x7e40], R33 ;  /* 0x007e402100007988 */ /* 0x004fe80008000004 */
        /* <DEDUP_REMOVED lines=14> */
[----:B0-----:R-:W2:Y:S02]  /*50880*/  LDL.LU R0, [R1+0x4ddc] ;  /* 0x004ddc0001007983 */ /* 0x001ea40000300800 */
[----:B--2---:R-:W-:-:S05]  /*50890*/  PRMT R0, RZ, 0x7610, R0 ;  /* 0x00007610ff007816 */ /* 0x004fca0000000000 */
[----:B------:R0:W-:Y:S04]  /*508a0*/  STL.S16 [R1+0x114], R0 ;  /* 0x0001140001007387 */ /* 0x0001e80000100600 */
[----:B0-----:R-:W2:Y:S02]  /*508b0*/  LDL.LU R0, [R1+0x4dd8] ;  /* 0x004dd80001007983 */ /* 0x001ea40000300800 */
[----:B--2---:R-:W-:-:S05]  /*508c0*/  PRMT R0, RZ, 0x7610, R0 ;  /* 0x00007610ff007816 */ /* 0x004fca0000000000 */
[----:B------:R0:W-:Y:S04]  /*508d0*/  STL.S16 [R1+0x110], R0 ;  /* 0x0001100001007387 */ /* 0x0001e80000100600 */
[----:B0-----:R-:W2:Y:S04]  /*508e0*/  LDL.LU R0, [R1+0x4dd4] ;  /* 0x004dd40001007983 */ /* 0x001ea80000300800 */
[----:B------:R0:W-:Y:S04]  /*508f0*/  STL [R1+0x6c1c], R22 ;  /* 0x006c1c1601007387 */ /* 0x0001e80000100800 */
[----:B0-----:R-:W3:Y:S01]  /*50900*/  LDL R22, [R1+0x114] ;  /* 0x0001140001167983 */ /* 0x001ee20000100800 */
[----:B------:R-:W-:Y:S06]  /*50910*/  BAR.SYNC.DEFER_BLOCKING 0x0 ;  /* 0x0000000000007b1d */ /* 0x000fec0000010000 */
[----:B------:R0:W-:Y:S04]  /*50920*/  STL [R1+0x6c18], R21 ;  /* 0x006c181501007387 */ /* 0x0001e80000100800 */
[----:B0-----:R-:W4:Y:S04]  /*50930*/  LDL R21, [R1+0x110] ;  /* 0x0001100001157983 */ /* 0x001f280000100800 */
        /* <DEDUP_REMOVED lines=39> */
[----:B--2---:R-:W-:Y:S04]  /*50bb0*/  STL [R1+0x6b78], R0 ;  /* 0x006b780001007387 */ /* 0x004fe80000100800 */
[----:B---3--:R-:W2:Y:S04]  /*50bc0*/  @!P2 LDG.E.U8 R22, desc[UR32][R2.64] ;  /* 0x000000200216a981 */ /* 0x008ea8000c1e1100 */
[----:B--2---:R0:W-:Y:S04]  /*50bd0*/  @!P2 STL [R1+0x114], R22 ;  /* 0x000114160100a387 */ /* 0x0041e80000100800 */
[----:B0-----:R-:W2:Y:S04]  /*50be0*/  LDL.LU R22, [R1+0x6c1c] ;  /* 0x006c1c0001167983 */ /* 0x001ea80000300800 */
[----:B------:R-:W3:Y:S04]  /*50bf0*/  LDL R2, [R1+0x4818] ;  /* 0x0048180001027983 */ /* 0x000ee80000100800 */
[----:B------:R-:W3:Y:S01]  /*50c00*/  LDL R3, [R1+0x483c] ;  /* 0x00483c0001037983 */ /* 0x000ee20000100800 */
[----:B------:R-:W-:-:S02]  /*50c10*/  PRMT R20, RZ, 0x7610, R20 ;  /* 0x00007610ff147816 */ /* 0x000fc40000000014 */
[----:B---3--:R-:W-:-:S04]  /*50c20*/  @!P0 LOP3.LUT R3, R3, R2, RZ, 0x3c, !PT ;  /* 0x0000000203038212 */ /* 0x008fc800078e3cff */
[----:B------:R-:W-:-:S04]  /*50c30*/  @!P0 LOP3.LUT R2, R3, R2, RZ, 0x3c, !PT ;  /* 0x0000000203028212 */ /* 0x000fc800078e3cff */
[----:B------:R-:W-:-:S05]  /*50c40*/  @!P0 LOP3.LUT R3, R3, R2, RZ, 0x3c, !PT ;  /* 0x0000000203038212 */ /* 0x000fca00078e3cff */
[----:B----4-:R-:W3:Y:S04]  /*50c50*/  @!P0 LDG.E.U8 R21, desc[UR32][R2.64] ;  /* 0x0000002002158981 */ /* 0x010ee8000c1e1100 */
[----:B---3--:R0:W-:Y:S04]  /*50c60*/  @!P0 STL [R1+0x110], R21 ;  /* 0x0001101501008387 */ /* 0x0081e80000100800 */
[----:B0-----:R-:W3:Y:S04]  /*50c70*/  LDL.LU R21, [R1+0x6c18] ;  /* 0x006c180001157983 */ /* 0x001ee80000300800 */
[----:B------:R-:W4:Y:S04]  /*50c80*/  LDL R2, [R1+0x4828] ;  /* 0x0048280001027983 */ /* 0x000f280000100800 */
[----:B------:R-:W4:Y:S01]  /*50c90*/  LDL R3, [R1+0x4844] ;  /* 0x0048440001037983 */ /* 0x000f220000100800 */
[----:B------:R-:W-:-:S02]  /*50ca0*/  PRMT R19, RZ, 0x7610, R19 ;  /* 0x00007610ff137816 */ /* 0x000fc40000000013 */
[----:B----4-:R-:W-:-:S04]  /*50cb0*/  @!P1 LOP3.LUT R3, R3, R2, RZ, 0x3c, !PT ;  /* 0x0000000203039212 */ /* 0x010fc800078e3cff */
[----:B------:R-:W-:-:S04]  /*50cc0*/  @!P1 LOP3.LUT R2, R3, R2, RZ, 0x3c, !PT ;  /* 0x0000000203029212 */ /* 0x000fc800078e3cff */
[----:B------:R-:W-:-:S05]  /*50cd0*/  @!P1 LOP3.LUT R3, R3, R2, RZ, 0x3c, !PT ;  /* 0x0000000203039212 */ /* 0x000fca00078e3cff */
[----:B------:R-:W4:Y:S04]  /*50ce0*/  @!P1 LDG.E.U8 R20, desc[UR32][R2.64] ;  /* 0x0000002002149981 */ /* 0x000f28000c1e1100 */
[----:B----4-:R0:W-:Y:S04]  /*50cf0*/  STL [R1+0x10c], R20 ;  /* 0x00010c1401007387 */ /* 0x0101e80000100800 */
[----:B0-----:R-:W4:Y:S04]  /*50d00*/  LDL.LU R20, [R1+0x6c14] ;  /* 0x006c140001147983 */ /* 0x001f280000300800 */
[----:B------:R-:W2:Y:S04]  /*50d10*/  LDL R2, [R1+0x24d0] ;  /* 0x0024d00001027983 */ /* 0x000ea80000100800 */
[----:B------:R-:W2:Y:S01]  /*50d20*/  LDL R3, [R1+0x4468] ;  /* 0x0044680001037983 */ /* 0x000ea20000100800 */
[----:B------:R-:W-:-:S02]  /*50d30*/  PRMT R18, RZ, 0x7610, R18 ;  /* 0x00007610ff127816 */ /* 0x000fc40000000012 */
[----:B--2---:R-:W-:-:S04]  /*50d40*/  @!P0 LOP3.LUT R3, R3, R2, RZ, 0x3c, !PT ;  /* 0x0000000203038212 */ /* 0x004fc800078e3cff */
[----:B------:R-:W-:-:S04]  /*50d50*/  @!P0 LOP3.LUT R2, R3, R2, RZ, 0x3c, !PT ;  /* 0x0000000203028212 */ /* 0x000fc800078e3cff */
[----:B------:R-:W-:-:S05]  /*50d60*/  @!P0 LOP3.LUT R3, R3, R2, RZ, 0x3c, !PT ;  /* 0x0000000203038212 */ /* 0x000fca00078e3cff */
[----:B------:R-:W2:Y:S04]  /*50d70*/  @!P0 LDG.E.U8 R19, desc[UR32][R2.64] ;  /* 0x0000002002138981 */ /* 0x000ea8000c1e1100 */
[----:B--2---:R0:W-:Y:S04]  /*50d80*/  STL [R1+0x108], R19 ;  /* 0x0001081301007387 */ /* 0x0041e80000100800 */
[----:B0-----:R-:W2:Y:S04]  /*50d90*/  LDL.LU R19, [R1+0x6c10] ;  /* 0x006c100001137983 */ /* 0x001ea80000300800 */
[----:B------:R-:W3:Y:S04]  /*50da0*/  LDL R2, [R1+0x4454] ;  /* 0x0044540001027983 */ /* 0x000ee80000100800 */
[----:B------:R-:W3:Y:S01]  /*50db0*/  LDL R3, [R1+0x4474] ;  /* 0x0044740001037983 */ /* 0x000ee20000100800 */
[----:B------:R-:W-:-:S02]  /*50dc0*/  PRMT R17, RZ, 0x7610, R17 ;  /* 0x00007610ff117816 */ /* 0x000fc40000000011 */
[----:B---3--:R-:W-:-:S04]  /*50dd0*/  @!P0 LOP3.LUT R3, R3, R2, RZ, 0x3c, !PT ;  /* 0x0000000203038212 */ /* 0x008fc800078e3cff */
[----:B------:R-:W-:-:S04]  /*50de0*/  @!P0 LOP3.LUT R2, R3, R2, RZ, 0x3c, !PT ;  /* 0x0000000203028212 */ /* 0x000fc800078e3cff */
[----:B------:R-:W-:-:S05]  /*50df0*/  @!P0 LOP3.LUT R3, R3, R2, RZ, 0x3c, !PT ;  /* 0x0000000203038212 */ /* 0x000fca00078e3cff */
[----:B------:R-:W3:Y:S04]  /*50e00*/  @!P0 LDG.E.U8 R18, desc[UR32][R2.64] ;  /* 0x0000002002128981 */ /* 0x000ee8000c1e1100 */
[----:B---3--:R0:W-:Y:S04]  /*50e10*/  STL [R1+0x104], R18 ;  /* 0x0001041201007387 */ /* 0x0081e80000100800 */
        /* <DEDUP_REMOVED lines=260> */
[----:B------:R-:W3:Y:S04]  /*51e60*/  LDL R2, [R1+0x4528] ;  /* 0x0045280001027983 */ /* 0x000ee80000100800 */
[----:B------:R-:W3:Y:S04]  /*51e70*/  LDL R3, [R1+0x4564] ;  /* 0x0045640001037983 */ /* 0x000ee80000100800 */
[----:B--2---:R0:W-:Y:S04]  /*51e80*/  STL [R1+0x90], R29 ;  /* 0x0000901d01007387 */ /* 0x0041e80000100800 */
[----:B0-----:R-:W2:Y:S01]  /*51e90*/  LDL R29, [R1+0x4590] ;  /* 0x00459000011d7983 */ /* 0x001ea20000100800 */
        /* <DEDUP_REMOVED lines=43> */
[----:B------:R-:W2:Y:S01]  /*52150*/  LDL R3, [R1+0x455c] ;  /* 0x00455c0001037983 */ /* 0x000ea20000100800 */
[----:B------:R-:W-:Y:S01]  /*52160*/  @!P1 IMAD.MOV.U32 R2, RZ, RZ, R29 ;  /* 0x000000ffff029224 */ /* 0x000fe200078e001d */
[----:B------:R-:W-:-:S02]  /*52170*/  PRMT R56, RZ, 0x7610, R56 ;  /* 0x00007610ff387816 */ /* 0x000fc40000000038 */
[----:B------:R-:W3:Y:S04]  /*52180*/  LDL R29, [R1+0x45b4] ;  /* 0x0045b400011d7983 */ /* 0x000ee80000100800 */
[----:B--2---:R-:W2:Y:S04]  /*52190*/  @!P1 LDG.E.U8 R55, desc[UR32][R2.64] ;  /* 0x0000002002379981 */ /* 0x004ea8000c1e1100 */
[----:B--2---:R0:W-:Y:S04]  /*521a0*/  STL [R1+0x78], R55 ;  /* 0x0000783701007387 */ /* 0x0041e80000100800 */
[----:B0-----:R-:W2:Y:S04]  /*521b0*/  LDL.LU R55, [R1+0x6b84] ;  /* 0x006b840001377983 */ /* 0x001ea80000300800 */
        /* <DEDUP_REMOVED lines=9> */
[----:B------:R-:W3:Y:S04]  /*52250*/  LDL R2, [R1+0x456c] ;  /* 0x00456c0001027983 */ /* 0x000ee80000100800 */
[----:B------:R-:W3:Y:S01]  /*52260*/  LDL R3, [R1+0x45a0] ;  /* 0x0045a00001037983 */ /* 0x000ee20000100800 */
[----:B------:R-:W-:-:S02]  /*52270*/  PRMT R30, RZ, 0x7610, R30 ;  /* 0x00007610ff1e7816 */ /* 0x000fc4000000001e */
[----:B---3--:R-:W-:-:S04]  /*52280*/  @!P1 LOP3.LUT R3, R3, R2, RZ, 0x3c, !PT ;  /* 0x0000000203039212 */ /* 0x008fc800078e3cff */
[----:B------:R-:W-:-:S04]  /*52290*/  @!P1 LOP3.LUT R2, R3, R2, RZ, 0x3c, !PT ;  /* 0x0000000203029212 */ /* 0x000fc800078e3cff */
[----:B------:R-:W-:-:S05]  /*522a0*/  @!P1 LOP3.LUT R3, R3, R2, RZ, 0x3c, !PT ;  /* 0x0000000203039212 */ /* 0x000fca00078e3cff */
[----:B------:R-:W3:Y:S04]  /*522b0*/  @!P1 LDG.E.U8 R31, desc[UR32][R2.64] ;  /* 0x00000020021f9981 */ /* 0x000ee8000c1e1100 */
[----:B------:R-:W2:Y:S04]  /*522c0*/  LDL R2, [R1+0x4568] ;  /* 0x0045680001027983 */ /* 0x000ea80000100800 */
[----:B------:R-:W2:Y:S04]  /*522d0*/  LDL R3, [R1+0x45a4] ;  /* 0x0045a40001037983 */ /* 0x000ea80000100800 */
[----:B---3--:R0:W-:Y:S01]  /*522e0*/  STL [R1+0x70], R31 ;  /* 0x0000701f01007387 */ /* 0x0081e20000100800 */
[----:B------:R-:W-:-:S03]  /*522f0*/  PRMT R57, RZ, 0x7610, R57 ;  /* 0x00007610ff397816 */ /* 0x000fc60000000039 */
[----:B0-----:R-:W3:Y:S01]  /*52300*/  LDL R31, [R1+0x45c4] ;  /* 0x0045c400011f7983 */ /* 0x001ee20000100800 */
[----:B--2---:R-:W-:-:S04]  /*52310*/  @!P0 LOP3.LUT R3, R3, R2, RZ, 0x3c, !PT ;  /* 0x0000000203038212 */ /* 0x004fc800078e3cff */
[----:B------:R-:W-:-:S04]  /*52320*/  @!P0 LOP3.LUT R2, R3, R2, RZ, 0x3c, !PT ;  /* 0x0000000203028212 */ /* 0x000fc800078e3cff */
[----:B------:R-:W-:-:S05]  /*52330*/  @!P0 LOP3.LUT R3, R3, R2, RZ, 0x3c, !PT ;  /* 0x0000000203038212 */ /* 0x000fca00078e3cff */
[----:B------:R-:W2:Y:S04]  /*52340*/  @!P0 LDG.E.U8 R30, desc[UR32][R2.64] ;  /* 0x00000020021e8981 */ /* 0x000ea8000c1e1100 */
[----:B------:R-:W4:Y:S04]  /*52350*/  LDL R2, [R1+0x457c] ;  /* 0x00457c0001027983 */ /* 0x000f280000100800 */
[----:B------:R-:W4:Y:S04]  /*52360*/  LDL R3, [R1+0x45b0] ;  /* 0x0045b00001037983 */ /* 0x000f280000100800 */
[----:B--2---:R0:W-:Y:S04]  /*52370*/  STL [R1+0x6c], R30 ;  /* 0x00006c1e01007387 */ /* 0x0041e80000100800 */
[----:B0-----:R-:W2:Y:S01]  /*52380*/  LDL R30, [R1+0x45d0] ;  /* 0x0045d000011e7983 */ /* 0x001ea20000100800 */
[----:B------:R-:W-:-:S02]  /*52390*/  PRMT R0, RZ, 0x7610, R0 ;  /* 0x00007610ff007816 */ /* 0x000fc40000000000 */
[----:B----4-:R-:W-:-:S04]  /*523a0*/  @!P1 LOP3.LUT R3, R3, R2, RZ, 0x3c, !PT ;  /* 0x0000000203039212 */ /* 0x010fc800078e3cff */
[----:B------:R-:W-:-:S04]  /*523b0*/  @!P1 LOP3.LUT R2, R3, R2, RZ, 0x3c, !PT ;  /* 0x0000000203029212 */ /* 0x000fc800078e3cff */
[----:B------:R-:W-:-:S05]  /*523c0*/  @!P1 LOP3.LUT R3, R3, R2, RZ, 0x3c, !PT ;  /* 0x0000000203039212 */ /* 0x000fca00078e3cff */
[----:B------:R-:W4:Y:S04]  /*523d0*/  @!P1 LDG.E.U8 R57, desc[UR32][R2.64] ;  /* 0x0000002002399981 */ /* 0x000f28000c1e1100 */
[----:B----4-:R0:W-:Y:S04]  /*523e0*/  STL [R1+0x68], R57 ;  /* 0x0000683901007387 */ /* 0x0101e80000100800 */
[----:B0-----:R-:W4:Y:S04]  /*523f0*/  LDL.LU R57, [R1+0x6b7c] ;  /* 0x006b7c0001397983 */ /* 0x001f280000300800 */
[----:B------:R-:W3:Y:S01]  /*52400*/  LDL R3, [R1+0x4578] ;  /* 0x0045780001037983 */ /* 0x000ee20000100800 */
[----:B------:R-:W-:Y:S01]  /*52410*/  @!P0 IMAD.MOV.U32 R2, RZ, RZ, R29 ;  /* 0x000000ffff028224 */ /* 0x000fe200078e001d */
[----:B------:R-:W-:-:S02]  /*52420*/  PRMT R28, RZ, 0x7610, R28 ;  /* 0x00007610ff1c7816 */ /* 0x000fc4000000001c */
[----:B------:R-:W4:Y:S04]  /*52430*/  LDL R29, [R1+0x45d4] ;  /* 0x0045d400011d7983 */ /* 0x000f280000100800 */
[----:B---3--:R-:W3:Y:S04]  /*52440*/  @!P0 LDG.E.U8 R0, desc[UR32][R2.64] ;  /* 0x0000002002008981 */ /* 0x008ee8000c1e1100 */
[----:B---3--:R0:W-:Y:S04]  /*52450*/  STL [R1+0x64], R0 ;  /* 0x0000640001007387 */ /* 0x0081e80000100800 */
[----:B0-----:R-:W3:Y:S04]  /*52460*/  LDL.LU R0, [R1+0x6b78] ;  /* 0x006b780001007983 */ /* 0x001ee80000300800 */
[----:B------:R-:W2:Y:S04]  /*52470*/  LDL R2, [R1+0x458c] ;  /* 0x00458c0001027983 */ /* 0x000ea80000100800 */
[----:B------:R-:W2:Y:S01]  /*52480*/  LDL R3, [R1+0x45c0] ;  /* 0x0045c00001037983 */ /* 0x000ea20000100800 */
[----:B------:R-:W-:-:S02]  /*52490*/  PRMT R27, RZ, 0x7610, R27 ;  /* 0x00007610ff1b7816 */ /* 0x000fc4000000001b */
[----:B--2---:R-:W-:-:S04]  /*524a0*/  @!P1 LOP3.LUT R3, R3, R2, RZ, 0x3c, !PT ;  /* 0x0000000203039212 */ /* 0x004fc800078e3cff */
[----:B------:R-:W-:-:S04]  /*524b0*/  @!P1 LOP3.LUT R2, R3, R2, RZ, 0x3c, !PT ;  /* 0x0000000203029212 */ /* 0x000fc800078e3cff */
[----:B------:R-:W-:-:S05]  /*524c0*/  @!P1 LOP3.LUT R3, R3, R2, RZ, 0x3c, !PT ;  /* 0x0000000203039212 */ /* 0x000fca00078e3cff */
[----:B------:R0:W2:Y:S04]  /*524d0*/  @!P1 LDG.E.U8 R28, desc[UR32][R2.64] ;  /* 0x00000020021c9981 */ /* 0x0000a8000c1e1100 */
[----:B------:R-:W4:Y:S01]  /*524e0*/  LDL R3, [R1+0x4588] ;  /* 0x0045880001037983 */ /* 0x000f220000100800 */
[----:B0-----:R-:W-:-:S03]  /*524f0*/  @!P0 IMAD.MOV.U32 R2, RZ, RZ, R31 ;  /* 0x000000ffff028224 */ /* 0x001fc600078e001f */
[----:B--2---:R0:W-:Y:S01]  /*52500*/  STL [R1+0x60], R28 ;  /* 0x0000601c01007387 */ /* 0x0041e20000100800 */
[----:B------:R-:W-:-:S03]  /*52510*/  PRMT R26, RZ, 0x7610, R26 ;  /* 0x00007610ff1a7816 */ /* 0x000fc6000000001a */
[----:B------:R-:W2:Y:S04]  /*52520*/  LDL R31, [R1+0x45a8] ;  /* 0x0045a800011f7983 */ /* 0x000ea80000100800 */
[----:B----4-:R1:W4:Y:S04]  /*52530*/  @!P0 LDG.E.U8 R27, desc[UR32][R2.64] ;  /* 0x00000020021b8981 */ /* 0x010328000c1e1100 */
[----:B0-----:R-:W3:Y:S04]  /*52540*/  LDL R28, [R1+0x45e0] ;  /* 0x0045e000011c7983 */ /* 0x001ee80000100800 */
[----:B------:R-:W2:Y:S01]  /*52550*/  LDL R3, [R1+0x459c] ;  /* 0x00459c0001037983 */ /* 0x000ea20000100800 */
[----:B-1----:R-:W-:-:S03]  /*52560*/  @!P1 IMAD.MOV.U32 R2, RZ, RZ, R30 ;  /* 0x000000ffff029224 */ /* 0x002fc600078e001e */
[----:B----4-:R0:W-:Y:S01]  /*52570*/  STL [R1+0x5c], R27 ;  /* 0x00005c1b01007387 */ /* 0x0101e20000100800 */
[----:B------:R-:W-:-:S03]  /*52580*/  PRMT R8, RZ, 0x7610, R8 ;  /* 0x00007610ff087816 */ /* 0x000fc60000000008 */
[----:B------:R-:W4:Y:S04]  /*52590*/  LDL R30, [R1+0x45bc] ;  /* 0x0045bc00011e7983 */ /* 0x000f280000100800 */
[----:B--2---:R1:W2:Y:S04]  /*525a0*/  @!P1 LDG.E.U8 R26, desc[UR32][R2.64] ;  /* 0x00000020021a9981 */ /* 0x0042a8000c1e1100 */
[----:B0-----:R-:W4:Y:S04]  /*525b0*/  LDL R27, [R1+0x45e4] ;  /* 0x0045e400011b7983 */ /* 0x001f280000100800 */
[----:B------:R-:W3:Y:S01]  /*525c0*/  LDL R3, [R1+0x4598] ;  /* 0x0045980001037983 */ /* 0x000ee20000100800 */
[----:B-1----:R-:W-:-:S03]  /*525d0*/  @!P0 IMAD.MOV.U32 R2, RZ, RZ, R29 ;  /* 0x000000ffff028224 */ /* 0x002fc600078e001d */
[----:B--2---:R0:W-:Y:S01]  /*525e0*/  STL [R1+0x58], R26 ;  /* 0x0000581a01007387 */ /* 0x0041e20000100800 */
[----:B------:R-:W-:Y:S02]  /*525f0*/  PRMT R12, RZ, 0x7610, R12 ;  /* 0x00007610ff0c7816 */ /* 0x000fe4000000000c */
[----:B------:R-:W-:Y:S01]  /*52600*/  PRMT R7, RZ, 0x7610, R7 ;  /* 0x00007610ff077816 */ /* 0x000fe20000000007 */
[----:B------:R-:W2:Y:S04]  /*52610*/  LDL R29, [R1+0x45b8] ;  /* 0x0045b800011d7983 */ /* 0x000ea80000100800 */
[----:B---3--:R1:W3:Y:S04]  /*52620*/  @!P0 LDG.E.U8 R8, desc[UR32][R2.64] ;  /* 0x0000002002088981 */ /* 0x0082e8000c1e1100 */
[----:B0-----:R-:W2:Y:S04]  /*52630*/  LDL R26, [R1+0x45f0] ;  /* 0x0045f000011a7983 */ /* 0x001ea80000100800 */
[----:B------:R-:W4:Y:S01]  /*52640*/  LDL R3, [R1+0x45ac] ;  /* 0x0045ac0001037983 */ /* 0x000f220000100800 */
[----:B-1----:R-:W-:Y:S01]  /*52650*/  @!P1 IMAD.MOV.U32 R2, RZ, RZ, R28 ;  /* 0x000000ffff029224 */ /* 0x002fe200078e001c */
[----:B------:R-:W-:-:S04]  /*52660*/  PRMT R10, RZ, 0x7610, R10 ;  /* 0x00007610ff0a7816 */ /* 0x000fc8000000000a */
[----:B----4-:R0:W4:Y:S02]  /*52670*/  @!P1 LDG.E.U8 R12, desc[UR32][R2.64] ;  /* 0x00000020020c9981 */ /* 0x010124000c1e1100 */
[----:B0-----:R-:W-:Y:S02]  /*52680*/  @!P0 IMAD.MOV.U32 R2, RZ, RZ, R27 ;  /* 0x000000ffff028224 */ /* 0x001fe400078e001b */
[----:B------:R-:W-:-:S05]  /*52690*/  @!P0 IMAD.MOV.U32 R3, RZ, RZ, R31 ;  /* 0x000000ffff038224 */ /* 0x000fca00078e001f */
[----:B------:R2:W4:Y:S02]  /*526a0*/  @!P0 LDG.E.U8 R7, desc[UR32][R2.64] ;  /* 0x0000002002078981 */ /* 0x000524000c1e1100 */
[----:B--2---:R-:W-:Y:S02]  /*526b0*/  @!P1 IMAD.MOV.U32 R2, RZ, RZ, R26 ;  /* 0x000000ffff029224 */ /* 0x004fe400078e001a */
[----:B------:R-:W-:-:S05]  /*526c0*/  @!P1 IMAD.MOV.U32 R3, RZ, RZ, R30 ;  /* 0x000000ffff039224 */ /* 0x000fca00078e001e */
[----:B------:R-:W2:Y:S04]  /*526d0*/  @!P1 LDG.E.U8 R10, desc[UR32][R2.64] ;  /* 0x00000020020a9981 */ /* 0x000ea8000c1e1100 */
[----:B---3--:R0:W-:Y:S04]  /*526e0*/  STL [R1+0x54], R8 ;  /* 0x0000540801007387 */ /* 0x0081e80000100800 */
[----:B------:R-:W3:Y:S04]  /*526f0*/  LDL R28, [R1+0x45cc] ;  /* 0x0045cc00011c7983 */ /* 0x000ee80000100800 */
[----:B0-----:R-:W3:Y:S04]  /*52700*/  LDL R8, [R1+0x45f4] ;  /* 0x0045f40001087983 */ /* 0x001ee80000100800 */
[----:B----4-:R0:W-:Y:S04]  /*52710*/  STL [R1+0x50], R12 ;  /* 0x0000500c01007387 */ /* 0x0101e80000100800 */
[----:B------:R-:W4:Y:S04]  /*52720*/  LDL R27, [R1+0x45c8] ;  /* 0x0045c800011b7983 */ /* 0x000f280000100800 */
[----:B0-----:R-:W4:Y:S04]  /*52730*/  LDL R12, [R1+0x4600] ;  /* 0x00460000010c7983 */ /* 0x001f280000100800 */
[----:B------:R0:W-:Y:S04]  /*52740*/  STL [R1+0x4c], R7 ;  /* 0x00004c0701007387 */ /* 0x0001e80000100800 */
[----:B------:R-:W4:Y:S04]  /*52750*/  LDL R26, [R1+0x45dc] ;  /* 0x0045dc00011a7983 */ /* 0x000f280000100800 */
[----:B0-----:R-:W4:Y:S04]  /*52760*/  LDL R7, [R1+0x4604] ;  /* 0x0046040001077983 */ /* 0x001f280000100800 */
[----:B--2---:R0:W-:Y:S04]  /*52770*/  STL [R1+0x48], R10 ;  /* 0x0000480a01007387 */ /* 0x0041e80000100800 */
[----:B0-----:R-:W2:Y:S01]  /*52780*/  LDL R10, [R1+0x4610] ;  /* 0x00461000010a7983 */ /* 0x001ea20000100800 */
[----:B------:R-:W-:Y:S01]  /*52790*/  PRMT R4, RZ, 0x7610, R4 ;  /* 0x00007610ff047816 */ /* 0x000fe20000000004 */
[----:B------:R-:W-:-:S02]  /*527a0*/  @!P0 IMAD.MOV.U32 R3, RZ, RZ, R29 ;  /* 0x000000ffff038224 */ /* 0x000fc400078e001d */
[----:B---3--:R-:W-:Y:S01]  /*527b0*/  @!P0 IMAD.MOV.U32 R2, RZ, RZ, R8 ;  /* 0x000000ffff028224 */ /* 0x008fe200078e0008 */
[----:B------:R-:W-:Y:S01]  /*527c0*/  PRMT R5, RZ, 0x7610, R5 ;  /* 0x00007610ff057816 */ /* 0x000fe20000000005 */
[----:B------:R-:W3:Y:S04]  /*527d0*/  LDL R8, [R1+0x45d8] ;  /* 0x0045d80001087983 */ /* 0x000ee80000100800 */
[----:B------:R0:W3:Y:S01]  /*527e0*/  @!P0 LDG.E.U8 R4, desc[UR32][R2.64] ;  /* 0x0000002002048981 */ /* 0x0000e2000c1e1100 */
[----:B------:R-:W-:Y:S01]  /*527f0*/  PRMT R6, RZ, 0x7610, R6 ;  /* 0x00007610ff067816 */ /* 0x000fe20000000006 */
[----:B0-----:R-:W-:Y:S01]  /*52800*/  @!P1 IMAD.MOV.U32 R3, RZ, RZ, R28 ;  /* 0x000000ffff039224 */ /* 0x001fe200078e001c */
[----:B------:R-:W-:Y:S01]  /*52810*/  PRMT R11, RZ, 0x7610, R11 ;  /* 0x00007610ff0b7816 */ /* 0x000fe2000000000b */
[----:B----4-:R-:W-:-:S05]  /*52820*/  @!P1 IMAD.MOV.U32 R2, RZ, RZ, R12 ;  /* 0x000000ffff029224 */ /* 0x010fca00078e000c */
[----:B------:R0:W4:Y:S02]  /*52830*/  @!P1 LDG.E.U8 R5, desc[UR32][R2.64] ;  /* 0x0000002002059981 */ /* 0x000124000c1e1100 */
[----:B0-----:R-:W-:Y:S02]  /*52840*/  @!P0 IMAD.MOV.U32 R3, RZ, RZ, R27 ;  /* 0x000000ffff038224 */ /* 0x001fe400078e001b */
[----:B------:R-:W-:-:S05]  /*52850*/  @!P0 IMAD.MOV.U32 R2, RZ, RZ, R7 ;  /* 0x000000ffff028224 */ /* 0x000fca00078e0007 */
[----:B------:R0:W4:Y:S02]  /*52860*/  @!P0 LDG.E.U8 R6, desc[UR32][R2.64] ;  /* 0x0000002002068981 */ /* 0x000124000c1e1100 */
[----:B0-----:R-:W-:Y:S02]  /*52870*/  @!P1 IMAD.MOV.U32 R3, RZ, RZ, R26 ;  /* 0x000000ffff039224 */ /* 0x001fe400078e001a */
[----:B--2---:R-:W-:-:S05]  /*52880*/  @!P1 IMAD.MOV.U32 R2, RZ, RZ, R10 ;  /* 0x000000ffff029224 */ /* 0x004fca00078e000a */
        /* <DEDUP_REMOVED lines=14> */
[----:B------:R-:W2:Y:S01]  /*52970*/  LDL R8, [R1+0x45f8] ;  /* 0x0045f80001087983 */ /* 0x000ea20000100800 */
[----:B---3--:R-:W-:-:S03]  /*52980*/  @!P0 IMAD.MOV.U32 R2, RZ, RZ, R4 ;  /* 0x000000ffff028224 */ /* 0x008fc600078e0004 */
[----:B------:R-:W3:Y:S01]  /*52990*/  LDL R4, [R1+0x4634] ;  /* 0x0046340001047983 */ /* 0x000ee20000100800 */
[----:B------:R-:W-:-:S03]  /*529a0*/  PRMT R24, RZ, 0x7610, R24 ;  /* 0x00007610ff187816 */ /* 0x000fc60000000018 */
[----:B------:R0:W3:Y:S01]  /*529b0*/  @!P0 LDG.E.U8 R25, desc[UR32][R2.64] ;  /* 0x0000002002198981 */ /* 0x0000e2000c1e1100 */
[----:B------:R-:W-:Y:S01]  /*529c0*/  PRMT R23, RZ, 0x7610, R23 ;  /* 0x00007610ff177816 */ /* 0x000fe20000000017 */
[----:B0-----:R-:W-:Y:S02]  /*529d0*/  @!P1 IMAD.MOV.U32 R3, RZ, RZ, R12 ;  /* 0x000000ffff039224 */ /* 0x001fe400078e000c */
[----:B------:R-:W3:Y:S01]  /*529e0*/  LDL R12, [R1+0x460c] ;  /* 0x00460c00010c7983 */ /* 0x000ee20000100800 */
[----:B----4-:R-:W-:-:S03]  /*529f0*/  @!P1 IMAD.MOV.U32 R2, RZ, RZ, R5 ;  /* 0x000000ffff029224 */ /* 0x010fc600078e0005 */
[----:B------:R-:W4:Y:S04]  /*52a00*/  LDL R5, [R1+0x4640] ;  /* 0x0046400001057983 */ /* 0x000f280000100800 */
[----:B------:R0:W4:Y:S02]  /*52a10*/  @!P1 LDG.E.U8 R24, desc[UR32][R2.64] ;  /* 0x0000002002189981 */ /* 0x000124000c1e1100 */
[----:B0-----:R-:W-:Y:S02]  /*52a20*/  @!P0 IMAD.MOV.U32 R3, RZ, RZ, R7 ;  /* 0x000000ffff038224 */ /* 0x001fe400078e0007 */
[----:B------:R-:W-:Y:S01]  /*52a30*/  @!P0 IMAD.MOV.U32 R2, RZ, RZ, R6 ;  /* 0x000000ffff028224 */ /* 0x000fe200078e0006 */
[----:B------:R-:W4:Y:S04]  /*52a40*/  LDL R7, [R1+0x4608] ;  /* 0x0046080001077983 */ /* 0x000f280000100800 */
[----:B------:R-:W4:Y:S04]  /*52a50*/  LDL R6, [R1+0x4644] ;  /* 0x0046440001067983 */ /* 0x000f280000100800 */
[----:B------:R0:W4:Y:S02]  /*52a60*/  @!P0 LDG.E.U8 R23, desc[UR32][R2.64] ;  /* 0x0000002002178981 */ /* 0x000124000c1e1100 */
[----:B0-----:R-:W-:-:S02]  /*52a70*/  @!P1 IMAD.MOV.U32 R2, RZ, RZ, R10 ;  /* 0x000000ffff029224 */ /* 0x001fc400078e000a */
[----:B--2---:R-:W-:Y:S01]  /*52a80*/  @!P1 IMAD.MOV.U32 R3, RZ, RZ, R11 ;  /* 0x000000ffff039224 */ /* 0x004fe200078e000b */
[----:B------:R-:W2:Y:S04]  /*52a90*/  LDL R10, [R1+0x4650] ;  /* 0x00465000010a7983 */ /* 0x000ea80000100800 */
[----:B------:R-:W2:Y:S01]  /*52aa0*/  LDL R11, [R1+0x461c] ;  /* 0x00461c00010b7983 */ /* 0x000ea20000100800 */
[----:B------:R-:W-:Y:S02]  /*52ab0*/  PRMT R22, RZ, 0x7610, R22 ;  /* 0x00007610ff167816 */ /* 0x000fe40000000016 */
[----:B------:R-:W-:-:S04]  /*52ac0*/  PRMT R21, RZ, 0x7610, R21 ;  /* 0x00007610ff157816 */ /* 0x000fc80000000015 */
[----:B------:R3:W2:Y:S01]  /*52ad0*/  @!P1 LDG.E.U8 R22, desc[UR32][R2.64] ;  /* 0x0000002002169981 */ /* 0x0006a2000c1e1100 */
[----:B------:R-:W-:Y:S01]  /*52ae0*/  PRMT R20, RZ, 0x7610, R20 ;  /* 0x00007610ff147816 */ /* 0x000fe20000000014 */
[----:B---3--:R-:W-:Y:S02]  /*52af0*/  @!P0 IMAD.MOV.U32 R2, RZ, RZ, R4 ;  /* 0x000000ffff028224 */ /* 0x008fe400078e0004 */
[----:B------:R-:W-:Y:S01]  /*52b00*/  @!P0 IMAD.MOV.U32 R3, RZ, RZ, R8 ;  /* 0x000000ffff038224 */ /* 0x000fe200078e0008 */
[----:B------:R-:W3:Y:S04]  /*52b10*/  LDL R4, [R1+0x4654] ;  /* 0x0046540001047983 */ /* 0x000ee80000100800 */
[----:B------:R-:W3:Y:S04]  /*52b20*/  LDL R8, [R1+0x4618] ;  /* 0x0046180001087983 */ /* 0x000ee80000100800 */
[----:B------:R0:W3:Y:S01]  /*52b30*/  @!P0 LDG.E.U8 R21, desc[UR32][R2.64] ;  /* 0x0000002002158981 */ /* 0x0000e2000c1e1100 */
[----:B------:R-:W-:Y:S01]  /*52b40*/  PRMT R19, RZ, 0x7610, R19 ;  /* 0x00007610ff137816 */ /* 0x000fe20000000013 */
[----:B0-----:R-:W-:-:S02]  /*52b50*/  @!P1 IMAD.MOV.U32 R3, RZ, RZ, R12 ;  /* 0x000000ffff039224 */ /* 0x001fc400078e000c */
[----:B------:R-:W3:Y:S01]  /*52b60*/  LDL R12, [R1+0x462c] ;  /* 0x00462c00010c7983 */ /* 0x000ee20000100800 */
[----:B----4-:R-:W-:-:S03]  /*52b70*/  @!P1 IMAD.MOV.U32 R2, RZ, RZ, R5 ;  /* 0x000000ffff029224 */ /* 0x010fc600078e0005 */
[----:B------:R-:W4:Y:S04]  /*52b80*/  LDL R5, [R1+0x4660] ;  /* 0x0046600001057983 */ /* 0x000f280000100800 */
[----:B------:R0:W4:Y:S02]  /*52b90*/  @!P1 LDG.E.U8 R20, desc[UR32][R2.64] ;  /* 0x0000002002149981 */ /* 0x000124000c1e1100 */
[----:B0-----:R-:W-:Y:S02]  /*52ba0*/  @!P0 IMAD.MOV.U32 R3, RZ, RZ, R7 ;  /* 0x000000ffff038224 */ /* 0x001fe400078e0007 */
[----:B------:R-:W4:Y:S01]  /*52bb0*/  LDL R7, [R1+0x4628] ;  /* 0x0046280001077983 */ /* 0x000f220000100800 */
[----:B------:R-:W-:-:S03]  /*52bc0*/  @!P0 IMAD.MOV.U32 R2, RZ, RZ, R6 ;  /* 0x000000ffff028224 */ /* 0x000fc600078e0006 */
[----:B------:R-:W4:Y:S04]  /*52bd0*/  LDL R6, [R1+0x4664] ;  /* 0x0046640001067983 */ /* 0x000f280000100800 */
[----:B------:R2:W4:Y:S04]  /*52be0*/  @!P0 LDG.E.U8 R19, desc[UR32][R2.64] ;  /* 0x0000002002138981 */ /* 0x000528000c1e1100 */
[----:B------:R-:W-:Y:S01]  /*52bf0*/  STL [R1+0x34], R25 ;  /* 0x0000341901007387 */ /* 0x000fe20000100800 */
[----:B--2---:R-:W-:-:S03]  /*52c00*/  @!P1 IMAD.MOV.U32 R2, RZ, RZ, R10 ;  /* 0x000000ffff029224 */ /* 0x004fc600078e000a */
[----:B------:R-:W2:Y:S01]  /*52c10*/  LDL R10, [R1+0x4670] ;  /* 0x00467000010a7983 */ /* 0x000ea20000100800 */
[----:B------:R-:W-:-:S03]  /*52c20*/  @!P1 IMAD.MOV.U32 R3, RZ, RZ, R11 ;  /* 0x000000ffff039224 */ /* 0x000fc600078e000b */
[----:B------:R-:W2:Y:S01]  /*52c30*/  LDL R11, [R1+0x463c] ;  /* 0x00463c00010b7983 */ /* 0x000ea20000100800 */
[----:B------:R-:W-:Y:S02]  /*52c40*/  PRMT R18, RZ, 0x7610, R18 ;  /* 0x00007610ff127816 */ /* 0x000fe40000000012 */
[----:B------:R-:W-:-:S04]  /*52c50*/  PRMT R17, RZ, 0x7610, R17 ;  /* 0x00007610ff117816 */ /* 0x000fc80000000011 */
[----:B------:R3:W2:Y:S01]  /*52c60*/  @!P1 LDG.E.U8 R18, desc[UR32][R2.64] ;  /* 0x0000002002129981 */ /* 0x0006a2000c1e1100 */
[----:B------:R-:W-:Y:S01]  /*52c70*/  PRMT R16, RZ, 0x7610, R16 ;  /* 0x00007610ff107816 */ /* 0x000fe20000000010 */
[----:B---3--:R-:W-:Y:S02]  /*52c80*/  @!P0 IMAD.MOV.U32 R2, RZ, RZ, R4 ;  /* 0x000000ffff028224 */ /* 0x008fe400078e0004 */
[----:B------:R-:W-:-:S05]  /*52c90*/  @!P0 IMAD.MOV.U32 R3, RZ, RZ, R8 ;  /* 0x000000ffff038224 */ /* 0x000fca00078e0008 */
[----:B------:R0:W3:Y:S01]  /*52ca0*/  @!P0 LDG.E.U8 R17, desc[UR32][R2.64] ;  /* 0x0000002002118981 */ /* 0x0000e2000c1e1100 */
[----:B------:R-:W-:Y:S01]  /*52cb0*/  PRMT R15, RZ, 0x7610, R15 ;  /* 0x00007610ff0f7816 */ /* 0x000fe2000000000f */
[----:B0-----:R-:W-:Y:S01]  /*52cc0*/  @!P1 IMAD.MOV.U32 R3, RZ, RZ, R12 ;  /* 0x000000ffff039224 */ /* 0x001fe200078e000c */
[----:B------:R-:W-:Y:S01]  /*52cd0*/  PRMT R9, RZ, 0x7610, R9 ;  /* 0x00007610ff097816 */ /* 0x000fe20000000009 */
[----:B------:R-:W-:Y:S04]  /*52ce0*/  STL [R1+0x30], R24 ;  /* 0x0000301801007387 */ /* 0x000fe80000100800 */
[----:B------:R-:W3:Y:S04]  /*52cf0*/  LDL R8, [R1+0x4638] ;  /* 0x0046380001087983 */ /* 0x000ee80000100800 */
[----:B------:R-:W3:Y:S01]  /*52d00*/  LDL R4, [R1+0x4674] ;  /* 0x0046740001047983 */ /* 0x000ee20000100800 */
[----:B----4-:R-:W-:-:S05]  /*52d10*/  @!P1 IMAD.MOV.U32 R2, RZ, RZ, R5 ;  /* 0x000000ffff029224 */ /* 0x010fca00078e0005 */
[----:B------:R0:W4:Y:S02]  /*52d20*/  @!P1 LDG.E.U8 R16, desc[UR32][R2.64] ;  /* 0x0000002002109981 */ /* 0x000124000c1e1100 */
[----:B0-----:R-:W-:Y:S02]  /*52d30*/  @!P0 IMAD.MOV.U32 R3, RZ, RZ, R7 ;  /* 0x000000ffff038224 */ /* 0x001fe400078e0007 */
[----:B------:R-:W-:-:S05]  /*52d40*/  @!P0 IMAD.MOV.U32 R2, RZ, RZ, R6 ;  /* 0x000000ffff028224 */ /* 0x000fca00078e0006 */
[----:B------:R2:W4:Y:S02]  /*52d50*/  @!P0 LDG.E.U8 R15, desc[UR32][R2.64] ;  /* 0x00000020020f8981 */ /* 0x000524000c1e1100 */
[----:B--2---:R-:W-:Y:S02]  /*52d60*/  @!P1 IMAD.MOV.U32 R2, RZ, RZ, R10 ;  /* 0x000000ffff029224 */ /* 0x004fe400078e000a */
[----:B------:R-:W-:-:S05]  /*52d70*/  @!P1 IMAD.MOV.U32 R3, RZ, RZ, R11 ;  /* 0x000000ffff039224 */ /* 0x000fca00078e000b */
[----:B------:R3:W2:Y:S04]  /*52d80*/  @!P1 LDG.E.U8 R9, desc[UR32][R2.64] ;  /* 0x0000002002099981 */ /* 0x0006a8000c1e1100 */
[----:B------:R-:W-:Y:S04]  /*52d90*/  STL [R1+0x2c], R23 ;  /* 0x00002c1701007387 */ /* 0x000fe80000100800 */
[----:B------:R-:W4:Y:S04]  /*52da0*/  LDL R12, [R1+0x464c] ;  /* 0x00464c00010c7983 */ /* 0x000f280000100800 */
[----:B------:R-:W4:Y:S04]  /*52db0*/  LDL R5, [R1+0x4680] ;  /* 0x0046800001057983 */ /* 0x000f280000100800 */
[----:B------:R-:W-:Y:S04]  /*52dc0*/  STL [R1+0x28], R22 ;  /* 0x0000281601007387 */ /* 0x000fe80000100800 */
[----:B------:R-:W4:Y:S04]  /*52dd0*/  LDL R7, [R1+0x4648] ;  /* 0x0046480001077983 */ /* 0x000f280000100800 */
[----:B------:R-:W4:Y:S04]  /*52de0*/  LDL R6, [R1+0x4684] ;  /* 0x0046840001067983 */ /* 0x000f280000100800 */
[----:B------:R-:W-:Y:S04]  /*52df0*/  STL [R1+0x24], R21 ;  /* 0x0000241501007387 */ /* 0x000fe80000100800 */
[----:B------:R-:W4:Y:S04]  /*52e00*/  LDL R11, [R1+0x465c] ;  /* 0x00465c00010b7983 */ /* 0x000f280000100800 */
[----:B------:R-:W4:Y:S01]  /*52e10*/  LDL R10, [R1+0x4690] ;  /* 0x00469000010a7983 */ /* 0x000f220000100800 */
[----:B---3--:R-:W-:-:S03]  /*52e20*/  @!P0 IMAD.MOV.U32 R3, RZ, RZ, R8 ;  /* 0x000000ffff038224 */ /* 0x008fc600078e0008 */
[----:B------:R-:W-:Y:S01]  /*52e30*/  STL [R1+0x20], R20 ;  /* 0x0000201401007387 */ /* 0x000fe20000100800 */
[----:B------:R-:W-:Y:S01]  /*52e40*/  PRMT R13, RZ, 0x7610, R13 ;  /* 0x00007610ff0d7816 */ /* 0x000fe2000000000d */
[----:B------:R-:W-:-:S05]  /*52e50*/  @!P0 IMAD.MOV.U32 R2, RZ, RZ, R4 ;  /* 0x000000ffff028224 */ /* 0x000fca00078e0004 */
[----:B------:R4:W3:Y:S04]  /*52e60*/  @!P0 LDG.E.U8 R13, desc[UR32][R2.64] ;  /* 0x00000020020d8981 */ /* 0x0008e8000c1e1100 */
[----:B--2---:R0:W-:Y:S04]  /*52e70*/  STL [R1+0x8], R9 ;  /* 0x0000080901007387 */ /* 0x0041e80000100800 */
[----:B------:R-:W2:Y:S01]  /*52e80*/  LDL R8, [R1+0x4694] ;  /* 0x0046940001087983 */ /* 0x000ea20000100800 */
[----:B------:R-:W-:Y:S01]  /*52e90*/  PRMT R14, RZ, 0x7610, R14 ;  /* 0x00007610ff0e7816 */ /* 0x000fe2000000000e */
[----:B----4-:R-:W-:Y:S01]  /*52ea0*/  @!P1 IMAD.MOV.U32 R3, RZ, RZ, R12 ;  /* 0x000000ffff039224 */ /* 0x010fe200078e000c */
[----:B------:R-:W-:Y:S01]  /*52eb0*/  PRMT R61, RZ, 0x7610, R61 ;  /* 0x00007610ff3d7816 */ /* 0x000fe2000000003d */
[----:B0-----:R-:W4:Y:S01]  /*52ec0*/  LDL R9, [R1+0x4658] ;  /* 0x0046580001097983 */ /* 0x001f220000100800 */
[----:B------:R-:W-:Y:S01]  /*52ed0*/  @!P1 IMAD.MOV.U32 R2, RZ, RZ, R5 ;  /* 0x000000ffff029224 */ /* 0x000fe200078e0005 */
[----:B------:R-:W-:-:S02]  /*52ee0*/  PRMT R60, RZ, 0x7610, R60 ;  /* 0x00007610ff3c7816 */ /* 0x000fc4000000003c */
[----:B------:R-:W4:Y:S04]  /*52ef0*/  LDL R4, [R1+0x46a0] ;  /* 0x0046a00001047983 */ /* 0x000f280000100800 */
[----:B------:R0:W4:Y:S02]  /*52f00*/  @!P1 LDG.E.U8 R14, desc[UR32][R2.64] ;  /* 0x00000020020e9981 */ /* 0x000124000c1e1100 */
[----:B0-----:R-:W-:Y:S02]  /*52f10*/  @!P0 IMAD.MOV.U32 R2, RZ, RZ, R6 ;  /* 0x000000ffff028224 */ /* 0x001fe400078e0006 */
[----:B------:R-:W-:-:S05]  /*52f20*/  @!P0 IMAD.MOV.U32 R3, RZ, RZ, R7 ;  /* 0x000000ffff038224 */ /* 0x000fca00078e0007 */
[----:B------:R0:W4:Y:S01]  /*52f30*/  @!P0 LDG.E.U8 R61, desc[UR32][R2.64] ;  /* 0x00000020023d8981 */ /* 0x000122000c1e1100 */
[----:B------:R-:W-:Y:S01]  /*52f40*/  PRMT R59, RZ, 0x7610, R59 ;  /* 0x00007610ff3b7816 */ /* 0x000fe2000000003b */
[----:B0-----:R-:W-:Y:S02]  /*52f50*/  @!P1 IMAD.MOV.U32 R2, RZ, RZ, R10 ;  /* 0x000000ffff029224 */ /* 0x001fe400078e000a */
[----:B------:R-:W-:-:S05]  /*52f60*/  @!P1 IMAD.MOV.U32 R3, RZ, RZ, R11 ;  /* 0x000000ffff039224 */ /* 0x000fca00078e000b */
[----:B------:R2:W4:Y:S04]  /*52f70*/  @!P1 LDG.E.U8 R60, desc[UR32][R2.64] ;  /* 0x00000020023c9981 */ /* 0x000528000c1e1100 */
[----:B------:R-:W-:Y:S04]  /*52f80*/  STL [R1+0x1c], R19 ;  /* 0x00001c1301007387 */ /* 0x000fe80000100800 */
[----:B------:R-:W4:Y:S04]  /*52f90*/  LDL R5, [R1+0x466c] ;  /* 0x00466c0001057983 */ /* 0x000f280000100800 */
[----:B---3--:R0:W-:Y:S04]  /*52fa0*/  STL [R1+0x4], R13 ;  /* 0x0000040d01007387 */ /* 0x0081e80000100800 */
[----:B------:R-:W-:Y:S04]  /*52fb0*/  STL [R1+0x18], R18 ;  /* 0x0000181201007387 */ /* 0x000fe80000100800 */
[----:B------:R-:W3:Y:S04]  /*52fc0*/  LDL R12, [R1+0x46a4] ;  /* 0x0046a400010c7983 */ /* 0x000ee80000100800 */
[----:B0-----:R-:W3:Y:S01]  /*52fd0*/  LDL R13, [R1+0x4668] ;  /* 0x00466800010d7983 */ /* 0x001ee20000100800 */
[----:B--2---:R-:W-:-:S02]  /*52fe0*/  @!P0 IMAD.MOV.U32 R2, RZ, RZ, R8 ;  /* 0x000000ffff028224 */ /* 0x004fc400078e0008 */
[----:B----4-:R-:W-:-:S05]  /*52ff0*/  @!P0 IMAD.MOV.U32 R3, RZ, RZ, R9 ;  /* 0x000000ffff038224 */ /* 0x010fca00078e0009 */
[----:B------:R0:W2:Y:S04]  /*53000*/  @!P0 LDG.E.U8 R59, desc[UR32][R2.64] ;  /* 0x00000020023b8981 */ /* 0x0000a8000c1e1100 */
[----:B------:R-:W-:Y:S04]  /*53010*/  STL [R1+0x14], R17 ;  /* 0x0000141101007387 */ /* 0x000fe80000100800 */
[----:B------:R-:W4:Y:S04]  /*53020*/  LDL R7, [R1+0x467c] ;  /* 0x00467c0001077983 */ /* 0x000f280000100800 */
[----:B------:R-:W4:Y:S04]  /*53030*/  LDL R6, [R1+0x46b0] ;  /* 0x0046b00001067983 */ /* 0x000f280000100800 */
[----:B------:R-:W-:Y:S04]  /*53040*/  STL [R1+0x6b00], R61 ;  /* 0x006b003d01007387 */ /* 0x000fe80000100800 */
[----:B------:R-:W-:Y:S04]  /*53050*/  STL [R1+0x10], R16 ;  /* 0x0000101001007387 */ /* 0x000fe80000100800 */
[----:B------:R1:W-:Y:S04]  /*53060*/  STL [R1+0xc], R15 ;  /* 0x00000c0f01007387 */ /* 0x0003e80000100800 */
[----:B-1----:R-:W4:Y:S04]  /*53070*/  LDL R15, [R1+0x4678] ;  /* 0x00467800010f7983 */ /* 0x002f280000100800 */
[----:B------:R1:W-:Y:S04]  /*53080*/  STL [R1], R14 ;  /* 0x0000000e01007387 */ /* 0x0003e80000100800 */
[----:B-1----:R-:W4:Y:S04]  /*53090*/  LDL R14, [R1+0x46b4] ;  /* 0x0046b400010e7983 */ /* 0x002f280000100800 */
[----:B------:R-:W-:Y:S04]  /*530a0*/  STL [R1+0x6b04], R60 ;  /* 0x006b043c01007387 */ /* 0x000fe80000100800 */
[----:B------:R-:W4:Y:S04]  /*530b0*/  LDL R9, [R1+0x468c] ;  /* 0x00468c0001097983 */ /* 0x000f280000100800 */
[----:B------:R-:W4:Y:S01]  /*530c0*/  LDL R8, [R1+0x46c0] ;  /* 0x0046c00001087983 */ /* 0x000f220000100800 */
[----:B------:R-:W-:Y:S01]  /*530d0*/  PRMT R58, RZ, 0x7610, R58 ;  /* 0x00007610ff3a7816 */ /* 0x000fe2000000003a */
[----:B0-----:R-:W-:-:S02]  /*530e0*/  @!P1 IMAD.MOV.U32 R2, RZ, RZ, R4 ;  /* 0x000000ffff029224 */ /* 0x001fc400078e0004 */
[----:B------:R-:W4:Y:S01]  /*530f0*/  LDL R10, [R1+0x46c4] ;  /* 0x0046c400010a7983 */ /* 0x000f220000100800 */
[----:B------:R-:W-:Y:S01]  /*53100*/  @!P1 IMAD.MOV.U32 R3, RZ, RZ, R5 ;  /* 0x000000ffff039224 */ /* 0x000fe200078e0005 */
[----:B------:R-:W-:-:S04]  /*53110*/  PRMT R54, RZ, 0x7610, R54 ;  /* 0x00007610ff367816 */ /* 0x000fc80000000036 */
[----:B------:R3:W4:Y:S02]  /*53120*/  @!P1 LDG.E.U8 R58, desc[UR32][R2.64] ;  /* 0x00000020023a9981 */ /* 0x000724000c1e1100 */
[----:B---3--:R-:W-:Y:S02]  /*53130*/  @!P0 IMAD.MOV.U32 R2, RZ, RZ, R12 ;  /* 0x000000ffff028224 */ /* 0x008fe400078e000c */
[----:B------:R-:W-:-:S05]  /*53140*/  @!P0 IMAD.MOV.U32 R3, RZ, RZ, R13 ;  /* 0x000000ffff038224 */ /* 0x000fca00078e000d */
[----:B------:R4:W3:Y:S04]  /*53150*/  @!P0 LDG.E.U8 R54, desc[UR32][R2.64] ;  /* 0x0000002002368981 */ /* 0x0008e8000c1e1100 */
[----:B--2---:R-:W-:Y:S04]  /*53160*/  STL [R1+0x6b08], R59 ;  /* 0x006b083b01007387 */ /* 0x004fe80000100800 */
[----:B------:R-:W2:Y:S04]  /*53170*/  LDL R11, [R1+0x4688] ;  /* 0x00468800010b7983 */ /* 0x000ea80000100800 */
[----:B------:R-:W2:Y:S04]  /*53180*/  LDL R5, [R1+0x469c] ;  /* 0x00469c0001057983 */ /* 0x000ea80000100800 */
[----:B------:R-:W2:Y:S01]  /*53190*/  LDL R4, [R1+0x46d0] ;  /* 0x0046d00001047983 */ /* 0x000ea20000100800 */
[----:B------:R-:W-:Y:S01]  /*531a0*/  PRMT R52, RZ, 0x7610, R52 ;  /* 0x00007610ff347816 */ /* 0x000fe20000000034 */
[----:B----4-:R-:W-:-:S02]  /*531b0*/  @!P1 IMAD.MOV.U32 R2, RZ, RZ, R6 ;  /* 0x000000ffff029224 */ /* 0x010fc400078e0006 */
[----:B------:R-:W-:Y:S01]  /*531c0*/  @!P1 IMAD.MOV.U32 R3, RZ, RZ, R7 ;  /* 0x000000ffff039224 */ /* 0x000fe200078e0007 */
[----:B------:R-:W-:-:S04]  /*531d0*/  PRMT R50, RZ, 0x7610, R50 ;  /* 0x00007610ff327816 */ /* 0x000fc80000000032 */
[----:B------:R0:W4:Y:S01]  /*531e0*/  @!P1 LDG.E.U8 R52, desc[UR32][R2.64] ;  /* 0x0000002002349981 */ /* 0x000122000c1e1100 */
[----:B------:R-:W-:Y:S02]  /*531f0*/  PRMT R48, RZ, 0x7610, R48 ;  /* 0x00007610ff307816 */ /* 0x000fe40000000030 */
[----:B------:R-:W-:Y:S01]  /*53200*/  PRMT R46, RZ, 0x7610, R46 ;  /* 0x00007610ff2e7816 */ /* 0x000fe2000000002e */
[----:B0-----:R-:W-:Y:S02]  /*53210*/  @!P0 IMAD.MOV.U32 R3, RZ, RZ, R15 ;  /* 0x000000ffff038224 */ /* 0x001fe400078e000f */
[----:B------:R-:W-:-:S05]  /*53220*/  @!P0 IMAD.MOV.U32 R2, RZ, RZ, R14 ;  /* 0x000000ffff028224 */ /* 0x000fca00078e000e */
[----:B------:R0:W4:Y:S02]  /*53230*/  @!P0 LDG.E.U8 R50, desc[UR32][R2.64] ;  /* 0x0000002002328981 */ /* 0x000124000c1e1100 */
[----:B0-----:R-:W-:Y:S02]  /*53240*/  @!P1 IMAD.MOV.U32 R2, RZ, RZ, R8 ;  /* 0x000000ffff029224 */ /* 0x001fe400078e0008 */
[----:B------:R-:W-:-:S05]  /*53250*/  @!P1 IMAD.MOV.U32 R3, RZ, RZ, R9 ;  /* 0x000000ffff039224 */ /* 0x000fca00078e0009 */
[----:B------:R0:W4:Y:S04]  /*53260*/  @!P1 LDG.E.U8 R48, desc[UR32][R2.64] ;  /* 0x0000002002309981 */ /* 0x000128000c1e1100 */
[----:B------:R-:W-:Y:S04]  /*53270*/  STL [R1+0x6b0c], R58 ;  /* 0x006b0c3a01007387 */ /* 0x000fe80000100800 */
[----:B------:R-:W4:Y:S01]  /*53280*/  LDL R13, [R1+0x4698] ;  /* 0x00469800010d7983 */ /* 0x000f220000100800 */
[----:B0-----:R-:W-:-:S03]  /*53290*/  @!P0 IMAD.MOV.U32 R2, RZ, RZ, R10 ;  /* 0x000000ffff028224 */ /* 0x001fc600078e000a */
[----:B------:R-:W4:Y:S01]  /*532a0*/  LDL R12, [R1+0x46d4] ;  /* 0x0046d400010c7983 */ /* 0x000f220000100800 */
[----:B------:R-:W-:-:S03]  /*532b0*/  PRMT R44, RZ, 0x7610, R44 ;  /* 0x00007610ff2c7816 */ /* 0x000fc6000000002c */
[----:B---3--:R-:W-:Y:S04]  /*532c0*/  STL [R1+0x6b10], R54 ;  /* 0x006b103601007387 */ /* 0x008fe80000100800 */
[----:B------:R-:W3:Y:S04]  /*532d0*/  LDL R7, [R1+0x46ac] ;  /* 0x0046ac0001077983 */ /* 0x000ee80000100800 */
[----:B------:R-:W3:Y:S01]  /*532e0*/  LDL R6, [R1+0x46e0] ;  /* 0x0046e00001067983 */ /* 0x000ee20000100800 */
[----:B--2---:R-:W-:-:S05]  /*532f0*/  @!P0 IMAD.MOV.U32 R3, RZ, RZ, R11 ;  /* 0x000000ffff038224 */ /* 0x004fca00078e000b */
[----:B------:R0:W2:Y:S02]  /*53300*/  @!P0 LDG.E.U8 R46, desc[UR32][R2.64] ;  /* 0x00000020022e8981 */ /* 0x0000a4000c1e1100 */
[----:B0-----:R-:W-:Y:S02]  /*53310*/  @!P1 IMAD.MOV.U32 R2, RZ, RZ, R4 ;  /* 0x000000ffff029224 */ /* 0x001fe400078e0004 */
[----:B------:R-:W-:-:S05]  /*53320*/  @!P1 IMAD.MOV.U32 R3, RZ, RZ, R5 ;  /* 0x000000ffff039224 */ /* 0x000fca00078e0005 */
[----:B------:R0:W2:Y:S04]  /*53330*/  @!P1 LDG.E.U8 R44, desc[UR32][R2.64] ;  /* 0x00000020022c9981 */ /* 0x0000a8000c1e1100 */
[----:B----4-:R-:W-:Y:S04]  /*53340*/  STL [R1+0x6b14], R52 ;  /* 0x006b143401007387 */ /* 0x010fe80000100800 */
[----:B------:R-:W4:Y:S04]  /*53350*/  LDL R15, [R1+0x46a8] ;  /* 0x0046a800010f7983 */ /* 0x000f280000100800 */
[----:B------:R-:W4:Y:S01]  /*53360*/  LDL R14, [R1+0x46e4] ;  /* 0x0046e400010e7983 */ /* 0x000f220000100800 */
[----:B------:R-:W-:-:S03]  /*53370*/  PRMT R42, RZ, 0x7610, R42 ;  /* 0x00007610ff2a7816 */ /* 0x000fc6000000002a */
[----:B------:R-:W-:Y:S04]  /*53380*/  STL [R1+0x6b18], R50 ;  /* 0x006b183201007387 */ /* 0x000fe80000100800 */
[----:B------:R-:W4:Y:S04]  /*53390*/  LDL R9, [R1+0x46bc] ;  /* 0x0046bc0001097983 */ /* 0x000f280000100800 */
[----:B------:R-:W4:Y:S04]  /*533a0*/  LDL R8, [R1+0x46f0] ;  /* 0x0046f00001087983 */ /* 0x000f280000100800 */
[----:B------:R-:W-:Y:S04]  /*533b0*/  STL [R1+0x6b1c], R48 ;  /* 0x006b1c3001007387 */ /* 0x000fe80000100800 */
[----:B------:R-:W4:Y:S04]  /*533c0*/  LDL R11, [R1+0x46b8] ;  /* 0x0046b800010b7983 */ /* 0x000f280000100800 */
[----:B------:R-:W4:Y:S01]  /*533d0*/  LDL R10, [R1+0x46f4] ;  /* 0x0046f400010a7983 */ /* 0x000f220000100800 */
[----:B0-----:R-:W-:-:S02]  /*533e0*/  @!P0 IMAD.MOV.U32 R3, RZ, RZ, R13 ;  /* 0x000000ffff038224 */ /* 0x001fc400078e000d */
        /* <DEDUP_REMOVED lines=9> */
[----:B------:R-:W-:Y:S04]  /*53480*/  STL [R1+0x6b24], R44 ;  /* 0x006b242c01007387 */ /* 0x000fe80000100800 */
        /* <DEDUP_REMOVED lines=17> */
[----:B0-----:R-:W-:-:S03]  /*535a0*/  PRMT R2, RZ, 0x7610, R2 ;  /* 0x00007610ff027816 */ /* 0x001fc60000000002 */
[----:B------:R-:W4:Y:S04]  /*535b0*/  LDL R6, [R1+0x4710] ;  /* 0x0047100001067983 */ /* 0x000f280000100800 */
[----:B---3--:R-:W-:Y:S04]  /*535c0*/  STL [R1+0x6b2c], R40 ;  /* 0x006b2c2801007387 */ /* 0x008fe80000100800 */
[----:B------:R-:W3:Y:S04]  /*535d0*/  LDL R15, [R1+0x46d8] ;  /* 0x0046d800010f7983 */ /* 0x000ee80000100800 */
[----:B------:R-:W3:Y:S04]  /*535e0*/  LDL R14, [R1+0x4714] ;  /* 0x00471400010e7983 */ /* 0x000ee80000100800 */
[----:B--2---:R0:W2:Y:S02]  /*535f0*/  @!P1 LDG.E.U8 R32, desc[UR32][R4.64] ;  /* 0x0000002004209981 */ /* 0x0040a4000c1e1100 */
[----:B0-----:R-:W-:-:S02]  /*53600*/  @!P0 IMAD.MOV.U32 R5, RZ, RZ, R13 ;  /* 0x000000ffff058224 */ /* 0x001fc400078e000d */
[----:B------:R-:W-:-:S05]  /*53610*/  @!P0 IMAD.MOV.U32 R4, RZ, RZ, R12 ;  /* 0x000000ffff048224 */ /* 0x000fca00078e000c */
[----:B------:R0:W2:Y:S04]  /*53620*/  @!P0 LDG.E.U8 R2, desc[UR32][R4.64] ;  /* 0x0000002004028981 */ /* 0x0000a8000c1e1100 */
[----:B----4-:R-:W-:Y:S04]  /*53630*/  STL [R1+0x6b30], R38 ;  /* 0x006b302601007387 */ /* 0x010fe80000100800 */
[----:B------:R-:W4:Y:S04]  /*53640*/  LDL R9, [R1+0x46ec] ;  /* 0x0046ec0001097983 */ /* 0x000f280000100800 */
[----:B------:R-:W4:Y:S01]  /*53650*/  LDL R8, [R1+0x4720] ;  /* 0x0047200001087983 */ /* 0x000f220000100800 */
[----:B------:R-:W-:-:S02]  /*53660*/  PRMT R3, RZ, 0x7610, R3 ;  /* 0x00007610ff037816 */ /* 0x000fc40000000003 */
[----:B0-----:R-:W-:Y:S01]  /*53670*/  PRMT R4, RZ, 0x7610, R4 ;  /* 0x00007610ff047816 */ /* 0x001fe20000000004 */
[----:B------:R-:W-:Y:S04]  /*53680*/  STL [R1+0x6b34], R36 ;  /* 0x006b342401007387 */ /* 0x000fe80000100800 */
[----:B------:R-:W4:Y:S04]  /*53690*/  LDL R17, [R1+0x46e8] ;  /* 0x0046e80001117983 */ /* 0x000f280000100800 */
[----:B------:R-:W4:Y:S04]  /*536a0*/  LDL R16, [R1+0x4724] ;  /* 0x0047240001107983 */ /* 0x000f280000100800 */
[----:B------:R-:W-:Y:S04]  /*536b0*/  STL [R1+0x6b38], R34 ;  /* 0x006b382201007387 */ /* 0x000fe80000100800 */
[----:B------:R-:W4:Y:S04]  /*536c0*/  LDL R11, [R1+0x46fc] ;  /* 0x0046fc00010b7983 */ /* 0x000f280000100800 */
[----:B------:R-:W4:Y:S04]  /*536d0*/  LDL R10, [R1+0x4730] ;  /* 0x00473000010a7983 */ /* 0x000f280000100800 */
[----:B------:R3:W4:Y:S02]  /*536e0*/  @!P1 LDG.E.U8 R3, desc[UR32][R6.64] ;  /* 0x0000002006039981 */ /* 0x000724000c1e1100 */
[----:B---3--:R-:W-:-:S02]  /*536f0*/  @!P0 IMAD.MOV.U32 R7, RZ, RZ, R15 ;  /* 0x000000ffff078224 */ /* 0x008fc400078e000f */
        /* <DEDUP_REMOVED lines=8> */
[----:B------:R-:W-:-:S02]  /*53780*/  PRMT R5, RZ, 0x7610, R5 ;  /* 0x00007610ff057816 */ /* 0x000fc40000000005 */
[----:B0-----:R-:W-:Y:S02]  /*53790*/  PRMT R6, RZ, 0x7610, R6 ;  /* 0x00007610ff067816 */ /* 0x001fe40000000006 */
[----:B------:R-:W-:Y:S02]  /*537a0*/  PRMT R7, RZ, 0x7610, R7 ;  /* 0x00007610ff077816 */ /* 0x000fe40000000007 */
[----:B----4-:R0:W4:Y:S02]  /*537b0*/  @!P1 LDG.E.U8 R5, desc[UR32][R8.64] ;  /* 0x0000002008059981 */ /* 0x010124000c1e1100 */
[----:B0-----:R-:W-:Y:S02]  /*537c0*/  @!P0 IMAD.MOV.U32 R9, RZ, RZ, R17 ;  /* 0x000000ffff098224 */ /* 0x001fe400078e0011 */
[----:B------:R-:W-:-:S05]  /*537d0*/  @!P0 IMAD.MOV.U32 R8, RZ, RZ, R16 ;  /* 0x000000ffff088224 */ /* 0x000fca00078e0010 */
[----:B------:R0:W4:Y:S02]  /*537e0*/  @!P0 LDG.E.U8 R6, desc[UR32][R8.64] ;  /* 0x0000002008068981 */ /* 0x000124000c1e1100 */
[----:B0-----:R-:W-:Y:S02]  /*537f0*/  PRMT R8, RZ, 0x7610, R8 ;  /* 0x00007610ff087816 */ /* 0x001fe40000000008 */
[----:B------:R2:W4:Y:S01]  /*53800*/  @!P1 LDG.E.U8 R7, desc[UR32][R10.64] ;  /* 0x000000200a079981 */ /* 0x000522000c1e1100 */
[----:B------:R-:W-:-:S03]  /*53810*/  PRMT R9, RZ, 0x7610, R9 ;  /* 0x00007610ff097816 */ /* 0x000fc60000000009 */
[----:B------:R-:W-:Y:S04]  /*53820*/  STL [R1+0x6b44], R3 ;  /* 0x006b440301007387 */ /* 0x000fe80000100800 */
[----:B------:R-:W4:Y:S04]  /*53830*/  LDL R18, [R1+0x4708] ;  /* 0x0047080001127983 */ /* 0x000f280000100800 */
[----:B------:R-:W4:Y:S04]  /*53840*/  LDL R15, [R1+0x4744] ;  /* 0x00474400010f7983 */ /* 0x000f280000100800 */
[----:B---3--:R0:W-:Y:S04]  /*53850*/  STL [R1+0x6b48], R4 ;  /* 0x006b480401007387 */ /* 0x0081e80000100800 */
[----:B------:R-:W3:Y:S04]  /*53860*/  LDL R14, [R1+0x471c] ;  /* 0x00471c00010e7983 */ /* 0x000ee80000100800 */
[----:B0-----:R-:W3:Y:S01]  /*53870*/  LDL R4, [R1+0x4750] ;  /* 0x0047500001047983 */ /* 0x001ee20000100800 */
[----:B--2---:R-:W-:-:S02]  /*53880*/  @!P0 IMAD.MOV.U32 R11, RZ, RZ, R20 ;  /* 0x000000ffff0b8224 */ /* 0x004fc400078e0014 */
[----:B------:R-:W-:-:S05]  /*53890*/  @!P0 IMAD.MOV.U32 R10, RZ, RZ, R19 ;  /* 0x000000ffff0a8224 */ /* 0x000fca00078e0013 */
[----:B------:R0:W2:Y:S04]  /*538a0*/  @!P0 LDG.E.U8 R8, desc[UR32][R10.64] ;  /* 0x000000200a088981 */ /* 0x0000a8000c1e1100 */
[----:B------:R1:W2:Y:S04]  /*538b0*/  @!P1 LDG.E.U8 R9, desc[UR32][R12.64] ;  /* 0x000000200c099981 */ /* 0x0002a8000c1e1100 */
[----:B----4-:R-:W-:Y:S04]  /*538c0*/  STL [R1+0x6b4c], R5 ;  /* 0x006b4c0501007387 */ /* 0x010fe80000100800 */
[----:B------:R-:W4:Y:S04]  /*538d0*/  LDL R3, [R1+0x4718] ;  /* 0x0047180001037983 */ /* 0x000f280000100800 */
[----:B------:R-:W4:Y:S01]  /*538e0*/  LDL R2, [R1+0x4754] ;  /* 0x0047540001027983 */ /* 0x000f220000100800 */
[----:B0-----:R-:W-:-:S02]  /*538f0*/  PRMT R10, RZ, 0x7610, R10 ;  /* 0x00007610ff0a7816 */ /* 0x001fc4000000000a */
[----:B------:R-:W-:Y:S01]  /*53900*/  PRMT R11, RZ, 0x7610, R11 ;  /* 0x00007610ff0b7816 */ /* 0x000fe2000000000b */
[----:B------:R-:W-:Y:S04]  /*53910*/  STL [R1+0x6b50], R6 ;  /* 0x006b500601007387 */ /* 0x000fe80000100800 */
[----:B------:R-:W4:Y:S04]  /*53920*/  LDL R17, [R1+0x472c] ;  /* 0x00472c0001117983 */ /* 0x000f280000100800 */
[----:B------:R-:W4:Y:S04]  /*53930*/  LDL R16, [R1+0x4760] ;  /* 0x0047600001107983 */ /* 0x000f280000100800 */
[----:B------:R0:W-:Y:S01]  /*53940*/  STL [R1+0x6b54], R7 ;  /* 0x006b540701007387 */ /* 0x0001e20000100800 */
[----:B-1----:R-:W-:-:S02]  /*53950*/  @!P0 IMAD.MOV.U32 R13, RZ, RZ, R18 ;  /* 0x000000ffff0d8224 */ /* 0x002fc400078e0012 */
[----:B------:R-:W-:-:S05]  /*53960*/  @!P0 IMAD.MOV.U32 R12, RZ, RZ, R15 ;  /* 0x000000ffff0c8224 */ /* 0x000fca00078e000f */
[----:B------:R1:W4:Y:S01]  /*53970*/  @!P0 LDG.E.U8 R10, desc[UR32][R12.64] ;  /* 0x000000200c0a8981 */ /* 0x000322000c1e1100 */
[----:B---3--:R-:W-:Y:S02]  /*53980*/  @!P1 IMAD.MOV.U32 R15, RZ, RZ, R14 ;  /* 0x000000ffff0f9224 */ /* 0x008fe400078e000e */
[----:B------:R-:W-:-:S05]  /*53990*/  @!P1 IMAD.MOV.U32 R14, RZ, RZ, R4 ;  /* 0x000000ffff0e9224 */ /* 0x000fca00078e0004 */
[----:B------:R4:W3:Y:S04]  /*539a0*/  @!P1 LDG.E.U8 R11, desc[UR32][R14.64] ;  /* 0x000000200e0b9981 */ /* 0x0008e8000c1e1100 */
[----:B--2---:R-:W-:Y:S04]  /*539b0*/  STL [R1+0x6b58], R8 ;  /* 0x006b580801007387 */ /* 0x004fe80000100800 */
[----:B0-----:R-:W2:Y:S04]  /*539c0*/  LDL R7, [R1+0x4728] ;  /* 0x0047280001077983 */ /* 0x001ea80000100800 */
[----:B------:R-:W2:Y:S04]  /*539d0*/  LDL R6, [R1+0x4764] ;  /* 0x0047640001067983 */ /* 0x000ea80000100800 */
[----:B------:R-:W-:Y:S04]  /*539e0*/  STL [R1+0x6b5c], R9 ;  /* 0x006b5c0901007387 */ /* 0x000fe80000100800 */
[----:B------:R-:W2:Y:S04]  /*539f0*/  LDL R19, [R1+0x473c] ;  /* 0x00473c0001137983 */ /* 0x000ea80000100800 */
[----:B------:R-:W2:Y:S01]  /*53a00*/  LDL R18, [R1+0x4770] ;  /* 0x0047700001127983 */ /* 0x000ea20000100800 */
[----:B-1----:R-:W-:Y:S01]  /*53a10*/  PRMT R12, RZ, 0x7610, R12 ;  /* 0x00007610ff0c7816 */ /* 0x002fe2000000000c */
[----:B----4-:R-:W-:-:S02]  /*53a20*/  @!P0 IMAD.MOV.U32 R15, RZ, RZ, R3 ;  /* 0x000000ffff0f8224 */ /* 0x010fc400078e0003 */
[----:B------:R-:W-:Y:S01]  /*53a30*/  @!P0 IMAD.MOV.U32 R14, RZ, RZ, R2 ;  /* 0x000000ffff0e8224 */ /* 0x000fe200078e0002 */
[----:B------:R-:W-:-:S04]  /*53a40*/  PRMT R13, RZ, 0x7610, R13 ;  /* 0x00007610ff0d7816 */ /* 0x000fc8000000000d */
[----:B------:R0:W4:Y:S02]  /*53a50*/  @!P0 LDG.E.U8 R12, desc[UR32][R14.64] ;  /* 0x000000200e0c8981 */ /* 0x000124000c1e1100 */
[----:B0-----:R-:W-:Y:S02]  /*53a60*/  PRMT R14, RZ, 0x7610, R14 ;  /* 0x00007610ff0e7816 */ /* 0x001fe4000000000e */
[----:B------:R-:W-:Y:S01]  /*53a70*/  PRMT R15, RZ, 0x7610, R15 ;  /* 0x00007610ff0f7816 */ /* 0x000fe2000000000f */
[----:B------:R2:W4:Y:S04]  /*53a80*/  @!P1 LDG.E.U8 R13, desc[UR32][R16.64] ;  /* 0x00000020100d9981 */ /* 0x000528000c1e1100 */
[----:B------:R-:W-:Y:S04]  /*53a90*/  STL [R1+0x6b60], R10 ;  /* 0x006b600a01007387 */ /* 0x000fe80000100800 */
[----:B------:R-:W4:Y:S04]  /*53aa0*/  LDL R5, [R1+0x4738] ;  /* 0x0047380001057983 */ /* 0x000f280000100800 */
[----:B------:R-:W4:Y:S04]  /*53ab0*/  LDL R4, [R1+0x4774] ;  /* 0x0047740001047983 */ /* 0x000f280000100800 */
[----:B---3--:R0:W-:Y:S04]  /*53ac0*/  STL [R1+0x6b64], R11 ;  /* 0x006b640b01007387 */ /* 0x0081e80000100800 */
[----:B------:R-:W3:Y:S04]  /*53ad0*/  LDL R21, [R1+0x474c] ;  /* 0x00474c0001157983 */ /* 0x000ee80000100800 */
[----:B------:R-:W3:Y:S04]  /*53ae0*/  LDL R20, [R1+0x4780] ;  /* 0x0047800001147983 */ /* 0x000ee80000100800 */
[----:B------:R-:W3:Y:S04]  /*53af0*/  LDL R2, [R1+0x4784] ;  /* 0x0047840001027983 */ /* 0x000ee80000100800 */
[----:B------:R-:W3:Y:S01]  /*53b00*/  LDL R3, [R1+0x4748] ;  /* 0x0047480001037983 */ /* 0x000ee20000100800 */
[----:B--2---:R-:W-:-:S02]  /*53b10*/  @!P0 IMAD.MOV.U32 R17, RZ, RZ, R7 ;  /* 0x000000ffff118224 */ /* 0x004fc400078e0007 */
[----:B------:R-:W-:-:S05]  /*53b20*/  @!P0 IMAD.MOV.U32 R16, RZ, RZ, R6 ;  /* 0x000000ffff108224 */ /* 0x000fca00078e0006 */
[----:B------:R1:W2:Y:S04]  /*53b30*/  @!P0 LDG.E.U8 R14, desc[UR32][R16.64] ;  /* 0x00000020100e8981 */ /* 0x0002a8000c1e1100 */
[----:B------:R1:W2:Y:S04]  /*53b40*/  @!P1 LDG.E.U8 R15, desc[UR32][R18.64] ;  /* 0x00000020120f9981 */ /* 0x0002a8000c1e1100 */
[----:B----4-:R-:W-:Y:S04]  /*53b50*/  STL [R1+0x6b68], R12 ;  /* 0x006b680c01007387 */ /* 0x010fe80000100800 */
[----:B0-----:R-:W4:Y:S04]  /*53b60*/  LDL R11, [R1+0x475c] ;  /* 0x00475c00010b7983 */ /* 0x001f280000100800 */
[----:B------:R-:W4:Y:S04]  /*53b70*/  LDL R10, [R1+0x4790] ;  /* 0x00479000010a7983 */ /* 0x000f280000100800 */
[----:B------:R-:W4:Y:S04]  /*53b80*/  LDL R9, [R1+0x4758] ;  /* 0x0047580001097983 */ /* 0x000f280000100800 */
[----:B------:R-:W4:Y:S04]  /*53b90*/  LDL R8, [R1+0x4794] ;  /* 0x0047940001087983 */ /* 0x000f280000100800 */
[----:B------:R0:W-:Y:S04]  /*53ba0*/  STL [R1+0x6b6c], R13 ;  /* 0x006b6c0d01007387 */ /* 0x0001e80000100800 */
[----:B------:R-:W4:Y:S04]  /*53bb0*/  LDL R7, [R1+0x476c] ;  /* 0x00476c0001077983 */ /* 0x000f280000100800 */
[----:B------:R-:W4:Y:S01]  /*53bc0*/  LDL R6, [R1+0x47a0] ;  /* 0x0047a00001067983 */ /* 0x000f220000100800 */
[----:B-1----:R-:W-:Y:S01]  /*53bd0*/  PRMT R17, RZ, 0x7610, R17 ;  /* 0x00007610ff117816 */ /* 0x002fe20000000011 */
[----:B------:R-:W-:-:S02]  /*53be0*/  @!P0 IMAD.MOV.U32 R19, RZ, RZ, R5 ;  /* 0x000000ffff138224 */ /* 0x000fc400078e0005 */
[----:B------:R-:W-:-:S03]  /*53bf0*/  @!P0 IMAD.MOV.U32 R18, RZ, RZ, R4 ;  /* 0x000000ffff128224 */ /* 0x000fc600078e0004 */
[----:B---3--:R1:W3:Y:S02]  /*53c00*/  @!P1 LDG.E.U8 R17, desc[UR32][R20.64] ;  /* 0x0000002014119981 */ /* 0x0082e4000c1e1100 */
[----:B-1----:R-:W-:Y:S02]  /*53c10*/  @!P0 IMAD.MOV.U32 R20, RZ, RZ, R2 ;  /* 0x000000ffff148224 */ /* 0x002fe400078e0002 */
[----:B------:R-:W-:Y:S01]  /*53c20*/  @!P0 IMAD.MOV.U32 R21, RZ, RZ, R3 ;  /* 0x000000ffff158224 */ /* 0x000fe200078e0003 */
[----:B--2---:R-:W-:Y:S04]  /*53c30*/  STL [R1+0x6b70], R14 ;  /* 0x006b700e01007387 */ /* 0x004fe80000100800 */
[----:B0-----:R-:W2:Y:S04]  /*53c40*/  LDL R13, [R1+0x4768] ;  /* 0x00476800010d7983 */ /* 0x001ea80000100800 */
[----:B------:R-:W3:Y:S04]  /*53c50*/  LDL R12, [R1+0x47a4] ;  /* 0x0047a400010c7983 */ /* 0x000ee80000100800 */
[----:B------:R0:W-:Y:S04]  /*53c60*/  STL [R1+0x6b74], R15 ;  /* 0x006b740f01007387 */ /* 0x0001e80000100800 */
[----:B------:R-:W3:Y:S04]  /*53c70*/  LDL R5, [R1+0x477c] ;  /* 0x00477c0001057983 */ /* 0x000ee80000100800 */
[----:B------:R-:W3:Y:S04]  /*53c80*/  LDL R4, [R1+0x47b0] ;  /* 0x0047b00001047983 */ /* 0x000ee80000100800 */
[----:B------:R-:W3:Y:S04]  /*53c90*/  LDL R2, [R1+0x47b4] ;  /* 0x0047b40001027983 */ /* 0x000ee80000100800 */
[----:B------:R-:W3:Y:S01]  /*53ca0*/  LDL R3, [R1+0x4778] ;  /* 0x0047780001037983 */ /* 0x000ee20000100800 */
[----:B------:R-:W-:Y:S01]  /*53cb0*/  PRMT R16, RZ, 0x7610, R16 ;  /* 0x00007610ff107816 */ /* 0x000fe20000000010 */
[----:B----4-:R-:W-:-:S02]  /*53cc0*/  @!P1 IMAD.MOV.U32 R23, RZ, RZ, R11 ;  /* 0x000000ffff179224 */ /* 0x010fc400078e000b */
[----:B------:R-:W-:Y:S01]  /*53cd0*/  @!P1 IMAD.MOV.U32 R22, RZ, RZ, R10 ;  /* 0x000000ffff169224 */ /* 0x000fe200078e000a */
[----:B------:R-:W4:Y:S04]  /*53ce0*/  LDL R11, [R1+0x478c] ;  /* 0x00478c00010b7983 */ /* 0x000f280000100800 */
[----:B------:R1:W4:Y:S04]  /*53cf0*/  @!P0 LDG.E.U8 R16, desc[UR32][R18.64] ;  /* 0x0000002012108981 */ /* 0x000328000c1e1100 */
[----:B------:R-:W4:Y:S04]  /*53d00*/  LDL R10, [R1+0x47c0] ;  /* 0x0047c000010a7983 */ /* 0x000f280000100800 */
[----:B------:R-:W4:Y:S01]  /*53d10*/  LDL R34, [R1+0x47d8] ;  /* 0x0047d80001227983 */ /* 0x000f220000100800 */
[----:B-1----:R-:W-:-:S02]  /*53d20*/  PRMT R18, RZ, 0x7610, R18 ;  /* 0x00007610ff127816 */ /* 0x002fc40000000012 */
[----:B------:R-:W-:Y:S01]  /*53d30*/  PRMT R19, RZ, 0x7610, R19 ;  /* 0x00007610ff137816 */ /* 0x000fe20000000013 */
[----:B------:R-:W4:Y:S01]  /*53d40*/  LDL R32, [R1+0x4814] ;  /* 0x0048140001207983 */ /* 0x000f220000100800 */
[----:B------:R-:W-:-:S03]  /*53d50*/  @!P1 IMAD.MOV.U32 R25, RZ, RZ, R7 ;  /* 0x000000ffff199224 */ /* 0x000fc600078e0007 */
[----:B------:R1:W4:Y:S01]  /*53d60*/  @!P0 LDG.E.U8 R18, desc[UR32][R20.64] ;  /* 0x0000002014128981 */ /* 0x000322000c1e1100 */
[----:B------:R-:W-:-:S03]  /*53d70*/  @!P1 IMAD.MOV.U32 R24, RZ, RZ, R6 ;  /* 0x000000ffff189224 */ /* 0x000fc600078e0006 */
[----:B------:R0:W4:Y:S04]  /*53d80*/  @!P1 LDG.E.U8 R19, desc[UR32][R22.64] ;  /* 0x0000002016139981 */ /* 0x000128000c1e1100 */
[----:B------:R-:W4:Y:S01]  /*53d90*/  LDL R7, [R1+0x479c] ;  /* 0x00479c0001077983 */ /* 0x000f220000100800 */
[----:B-1----:R-:W-:-:S03]  /*53da0*/  PRMT R21, RZ, 0x7610, R21 ;  /* 0x00007610ff157816 */ /* 0x002fc60000000015 */
[----:B------:R-:W4:Y:S01]  /*53db0*/  LDL R6, [R1+0x47d0] ;  /* 0x0047d00001067983 */ /* 0x000f220000100800 */
[----:B0-----:R-:W-:Y:S02]  /*53dc0*/  @!P0 IMAD.MOV.U32 R22, RZ, RZ, R8 ;  /* 0x000000ffff168224 */ /* 0x001fe400078e0008 */
[----:B------:R-:W-:Y:S01]  /*53dd0*/  @!P0 IMAD.MOV.U32 R23, RZ, RZ, R9 ;  /* 0x000000ffff178224 */ /* 0x000fe200078e0009 */
[----:B------:R-:W4:Y:S04]  /*53de0*/  LDL R8, [R1+0x47c4] ;  /* 0x0047c40001087983 */ /* 0x000f280000100800 */
[----:B------:R-:W4:Y:S01]  /*53df0*/  LDL R9, [R1+0x4788] ;  /* 0x0047880001097983 */ /* 0x000f220000100800 */
[----:B------:R-:W-:-:S03]  /*53e00*/  PRMT R20, RZ, 0x7610, R20 ;  /* 0x00007610ff147816 */ /* 0x000fc60000000014 */
[----:B------:R-:W4:Y:S04]  /*53e10*/  @!P1 LDG.E.U8 R21, desc[UR32][R24.64] ;  /* 0x0000002018159981 */ /* 0x000f28000c1e1100 */
[----:B------:R0:W4:Y:S04]  /*53e20*/  @!P0 LDG.E.U8 R20, desc[UR32][R22.64] ;  /* 0x0000002016148981 */ /* 0x000128000c1e1100 */
[----:B------:R-:W4:Y:S04]  /*53e30*/  LDL R15, [R1+0x47ec] ;  /* 0x0047ec00010f7983 */ /* 0x000f280000100800 */
[----:B------:R-:W4:Y:S01]  /*53e40*/  LDL R14, [R1+0x4820] ;  /* 0x00482000010e7983 */ /* 0x000f220000100800 */
[----:B0-----:R-:W-:Y:S01]  /*53e50*/  PRMT R23, RZ, 0x7610, R23 ;  /* 0x00007610ff177816 */ /* 0x001fe20000000017 */
[----:B--2---:R-:W-:-:S02]  /*53e60*/  @!P0 IMAD.MOV.U32 R25, RZ, RZ, R13 ;  /* 0x000000ffff198224 */ /* 0x004fc400078e000d */
[----:B------:R-:W2:Y:S01]  /*53e70*/  LDL R13, [R1+0x4798] ;  /* 0x00479800010d7983 */ /* 0x000ea20000100800 */
[----:B---3--:R-:W-:-:S03]  /*53e80*/  @!P0 IMAD.MOV.U32 R24, RZ, RZ, R12 ;  /* 0x000000ffff188224 */ /* 0x008fc600078e000c */
[----:B------:R-:W3:Y:S01]  /*53e90*/  LDL R12, [R1+0x47d4] ;  /* 0x0047d400010c7983 */ /* 0x000ee20000100800 */
[----:B------:R-:W-:-:S03]  /*53ea0*/  @!P1 IMAD.MOV.U32 R27, RZ, RZ, R5 ;  /* 0x000000ffff1b9224 */ /* 0x000fc600078e0005 */
[----:B------:R-:W3:Y:S01]  /*53eb0*/  LDL R5, [R1+0x47ac] ;  /* 0x0047ac0001057983 */ /* 0x000ee20000100800 */
[----:B------:R-:W-:-:S03]  /*53ec0*/  @!P1 IMAD.MOV.U32 R26, RZ, RZ, R4 ;  /* 0x000000ffff1a9224 */ /* 0x000fc600078e0004 */
[----:B------:R-:W3:Y:S04]  /*53ed0*/  LDL R4, [R1+0x47e0] ;  /* 0x0047e00001047983 */ /* 0x000ee80000100800 */
[----:B------:R0:W3:Y:S02]  /*53ee0*/  @!P1 LDG.E.U8 R23, desc[UR32][R26.64] ;  /* 0x000000201a179981 */ /* 0x0000e4000c1e1100 */
[----:B0-----:R-:W-:Y:S02]  /*53ef0*/  @!P0 IMAD.MOV.U32 R26, RZ, RZ, R2 ;  /* 0x000000ffff1a8224 */ /* 0x001fe400078e0002 */
[----:B------:R-:W3:Y:S01]  /*53f00*/  LDL R2, [R1+0x47e4] ;  /* 0x0047e40001027983 */ /* 0x000ee20000100800 */
[----:B------:R-:W-:-:S03]  /*53f10*/  @!P0 IMAD.MOV.U32 R27, RZ, RZ, R3 ;  /* 0x000000ffff1b8224 */ /* 0x000fc600078e0003 */
[----:B------:R-:W3:Y:S01]  /*53f20*/  LDL R3, [R1+0x47a8] ;  /* 0x0047a80001037983 */ /* 0x000ee20000100800 */
[----:B------:R-:W-:Y:S01]  /*53f30*/  PRMT R22, RZ, 0x7610, R22 ;  /* 0x00007610ff167816 */ /* 0x000fe20000000016 */
[----:B----4-:R-:W-:Y:S02]  /*53f40*/  @!P1 IMAD.MOV.U32 R28, RZ, RZ, R10 ;  /* 0x000000ffff1c9224 */ /* 0x010fe400078e000a */
[----:B------:R-:W-:Y:S01]  /*53f50*/  @!P1 IMAD.MOV.U32 R29, RZ, RZ, R11 ;  /* 0x000000ffff1d9224 */ /* 0x000fe200078e000b */
[----:B------:R-:W4:Y:S04]  /*53f60*/  LDL R10, [R1+0x47f0] ;  /* 0x0047f000010a7983 */ /* 0x000f280000100800 */
[----:B------:R0:W4:Y:S04]  /*53f70*/  @!P0 LDG.E.U8 R22, desc[UR32][R24.64] ;  /* 0x0000002018168981 */ /* 0x000128000c1e1100 */
[----:B------:R-:W4:Y:S01]  /*53f80*/  LDL R11, [R1+0x47bc] ;  /* 0x0047bc00010b7983 */ /* 0x000f220000100800 */
[----:B0-----:R-:W-:-:S02]  /*53f90*/  PRMT R24, RZ, 0x7610, R24 ;  /* 0x00007610ff187816 */ /* 0x001fc40000000018 */
[----:B------:R-:W-:Y:S01]  /*53fa0*/  PRMT R25, RZ, 0x7610, R25 ;  /* 0x00007610ff197816 */ /* 0x000fe20000000019 */
[----:B------:R-:W-:Y:S02]  /*53fb0*/  @!P1 IMAD.MOV.U32 R31, RZ, RZ, R7 ;  /* 0x000000ffff1f9224 */ /* 0x000fe400078e0007 */
[----:B------:R-:W-:Y:S01]  /*53fc0*/  @!P1 IMAD.MOV.U32 R30, RZ, RZ, R6 ;  /* 0x000000ffff1e9224 */ /* 0x000fe200078e0006 */
[----:B------:R0:W4:Y:S04]  /*53fd0*/  @!P0 LDG.E.U8 R24, desc[UR32][R26.64] ;  /* 0x000000201a188981 */ /* 0x000128000c1e1100 */
[----:B------:R1:W4:Y:S04]  /*53fe0*/  @!P1 LDG.E.U8 R25, desc[UR32][R28.64] ;  /* 0x000000201c199981 */ /* 0x000328000c1e1100 */
[----:B------:R-:W4:Y:S01]  /*53ff0*/  LDL R7, [R1+0x47cc] ;  /* 0x0047cc0001077983 */ /* 0x000f220000100800 */
[----:B0-----:R-:W-:-:S02]  /*54000*/  PRMT R26, RZ, 0x7610, R26 ;  /* 0x00007610ff1a7816 */ /* 0x001fc4000000001a */
[----:B------:R-:W-:Y:S01]  /*54010*/  PRMT R27, RZ, 0x7610, R27 ;  /* 0x00007610ff1b7816 */ /* 0x000fe2000000001b */
[----:B------:R-:W4:Y:S01]  /*54020*/  LDL R6, [R1+0x4800] ;  /* 0x0048000001067983 */ /* 0x000f220000100800 */
[----:B-1----:R-:W-:Y:S02]  /*54030*/  @!P0 IMAD.MOV.U32 R28, RZ, RZ, R8 ;  /* 0x000000ffff1c8224 */ /* 0x002fe400078e0008 */
[----:B------:R-:W-:Y:S01]  /*54040*/  @!P0 IMAD.MOV.U32 R29, RZ, RZ, R9 ;  /* 0x000000ffff1d8224 */ /* 0x000fe200078e0009 */
[----:B------:R-:W4:Y:S04]  /*54050*/  LDL R8, [R1+0x47f4] ;  /* 0x0047f40001087983 */ /* 0x000f280000100800 */
[----:B------:R-:W4:Y:S04]  /*54060*/  LDL R9, [R1+0x47b8] ;  /* 0x0047b80001097983 */ /* 0x000f280000100800 */
[----:B------:R0:W4:Y:S04]  /*54070*/  @!P0 LDG.E.U8 R26, desc[UR32][R28.64] ;  /* 0x000000201c1a8981 */ /* 0x000128000c1e1100 */
[----:B------:R2:W4:Y:S01]  /*54080*/  @!P1 LDG.E.U8 R27, desc[UR32][R30.64] ;  /* 0x000000201e1b9981 */ /* 0x000522000c1e1100 */
[----:B0-----:R-:W-:-:S02]  /*54090*/  PRMT R28, RZ, 0x7610, R28 ;  /* 0x00007610ff1c7816 */ /* 0x001fc4000000001c */
[----:B------:R-:W-:Y:S01]  /*540a0*/  PRMT R29, RZ, 0x7610, R29 ;  /* 0x00007610ff1d7816 */ /* 0x000fe2000000001d */
[----:B--2---:R-:W-:Y:S01]  /*540b0*/  @!P0 IMAD.MOV.U32 R31, RZ, RZ, R13 ;  /* 0x000000ffff1f8224 */ /* 0x004fe200078e000d */
[----:B------:R-:W-:Y:S01]  /*540c0*/  PRMT R33, RZ, 0x7610, R33 ;  /* 0x00007610ff217816 */ /* 0x000fe20000000021 */
[----:B------:R-:W2:Y:S01]  /*540d0*/  LDL R13, [R1+0x47e8] ;  /* 0x0047e800010d7983 */ /* 0x000ea20000100800 */
[----:B---3--:R-:W-:-:S03]  /*540e0*/  @!P0 IMAD.MOV.U32 R30, RZ, RZ, R12 ;  /* 0x000000ffff1e8224 */ /* 0x008fc600078e000c */
[----:B------:R-:W3:Y:S04]  /*540f0*/  LDL R12, [R1+0x4824] ;  /* 0x00482400010c7983 */ /* 0x000ee80000100800 */
[----:B------:R0:W2:Y:S02]  /*54100*/  @!P0 LDG.E.U8 R28, desc[UR32][R30.64] ;  /* 0x000000201e1c8981 */ /* 0x0000a4000c1e1100 */
[----:B0-----:R-:W-:Y:S02]  /*54110*/  @!P1 IMAD.MOV.U32 R30, RZ, RZ, R4 ;  /* 0x000000ffff1e9224 */ /* 0x001fe400078e0004 */
[----:B------:R-:W-:Y:S01]  /*54120*/  @!P1 IMAD.MOV.U32 R31, RZ, RZ, R5 ;  /* 0x000000ffff1f9224 */ /* 0x000fe200078e0005 */
[----:B------:R-:W3:Y:S04]  /*54130*/  LDL R4, [R1+0x4804] ;  /* 0x0048040001047983 */ /* 0x000ee80000100800 */
[----:B------:R-:W2:Y:S04]  /*54140*/  LDL R5, [R1+0x47c8] ;  /* 0x0047c80001057983 */ /* 0x000ea80000100800 */
[----:B------:R0:W2:Y:S02]  /*54150*/  @!P1 LDG.E.U8 R29, desc[UR32][R30.64] ;  /* 0x000000201e1d9981 */ /* 0x0000a4000c1e1100 */
[----:B0-----:R-:W-:-:S02]  /*54160*/  @!P0 IMAD.MOV.U32 R30, RZ, RZ, R2 ;  /* 0x000000ffff1e8224 */ /* 0x001fc400078e0002 */
[----:B------:R-:W2:Y:S01]  /*54170*/  LDL R2, [R1+0x4810] ;  /* 0x0048100001027983 */ /* 0x000ea20000100800 */
[----:B------:R-:W-:-:S03]  /*54180*/  @!P0 IMAD.MOV.U32 R31, RZ, RZ, R3 ;  /* 0x000000ffff1f8224 */ /* 0x000fc600078e0003 */
[----:B------:R-:W2:Y:S01]  /*54190*/  LDL R3, [R1+0x47dc] ;  /* 0x0047dc0001037983 */ /* 0x000ea20000100800 */
[----:B------:R-:W-:-:S03]  /*541a0*/  PRMT R35, RZ, 0x7610, R35 ;  /* 0x00007610ff237816 */ /* 0x000fc60000000023 */
[----:B------:R4:W2:Y:S01]  /*541b0*/  @!P0 LDG.E.U8 R33, desc[UR32][R30.64] ;  /* 0x000000201e218981 */ /* 0x0008a2000c1e1100 */
[----:B------:R-:W-:Y:S01]  /*541c0*/  PRMT R37, RZ, 0x7610, R37 ;  /* 0x00007610ff257816 */ /* 0x000fe20000000025 */
[----:B----4-:R-:W-:Y:S02]  /*541d0*/  @!P1 IMAD.MOV.U32 R30, RZ, RZ, R10 ;  /* 0x000000ffff1e9224 */ /* 0x010fe400078e000a */
[----:B------:R-:W-:Y:S01]  /*541e0*/  @!P1 IMAD.MOV.U32 R31, RZ, RZ, R11 ;  /* 0x000000ffff1f9224 */ /* 0x000fe200078e000b */
[----:B------:R-:W4:Y:S04]  /*541f0*/  LDL R10, [R1+0x4830] ;  /* 0x00483000010a7983 */ /* 0x000f280000100800 */
[----:B------:R-:W4:Y:S04]  /*54200*/  LDL R11, [R1+0x47fc] ;  /* 0x0047fc00010b7983 */ /* 0x000f280000100800 */
[----:B------:R0:W4:Y:S01]  /*54210*/  @!P1 LDG.E.U8 R35, desc[UR32][R30.64] ;  /* 0x000000201e239981 */ /* 0x000122000c1e1100 */
[----:B------:R-:W-:Y:S01]  /*54220*/  PRMT R39, RZ, 0x7610, R39 ;  /* 0x00007610ff277816 */ /* 0x000fe20000000027 */
[----:B0-----:R-:W-:-:S02]  /*54230*/  @!P0 IMAD.MOV.U32 R30, RZ, RZ, R8 ;  /* 0x000000ffff1e8224 */ /* 0x001fc400078e0008 */
        /* <DEDUP_REMOVED lines=9> */
[----:B------:R3:W4:Y:S02]  /*542d0*/  @!P1 LDG.E.U8 R39, desc[UR32][R30.64] ;  /* 0x000000201e279981 */ /* 0x000724000c1e1100 */
[----:B---3--:R-:W-:-:S02]  /*542e0*/  @!P0 IMAD.MOV.U32 R30, RZ, RZ, R4 ;  /* 0x000000ffff1e8224 */ /* 0x008fc400078e0004 */
[----:B------:R-:W3:Y:S01]  /*542f0*/  LDL R4, [R1+0x4834] ;  /* 0x0048340001047983 */ /* 0x000ee20000100800 */
[----:B--2---:R-:W-:-:S03]  /*54300*/  @!P0 IMAD.MOV.U32 R31, RZ, RZ, R5 ;  /* 0x000000ffff1f8224 */ /* 0x004fc600078e0005 */
[----:B------:R-:W2:Y:S04]  /*54310*/  LDL R5, [R1+0x4808] ;  /* 0x0048080001057983 */ /* 0x000ea80000100800 */
[----:B------:R0:W2:Y:S02]  /*54320*/  @!P0 LDG.E.U8 R41, desc[UR32][R30.64] ;  /* 0x000000201e298981 */ /* 0x0000a4000c1e1100 */
[----:B0-----:R-:W-:Y:S02]  /*54330*/  @!P1 IMAD.MOV.U32 R30, RZ, RZ, R2 ;  /* 0x000000ffff1e9224 */ /* 0x001fe400078e0002 */
[----:B------:R-:W2:Y:S01]  /*54340*/  LDL R2, [R1+0x4840] ;  /* 0x0048400001027983 */ /* 0x000ea20000100800 */
[----:B------:R-:W-:-:S03]  /*54350*/  @!P1 IMAD.MOV.U32 R31, RZ, RZ, R3 ;  /* 0x000000ffff1f9224 */ /* 0x000fc600078e0003 */
[----:B------:R-:W2:Y:S01]  /*54360*/  LDL R3, [R1+0x481c] ;  /* 0x00481c0001037983 */ /* 0x000ea20000100800 */
[----:B------:R-:W-:Y:S02]  /*54370*/  PRMT R43, RZ, 0x7610, R43 ;  /* 0x00007610ff2b7816 */ /* 0x000fe4000000002b */
[----:B------:R-:W-:-:S04]  /*54380*/  PRMT R45, RZ, 0x7610, R45 ;  /* 0x00007610ff2d7816 */ /* 0x000fc8000000002d */
[----:B------:R0:W2:Y:S01]  /*54390*/  @!P1 LDG.E.U8 R43, desc[UR32][R30.64] ;  /* 0x000000201e2b9981 */ /* 0x0000a2000c1e1100 */
[----:B------:R-:W-:Y:S01]  /*543a0*/  PRMT R47, RZ, 0x7610, R47 ;  /* 0x00007610ff2f7816 */ /* 0x000fe2000000002f */
[----:B0-----:R-:W-:Y:S02]  /*543b0*/  @!P0 IMAD.MOV.U32 R30, RZ, RZ, R32 ;  /* 0x000000ffff1e8224 */ /* 0x001fe400078e0020 */
[----:B------:R-:W-:-:S05]  /*543c0*/  @!P0 IMAD.MOV.U32 R31, RZ, RZ, R34 ;  /* 0x000000ffff1f8224 */ /* 0x000fca00078e0022 */
        /* <DEDUP_REMOVED lines=10> */
[----:B----4-:R-:W-:Y:S02]  /*54470*/  @!P1 IMAD.MOV.U32 R30, RZ, RZ, R10 ;  /* 0x000000ffff1e9224 */ /* 0x010fe400078e000a */
[----:B------:R-:W-:-:S05]  /*54480*/  @!P1 IMAD.MOV.U32 R31, RZ, RZ, R11 ;  /* 0x000000ffff1f9224 */ /* 0x000fca00078e000b */
[----:B------:R0:W4:Y:S01]  /*54490*/  @!P1 LDG.E.U8 R51, desc[UR32][R30.64] ;  /* 0x000000201e339981 */ /* 0x000122000c1e1100 */
[----:B------:R-:W-:Y:S01]  /*544a0*/  PRMT R55, RZ, 0x7610, R55 ;  /* 0x00007610ff377816 */ /* 0x000fe20000000037 */
[----:B0-----:R-:W-:Y:S02]  /*544b0*/  @!P0 IMAD.MOV.U32 R30, RZ, RZ, R8 ;  /* 0x000000ffff1e8224 */ /* 0x001fe400078e0008 */
[----:B------:R-:W-:-:S05]  /*544c0*/  @!P0 IMAD.MOV.U32 R31, RZ, RZ, R9 ;  /* 0x000000ffff1f8224 */ /* 0x000fca00078e0009 */
[----:B------:R0:W4:Y:S01]  /*544d0*/  @!P0 LDG.E.U8 R53, desc[UR32][R30.64] ;  /* 0x000000201e358981 */ /* 0x000122000c1e1100 */
[----:B------:R-:W-:Y:S01]  /*544e0*/  PRMT R56, RZ, 0x7610, R56 ;  /* 0x00007610ff387816 */ /* 0x000fe20000000038 */
[----:B0-----:R-:W-:Y:S02]  /*544f0*/  @!P1 IMAD.MOV.U32 R30, RZ, RZ, R6 ;  /* 0x000000ffff1e9224 */ /* 0x001fe400078e0006 */
[----:B------:R-:W-:-:S05]  /*54500*/  @!P1 IMAD.MOV.U32 R31, RZ, RZ, R7 ;  /* 0x000000ffff1f9224 */ /* 0x000fca00078e0007 */
[----:B------:R3:W4:Y:S02]  /*54510*/  @!P1 LDG.E.U8 R55, desc[UR32][R30.64] ;  /* 0x000000201e379981 */ /* 0x000724000c1e1100 */
[----:B---3--:R-:W-:Y:S02]  /*54520*/  @!P0 IMAD.MOV.U32 R30, RZ, RZ, R4 ;  /* 0x000000ffff1e8224 */ /* 0x008fe400078e0004 */
[----:B------:R-:W-:Y:S01]  /*54530*/  LDS.U8 R4, [R0+UR4+0x618] ;  /* 0x0006180400047984 */ /* 0x000fe20008000000 */
[----:B--2---:R-:W-:-:S05]  /*54540*/  @!P0 IMAD.MOV.U32 R31, RZ, RZ, R5 ;  /* 0x000000ffff1f8224 */ /* 0x004fca00078e0005 */
[----:B------:R0:W2:Y:S02]  /*54550*/  @!P0 LDG.E.U8 R56, desc[UR32][R30.64] ;  /* 0x000000201e388981 */ /* 0x0000a4000c1e1100 */
[----:B0-----:R-:W-:Y:S02]  /*54560*/  @!P1 IMAD.MOV.U32 R30, RZ, RZ, R2 ;  /* 0x000000ffff1e9224 */ /* 0x001fe400078e0002 */
[----:B------:R-:W0:Y:S01]  /*54570*/  LDS.U8 R2, [R0+UR4+0x410] ;  /* 0x0004100400027984 */ /* 0x000e220008000000 */
[----:B------:R-:W-:-:S03]  /*54580*/  @!P1 IMAD.MOV.U32 R31, RZ, RZ, R3 ;  /* 0x000000ffff1f9224 */ /* 0x000fc600078e0003 */
[----:B------:R-:W1:Y:S04]  /*54590*/  LDS.U8 R3, [R0+UR4+0x8] ;  /* 0x0000080400037984 */ /* 0x000e680008000000 */
[----:B0-----:R-:W-:Y:S04]  /*545a0*/  STL [R1+0x1e10], R2 ;  /* 0x001e100201007387 */ /* 0x001fe80000100800 */
[----:B------:R-:W0:Y:S04]  /*545b0*/  LDS.U8 R2, [R0+UR4+0x200] ;  /* 0x0002000400027984 */ /* 0x000e280008000000 */
[----:B------:R-:W-:Y:S04]  /*545c0*/  STL [R1+0x1e0c], R4 ;  /* 0x001e0c0401007387 */ /* 0x000fe80000100800 */
[----:B------:R-:W3:Y:S04]  /*545d0*/  LDS.U8 R4, [R0+UR4+0x418] ;  /* 0x0004180400047984 */ /* 0x000ee80008000000 */
[----:B-1----:R-:W-:Y:S04]  /*545e0*/  STL [R1+0x11c], R3 ;  /* 0x00011c0301007387 */ /* 0x002fe80000100800 */
[----:B------:R-:W1:Y:S04]  /*545f0*/  LDS.U8 R3, [R0+UR4+0x610] ;  /* 0x0006100400037984 */ /* 0x000e680008000000 */
[----:B0-----:R-:W-:Y:S04]  /*54600*/  STL [R1+0x118], R2 ;  /* 0x0001180201007387 */ /* 0x001fe80000100800 */
[----:B------:R-:W0:Y:S04]  /*54610*/  LDS.U8 R2, [R0+UR4+0x2000] ;  /* 0x0020000400027984 */ /* 0x000e280008000000 */
[----:B---3--:R-:W-:Y:S04]  /*54620*/  STL [R1+0x1e18], R4 ;  /* 0x001e180401007387 */ /* 0x008fe80000100800 */
        /* <DEDUP_REMOVED lines=488> */
[----:B------:R-:W1:Y:S01]  /*564b0*/  LDS.U8 R3, [R0+UR4+0x6390] ;  /* 0x0063900400037984 */ /* 0x000e620008000000 */
[----:B------:R-:W-:-:S06]  /*564c0*/  PRMT R57, RZ, 0x7610, R57 ;  /* 0x00007610ff397816 */ /* 0x000fcc0000000039 */
[----:B------:R4:W2:Y:S04]  /*564d0*/  @!P1 LDG.E.U8 R57, desc[UR32][R30.64] ;  /* 0x000000201e399981 */ /* 0x0008a8000c1e1100 */
[----:B----4-:R-:W-:Y:S04]  /*564e0*/  LDS.U8 R31, [R0+UR4] ;  /* 0x00000004001f7984 */ /* 0x010fe80008000000 */
[----:B------:R-:W-:Y:S04]  /*564f0*/  LDS.U8 R30, [R0+UR4+0x208] ;  /* 0x00020804001e7984 */ /* 0x000fe80008000000 */
[----:B0-----:R0:W-:Y:S04]  /*56500*/  STL [R1+0x4d00], R2 ;  /* 0x004d000201007387 */ /* 0x0011e80000100800 */
[----:B---3--:R-:W-:Y:S01]  /*56510*/  STL [R1+0x490c], R4 ;  /* 0x00490c0401007387 */ /* 0x008fe20000100800 */
[----:B0-----:R-:W-:-:S03]  /*56520*/  LOP3.LUT R2, R0, 0x20, RZ, 0x3c, !PT ;  /* 0x0000002000027812 */ /* 0x001fc600078e3cff */
[----:B------:R-:W0:Y:S04]  /*56530*/  LDS.U8 R4, [R0+UR4+0x6588] ;  /* 0x0065880400047984 */ /* 0x000e280008000000 */
[----:B-1----:R-:W-:Y:S04]  /*56540*/  STL [R1+0x4908], R3 ;  /* 0x0049080301007387 */ /* 0x002fe80000100800 */
[----:B------:R-:W1:Y:S04]  /*56550*/  LDS.U8 R3, [R0+UR4+0x6780] ;  /* 0x0067800400037984 */ /* 0x000e680008000000 */
[----:B------:R-:W-:Y:S04]  /*56560*/  STL [R1+0x4e08], R0 ;  /* 0x004e080001007387 */ /* 0x000fe80000100800 */
[----:B------:R-:W3:Y:S01]  /*56570*/  LDS.U8 R0, [R2+UR4] ;  /* 0x0000000402007984 */ /* 0x000ee20008000000 */
[----:B------:R-:W4:Y:S03]  /*56580*/  S2R R61, SR_TID.X ;  /* 0x00000000003d7919 */ /* 0x000f260000002100 */
[----:B------:R-:W-:Y:S04]  /*56590*/  LDS.U8 R5, [R2+UR4+0x6390] ;  /* 0x0063900402057984 */ /* 0x000fe80008000000 */
[----:B0-----:R-:W-:Y:S04]  /*565a0*/  STL [R1+0x4d0c], R4 ;  /* 0x004d0c0401007387 */ /* 0x001fe80000100800 */
[----:B------:R-:W0:Y:S04]  /*565b0*/  LDS.U8 R4, [R2+UR4+0x208] ;  /* 0x0002080402047984 */ /* 0x000e280008000000 */
[----:B-1----:R-:W-:Y:S04]  /*565c0*/  STL [R1+0x4d08], R3 ;  /* 0x004d080301007387 */ /* 0x002fe80000100800 */
[----:B------:R-:W1:Y:S04]  /*565d0*/  LDS.U8 R3, [R2+UR4+0x410] ;  /* 0x0004100402037984 */ /* 0x000e680008000000 */
[----:B---3--:R-:W-:Y:S04]  /*565e0*/  STL [R1+0x154], R0 ;  /* 0x0001540001007387 */ /* 0x008fe80000100800 */
[----:B------:R-:W3:Y:S04]  /*565f0*/  LDS.U8 R0, [R2+UR4+0x618] ;  /* 0x0006180402007984 */ /* 0x000ee80008000000 */
        /* <DEDUP_REMOVED lines=498> */
[----:B0-----:R4:W-:Y:S04]  /*58520*/  STL [R1+0x4d44], R4 ;  /* 0x004d440401007387 */ /* 0x0019e80000100800 */
[----:B-1----:R-:W-:Y:S01]  /*58530*/  STL [R1+0x4d40], R3 ;  /* 0x004d400301007387 */ /* 0x002fe20000100800 */
[----:B----4-:R-:W-:-:S03]  /*58540*/  SHF.R.U32.HI R4, RZ, 0x2, R61 ;  /* 0x00000002ff047819 */ /* 0x010fc6000001163d */
[----:B------:R-:W-:Y:S04]  /*58550*/  LDS.U8 R3, [R2+UR4+0x6780] ;  /* 0x0067800402037984 */ /* 0x000fe80008000000 */
[----:B---3--:R0:W-:Y:S01]  /*58560*/  STL [R1+0x494c], R0 ;  /* 0x00494c0001007387 */ /* 0x0081e20000100800 */
[----:B------:R-:W-:Y:S02]  /*58570*/  SGXT.U32 R4, R4, 0x3 ;  /* 0x000000030404781a */ /* 0x000fe40000000000 */
[----:B0-----:R-:W-:-:S05]  /*58580*/  LOP3.LUT R0, R61, 0x3, RZ, 0xc0, !PT ;  /* 0x000000033d007812 */ /* 0x001fca00078ec0ff */
[----:B------:R-:W-:-:S05]  /*58590*/  IMAD R0, R0, 0x820, RZ ;  /* 0x0000082000007824 */ /* 0x000fca00078e02ff */
[----:B------:R-:W-:Y:S02]  /*585a0*/  LOP3.LUT R0, R0, R4, RZ, 0xfc, !PT ;  /* 0x0000000400007212 */ /* 0x000fe400078efcff */
[----:B------:R-:W0:Y:S02]  /*585b0*/  LDS.U8 R4, [R2+UR4+0x6588] ;  /* 0x0065880402047984 */ /* 0x000e240008000000 */
[----:B------:R-:W-:-:S05]  /*585c0*/  LOP3.LUT R0, R0, 0x40, RZ, 0x3c, !PT ;  /* 0x0000004000007812 */ /* 0x000fca00078e3cff */
[----:B------:R-:W1:Y:S04]  /*585d0*/  LDS.U8 R2, [R0+UR4] ;  /* 0x0000000400027984 */ /* 0x000e680008000000 */
[----:B------:R-:W-:Y:S01]  /*585e0*/  STL [R1+0x4948], R5 ;  /* 0x0049480501007387 */ /* 0x000fe20000100800 */
[----:B------:R-:W3:Y:S03]  /*585f0*/  S2R R60, SR_TID.X ;  /* 0x00000000003c7919 */ /* 0x000ee60000002100 */
[----:B------:R-:W-:Y:S04]  /*58600*/  LDS.U8 R5, [R0+UR4+0x6588] ;  /* 0x0065880400057984 */ /* 0x000fe80008000000 */
[----:B0-----:R-:W-:Y:S04]  /*58610*/  STL [R1+0x4d4c], R4 ;  /* 0x004d4c0401007387 */ /* 0x001fe80000100800 */
[----:B------:R-:W0:Y:S04]  /*58620*/  LDS.U8 R4, [R0+UR4+0x208] ;  /* 0x0002080400047984 */ /* 0x000e280008000000 */
[----:B------:R-:W-:Y:S04]  /*58630*/  STL [R1+0x4d48], R3 ;  /* 0x004d480301007387 */ /* 0x000fe80000100800 */
[----:B------:R-:W4:Y:S04]  /*58640*/  LDS.U8 R3, [R0+UR4+0x410] ;  /* 0x0004100400037984 */ /* 0x000f280008000000 */
[----:B-1----:R-:W-:Y:S04]  /*58650*/  STL [R1+0x194], R2 ;  /* 0x0001940201007387 */ /* 0x002fe80000100800 */
[----:B------:R-:W1:Y:S04]  /*58660*/  LDS.U8 R2, [R0+UR4+0x618] ;  /* 0x0006180400027984 */ /* 0x000e680008000000 */
[----:B0-----:R-:W-:Y:S04]  /*58670*/  STL [R1+0x190], R4 ;  /* 0x0001900401007387 */ /* 0x001fe80000100800 */
[----:B------:R-:W0:Y:S04]  /*58680*/  LDS.U8 R4, [R0+UR4+0x8] ;  /* 0x0000080400047984 */ /* 0x000e280008000000 */
[----:B----4-:R-:W-:Y:S04]  /*58690*/  STL [R1+0x1e90], R3 ;  /* 0x001e900301007387 */ /* 0x010fe80000100800 */
        /* <DEDUP_REMOVED lines=490> */
[----:B------:R-:W-:Y:S04]  /*5a540*/  LDS.U8 R4, [R0+UR4+0x6788] ;  /* 0x0067880400047984 */ /* 0x000fe80008000000 */
[----:B----4-:R-:W-:Y:S04]  /*5a550*/  STL [R1+0x4984], R3 ;  /* 0x0049840301007387 */ /* 0x010fe80000100800 */
[----:B------:R-:W0:Y:S04]  /*5a560*/  LDS.U8 R3, [R0+UR4+0x6580] ;  /* 0x0065800400037984 */ /* 0x000e280008000000 */
[----:B-1----:R-:W-:Y:S04]  /*5a570*/  STL [R1+0x4980], R2 ;  /* 0x0049800201007387 */ /* 0x002fe80000100800 */
[----:B------:R-:W1:Y:S04]  /*5a580*/  LDS.U8 R2, [R0+UR4+0x6198] ;  /* 0x0061980400027984 */ /* 0x000e680008000000 */
[----:B0-----:R3:W-:Y:S04]  /*5a590*/  STL [R1+0x4d84], R3 ;  /* 0x004d840301007387 */ /* 0x0017e80000100800 */
[----:B------:R-:W-:Y:S04]  /*5a5a0*/  STL [R1+0x4d80], R4 ;  /* 0x004d800401007387 */ /* 0x000fe80000100800 */
[----:B-1----:R0:W-:Y:S01]  /*5a5b0*/  STL [R1+0x498c], R2 ;  /* 0x00498c0201007387 */ /* 0x0021e20000100800 */
[----:B---3--:R-:W-:-:S03]  /*5a5c0*/  SHF.R.U32.HI R3, RZ, 0x2, R60 ;  /* 0x00000002ff037819 */ /* 0x008fc6000001163c */
[----:B------:R-:W-:Y:S01]  /*5a5d0*/  LDS.U8 R4, [R0+UR4+0x6780] ;  /* 0x0067800400047984 */ /* 0x000fe20008000000 */
[----:B0-----:R-:W-:Y:S02]  /*5a5e0*/  LOP3.LUT R2, R60, 0x3, RZ, 0xc0, !PT ;  /* 0x000000033c027812 */ /* 0x001fe400078ec0ff */
[----:B------:R-:W-:-:S03]  /*5a5f0*/  SGXT.U32 R3, R3, 0x3 ;  /* 0x000000030303781a */ /* 0x000fc60000000000 */
[----:B------:R-:W-:-:S05]  /*5a600*/  IMAD R2, R2, 0x820, RZ ;  /* 0x0000082002027824 */ /* 0x000fca00078e02ff */
[----:B------:R-:W-:Y:S02]  /*5a610*/  LOP3.LUT R2, R2, R3, RZ, 0xfc, !PT ;  /* 0x0000000302027212 */ /* 0x000fe400078efcff */
[----:B------:R-:W0:Y:S02]  /*5a620*/  LDS.U8 R3, [R0+UR4+0x6390] ;  /* 0x0063900400037984 */ /* 0x000e240008000000 */
[----:B------:R-:W-:-:S05]  /*5a630*/  LOP3.LUT R2, R2, 0x60, RZ, 0x3c, !PT ;  /* 0x0000006002027812 */ /* 0x000fca00078e3cff */
[----:B------:R-:W-:Y:S04]  /*5a640*/  LDS.U8 R0, [R2+UR4+0x208] ;  /* 0x0002080402007984 */ /* 0x000fe80008000000 */
[----:B0-----:R-:W-:Y:S04]  /*5a650*/  STL [R1+0x4988], R3 ;  /* 0x0049880301007387 */ /* 0x001fe80000100800 */
[----:B------:R-:W0:Y:S04]  /*5a660*/  LDS.U8 R3, [R2+UR4] ;  /* 0x0000000402037984 */ /* 0x000e280008000000 */
[----:B------:R-:W-:Y:S04]  /*5a670*/  STL [R1+0x4d8c], R5 ;  /* 0x004d8c0501007387 */ /* 0x000fe80000100800 */
[----:B------:R-:W-:Y:S04]  /*5a680*/  STL [R1+0x4d88], R4 ;  /* 0x004d880401007387 */ /* 0x000fe80000100800 */
        /* <DEDUP_REMOVED lines=462> */
[----:B------:R-:W4:Y:S04]  /*5c370*/  LDL.LU R52, [R1+0x108] ;  /* 0x0001080001347983 */ /* 0x000f280000300800 */
[----:B------:R-:W-:Y:S04]  /*5c380*/  LDS.U8 R4, [R2+UR4+0x2198] ;  /* 0x0021980402047984 */ /* 0x000fe80008000000 */
[----:B0-----:R-:W-:Y:S04]  /*5c390*/  STL [R1+0x21f8], R3 ;  /* 0x0021f80301007387 */ /* 0x001fe80000100800 */
[----:B------:R-:W2:Y:S04]  /*5c3a0*/  LDL.LU R54, [R1+0x114] ;  /* 0x0001140001367983 */ /* 0x000ea80000300800 */
[----:B---3--:R-:W-:Y:S04]  /*5c3b0*/  STL [R1+0x1e00], R0 ;  /* 0x001e000001007387 */ /* 0x008fe80000100800 */
[----:B------:R-:W0:Y:S04]  /*5c3c0*/  LDS.U8 R0, [R2+UR4+0x2398] ;  /* 0x0023980402007984 */ /* 0x000e280008000000 */
[----:B------:R-:W3:Y:S04]  /*5c3d0*/  LDL.LU R58, [R1+0x104] ;  /* 0x00010400013a7983 */ /* 0x000ee80000300800 */
[----:B------:R-:W3:Y:S04]  /*5c3e0*/  LDL.LU R59, [R1+0x100] ;  /* 0x00010000013b7983 */ /* 0x000ee80000300800 */
[----:B------:R-:W3:Y:S04]  /*5c3f0*/  LDL.LU R61, [R1+0xec] ;  /* 0x0000ec00013d7983 */ /* 0x000ee80000300800 */
[----:B------:R-:W1:Y:S04]  /*5c400*/  LDS.U8 R3, [R2+UR4+0x2580] ;  /* 0x0025800402037984 */ /* 0x000e680008000000 */
[----:B0-----:R-:W-:Y:S04]  /*5c410*/  STL [R1+0x1dfc], R0 ;  /* 0x001dfc0001007387 */ /* 0x001fe80000100800 */
[----:B------:R-:W0:Y:S04]  /*5c420*/  LDS.U8 R0, [R2+UR4+0x2788] ;  /* 0x0027880402007984 */ /* 0x000e280008000000 */
[----:B-1----:R-:W-:Y:S04]  /*5c430*/  STL [R1+0x2204], R3 ;  /* 0x0022040301007387 */ /* 0x002fe80000100800 */
[----:B------:R-:W1:Y:S04]  /*5c440*/  LDS.U8 R3, [R2+UR4+0x2390] ;  /* 0x0023900402037984 */ /* 0x000e680008000000 */
[----:B0-----:R-:W-:Y:S04]  /*5c450*/  STL [R1+0x2200], R0 ;  /* 0x0022000001007387 */ /* 0x001fe80000100800 */
[----:B------:R-:W0:Y:S04]  /*5c460*/  LDS.U8 R0, [R2+UR4+0x2588] ;  /* 0x0025880402007984 */ /* 0x000e280008000000 */
[----:B------:R-:W-:Y:S04]  /*5c470*/  STL [R1+0x1e08], R4 ;  /* 0x001e080401007387 */ /* 0x000fe80000100800 */
        /* <DEDUP_REMOVED lines=26> */
[----:B------:R-:W-:Y:S04]  /*5c620*/  LDS.U8 R3, [R2+UR4+0x6198] ;  /* 0x0061980402037984 */ /* 0x000fe80008000000 */
[----:B0-----:R-:W-:Y:S04]  /*5c630*/  STL [R1+0x4dc4], R0 ;  /* 0x004dc40001007387 */ /* 0x001fe80000100800 */
[----:B------:R-:W0:Y:S04]  /*5c640*/  LDS.U8 R0, [R2+UR4+0x6390] ;  /* 0x0063900402007984 */ /* 0x000e280008000000 */
[----:B----4-:R-:W-:Y:S01]  /*5c650*/  STL [R1+0x4dc0], R4 ;  /* 0x004dc00401007387 */ /* 0x010fe20000100800 */
[----:B------:R-:W-:-:S03]  /*5c660*/  LOP3.LUT R60, R60, 0x1f, RZ, 0xc0, !PT ;  /* 0x0000001f3c3c7812 */ /* 0x000fc600078ec0ff */
[----:B0-----:R-:W-:Y:S04]  /*5c670*/  STL [R1+0x56b0], R0 ;  /* 0x0056b00001007387 */ /* 0x001fe80000100800 */
[----:B------:R-:W-:Y:S04]  /*5c680*/  STL [R1+0x49cc], R3 ;  /* 0x0049cc0301007387 */ /* 0x000fe80000100800 */
[----:B------:R-:W0:Y:S04]  /*5c690*/  LDS.U8 R3, [R2+UR4+0x6588] ;  /* 0x0065880402037984 */ /* 0x000e280008000000 */
[----:B------:R-:W1:Y:S01]  /*5c6a0*/  LDS.U8 R0, [R2+UR4+0x6780] ;  /* 0x0067800402007984 */ /* 0x000e620008000000 */
[----:B------:R-:W-:Y:S06]  /*5c6b0*/  BAR.SYNC.DEFER_BLOCKING 0x0 ;  /* 0x0000000000007b1d */ /* 0x000fec0000010000 */
[----:B------:R-:W-:Y:S04]  /*5c6c0*/  STS.U8 [R60+UR4], R52 ;  /* 0x000000343c007988 */ /* 0x000fe80008000004 */
[----:B--2---:R-:W-:Y:S04]  /*5c6d0*/  STS.U8 [R60+UR4+0x20], R54 ;  /* 0x000020363c007988 */ /* 0x004fe80008000004 */
[----:B0-----:R-:W-:Y:S04]  /*5c6e0*/  STL [R1+0x4dcc], R3 ;  /* 0x004dcc0301007387 */ /* 0x001fe80000100800 */
[----:B---3--:R-:W-:Y:S04]  /*5c6f0*/  STS.U8 [R60+UR4+0x40], R58 ;  /* 0x0000403a3c007988 */ /* 0x008fe80008000004 */
[----:B-1----:R-:W-:Y:S04]  /*5c700*/  STL [R1+0x4dc8], R0 ;  /* 0x004dc80001007387 */ /* 0x002fe80000100800 */
        /* <DEDUP_REMOVED lines=29> */
[----:B------:R0:W-:Y:S04]  /*5c8e0*/  STS.U8 [R60+UR4+0x120], R61 ;  /* 0x0001203d3c007988 */ /* 0x0001e80008000004 */
[----:B------:R-:W4:Y:S04]  /*5c8f0*/  LDL.LU R0, [R1+0x8] ;  /* 0x0000080001007983 */ /* 0x000f280000300800 */
[----:B0-----:R-:W4:Y:S04]  /*5c900*/  LDL.LU R61, [R1+0x4] ;  /* 0x00000400013d7983 */ /* 0x001f280000300800 */
[----:B--2---:R0:W-:Y:S04]  /*5c910*/  STS.U8 [R60+UR4+0x100], R59 ;  /* 0x0001003b3c007988 */ /* 0x0041e80008000004 */
[----:B---3--:R1:W-:Y:S04]  /*5c920*/  STS.U8 [R60+UR4+0x160], R15 ;  /* 0x0001600f3c007988 */ /* 0x0083e80008000004 */
[----:B----4-:R2:W-:Y:S04]  /*5c930*/  STS.U8 [R60+UR4+0x140], R14 ;  /* 0x0001400e3c007988 */ /* 0x0105e80008000004 */
[----:B0-----:R-:W3:Y:S04]  /*5c940*/  LDL.LU R59, [R1] ;  /* 0x00000000013b7983 */ /* 0x001ee80000300800 */
[----:B-1----:R-:W4:Y:S04]  /*5c950*/  LDL.LU R15, [R1+0x6b74] ;  /* 0x006b7400010f7983 */ /* 0x002f280000300800 */
[----:B--2---:R-:W2:Y:S04]  /*5c960*/  LDL.LU R14, [R1+0x6b70] ;  /* 0x006b7000010e7983 */ /* 0x004ea80000300800 */
        /* <DEDUP_REMOVED lines=10> */
[----:B-1----:R-:W2:Y:S04]  /*5ca10*/  LDL.LU R9, [R1+0x6b5c] ;  /* 0x006b5c0001097983 */ /* 0x002ea80000300800 */
[----:B------:R-:W4:Y:S04]  /*5ca20*/  LDL.LU R8, [R1+0x6b58] ;  /* 0x006b580001087983 */ /* 0x000f280000300800 */
[----:B------:R0:W-:Y:S04]  /*5ca30*/  STS.U8 [R60+UR4+0x360], R7 ;  /* 0x000360073c007988 */ /* 0x0001e80008000004 */
[----:B------:R1:W-:Y:S04]  /*5ca40*/  STS.U8 [R60+UR4+0x340], R6 ;  /* 0x000340063c007988 */ /* 0x0003e80008000004 */
[----:B------:R1:W-:Y:S04]  /*5ca50*/  STS.U8 [R60+UR4+0x400], R5 ;  /* 0x000400053c007988 */ /* 0x0003e80008000004 */
[----:B0-----:R-:W2:Y:S04]  /*5ca60*/  LDL.LU R7, [R1+0x6b54] ;  /* 0x006b540001077983 */ /* 0x001ea80000300800 */
[----:B-1----:R-:W4:Y:S04]  /*5ca70*/  LDL.LU R6, [R1+0x6b50] ;  /* 0x006b500001067983 */ /* 0x002f280000300800 */
[----:B------:R-:W2:Y:S04]  /*5ca80*/  LDL.LU R5, [R1+0x6b4c] ;  /* 0x006b4c0001057983 */ /* 0x000ea80000300800 */
[----:B------:R0:W-:Y:S04]  /*5ca90*/  STS.U8 [R60+UR4+0x420], R4 ;  /* 0x000420043c007988 */ /* 0x0001e80008000004 */
[----:B------:R1:W-:Y:S04]  /*5caa0*/  STS.U8 [R60+UR4+0x440], R3 ;  /* 0x000440033c007988 */ /* 0x0003e80008000004 */
[----:B------:R1:W-:Y:S04]  /*5cab0*/  STS.U8 [R60+UR4+0x460], R2 ;  /* 0x000460023c007988 */ /* 0x0003e80008000004 */
[----:B0-----:R-:W2:Y:S04]  /*5cac0*/  LDL.LU R4, [R1+0x6b48] ;  /* 0x006b480001047983 */ /* 0x001ea80000300800 */
[----:B-1----:R-:W2:Y:S04]  /*5cad0*/  LDL.LU R3, [R1+0x6b44] ;  /* 0x006b440001037983 */ /* 0x002ea80000300800 */
[----:B------:R-:W2:Y:S04]  /*5cae0*/  LDL.LU R2, [R1+0x6b40] ;  /* 0x006b400001027983 */ /* 0x000ea80000300800 */
        /* <DEDUP_REMOVED lines=11> */
[----:B------:R-:W4:Y:S04]  /*5cba0*/  LDL.LU R42, [R1+0x6b28] ;  /* 0x006b2800012a7983 */ /* 0x000f280000300800 */
[----:B------:R0:W-:Y:S04]  /*5cbb0*/  STS.U8 [R60+UR4+0x640], R44 ;  /* 0x0006402c3c007988 */ /* 0x0001e80008000004 */
[----:B------:R1:W-:Y:S04]  /*5cbc0*/  STS.U8 [R60+UR4+0x660], R46 ;  /* 0x0006602e3c007988 */ /* 0x0003e80008000004 */
[----:B------:R1:W-:Y:S04]  /*5cbd0*/  STS.U8 [R60+UR4+0x720], R48 ;  /* 0x000720303c007988 */ /* 0x0003e80008000004 */
[----:B0-----:R-:W4:Y:S04]  /*5cbe0*/  LDL.LU R44, [R1+0x6b24] ;  /* 0x006b2400012c7983 */ /* 0x001f280000300800 */
[----:B-1----:R-:W4:Y:S04]  /*5cbf0*/  LDL.LU R46, [R1+0x6b20] ;  /* 0x006b2000012e7983 */ /* 0x002f280000300800 */
        /* <DEDUP_REMOVED lines=8> */
[----:B------:R-:W-:Y:S04]  /*5cc80*/  STS.U8 [R60+UR4+0x820], R0 ;  /* 0x000820003c007988 */ /* 0x000fe80008000004 */
[----:B------:R1:W-:Y:S04]  /*5cc90*/  STS.U8 [R60+UR4+0x840], R61 ;  /* 0x0008403d3c007988 */ /* 0x0003e80008000004 */
[----:B0-----:R-:W2:Y:S04]  /*5cca0*/  LDL.LU R58, [R1+0x6b0c] ;  /* 0x006b0c00013a7983 */ /* 0x001ea80000300800 */
[----:B-1----:R-:W2:Y:S04]  /*5ccb0*/  LDL.LU R61, [R1+0xfc] ;  /* 0x0000fc00013d7983 */ /* 0x002ea80000300800 */
[----:B---3--:R0:W-:Y:S04]  /*5ccc0*/  STS.U8 [R60+UR4+0x860], R59 ;  /* 0x0008603b3c007988 */ /* 0x0081e80008000004 */
[----:B0-----:R-:W3:Y:S04]  /*5ccd0*/  LDL.LU R59, [R1+0xf8] ;  /* 0x0000f800013b7983 */ /* 0x001ee80000300800 */
[----:B----4-:R-:W-:Y:S04]  /*5cce0*/  STS.U8 [R60+UR4+0x920], R54 ;  /* 0x000920363c007988 */ /* 0x010fe80008000004 */
[----:B--2---:R-:W-:Y:S04]  /*5ccf0*/  STS.U8 [R60+UR4+0x900], R52 ;  /* 0x000900343c007988 */ /* 0x004fe80008000004 */
[----:B------:R-:W-:Y:S04]  /*5cd00*/  STS.U8 [R60+UR4+0x960], R50 ;  /* 0x000960323c007988 */ /* 0x000fe80008000004 */
[----:B------:R-:W-:Y:S04]  /*5cd10*/  STS.U8 [R60+UR4+0x940], R48 ;  /* 0x000940303c007988 */ /* 0x000fe80008000004 */
[----:B------:R-:W-:Y:S04]  /*5cd20*/  STS.U8 [R60+UR4+0xa00], R38 ;  /* 0x000a00263c007988 */ /* 0x000fe80008000004 */
[----:B------:R-:W-:Y:S04]  /*5cd30*/  STS.U8 [R60+UR4+0xa20], R36 ;  /* 0x000a20243c007988 */ /* 0x000fe80008000004 */
[----:B------:R-:W-:Y:S04]  /*5cd40*/  STS.U8 [R60+UR4+0xa40], R34 ;  /* 0x000a40223c007988 */ /* 0x000fe80008000004 */
[----:B------:R-:W-:Y:S04]  /*5cd50*/  STS.U8 [R60+UR4+0xa60], R32 ;  /* 0x000a60203c007988 */ /* 0x000fe80008000004 */
[----:B------:R0:W-:Y:S04]  /*5cd60*/  STS.U8 [R60+UR4+0xb20], R6 ;  /* 0x000b20063c007988 */ /* 0x0001e80008000004 */
        /* <DEDUP_REMOVED lines=10> */
[----:B------:R-:W-:Y:S01]  /*5ce10*/  STS.U8 [R60+UR4+0xd40], R25 ;  /* 0x000d40193c007988 */ /* 0x000fe20008000004 */
[----:B0-----:R-:W-:-:S03]  /*5ce20*/  LOP3.LUT R6, R60, 0x10, RZ, 0x3c, !PT ;  /* 0x000000103c067812 */ /* 0x001fc600078e3cff */
        /* <DEDUP_REMOVED lines=10> */
[----:B-1----:R-:W4:Y:S04]  /*5ced0*/  LDL.LU R61, [R1+0xf0] ;  /* 0x0000f000013d7983 */ /* 0x002f280000300800 */
        /* <DEDUP_REMOVED lines=28> */
[----:B---3--:R0:W-:Y:S04]  /*5d0a0*/  STS.U8 [R6+UR4+0xa0], R59 ;  /* 0x0000a03b06007988 */ /* 0x0081e80008000004 */
[----:B0-----:R-:W3:Y:S04]  /*5d0b0*/  LDL.LU R59, [R1+0x6b08] ;  /* 0x006b0800013b7983 */ /* 0x001ee80000300800 */
[----:B--2---:R0:W-:Y:S04]  /*5d0c0*/  STS.U8 [R6+UR4+0xc0], R60 ;  /* 0x0000c03c06007988 */ /* 0x0041e80008000004 */
[----:B----4-:R1:W-:Y:S04]  /*5d0d0*/  STS.U8 [R6+UR4+0xe0], R61 ;  /* 0x0000e03d06007988 */ /* 0x0103e80008000004 */
[----:B0-----:R-:W2:Y:S04]  /*5d0e0*/  LDL.LU R60, [R1+0x6b04] ;  /* 0x006b0400013c7983 */ /* 0x001ea80000300800 */
[----:B-1----:R-:W4:Y:S04]  /*5d0f0*/  LDL.LU R61, [R1+0x6b00] ;  /* 0x006b0000013d7983 */ /* 0x002f280000300800 */
        /* <DEDUP_REMOVED lines=19> */
[----:B------:R1:W-:Y:S04]  /*5d230*/  STS.U8 [R6+UR4+0x5c0], R32 ;  /* 0x0005c02006007988 */ /* 0x0003e80008000004 */
[----:B0-----:R-:W3:Y:S04]  /*5d240*/  LDL.LU R8, [R1+0x110] ;  /* 0x0001100001087983 */ /* 0x001ee80000300800 */
[----:B-1----:R-:W3:Y:S04]  /*5d250*/  LDL.LU R32, [R1+0x10c] ;  /* 0x00010c0001207983 */ /* 0x002ee80000300800 */
[----:B------:R0:W-:Y:S04]  /*5d260*/  STS.U8 [R6+UR4+0x680], R34 ;  /* 0x0006802206007988 */ /* 0x0001e80008000004 */
[----:B------:R-:W-:Y:S04]  /*5d270*/  STS.U8 [R6+UR4+0x6a0], R36 ;  /* 0x0006a02406007988 */ /* 0x000fe80008000004 */
[----:B------:R-:W-:Y:S04]  /*5d280*/  STS.U8 [R6+UR4+0x6c0], R38 ;  /* 0x0006c02606007988 */ /* 0x000fe80008000004 */
[----:B------:R-:W-:Y:S04]  /*5d290*/  STS.U8 [R6+UR4+0x6e0], R48 ;  /* 0x0006e03006007988 */ /* 0x000fe80008000004 */
[----:B------:R-:W-:Y:S04]  /*5d2a0*/  STS.U8 [R6+UR4+0x7a0], R50 ;  /* 0x0007a03206007988 */ /* 0x000fe80008000004 */
[----:B------:R-:W-:Y:S04]  /*5d2b0*/  STS.U8 [R6+UR4+0x780], R52 ;  /* 0x0007803406007988 */ /* 0x000fe80008000004 */
[----:B------:R-:W-:Y:S04]  /*5d2c0*/  STS.U8 [R6+UR4+0x7e0], R54 ;  /* 0x0007e03606007988 */ /* 0x000fe80008000004 */
[----:B------:R1:W-:Y:S04]  /*5d2d0*/  STS.U8 [R6+UR4+0x7c0], R0 ;  /* 0x0007c00006007988 */ /* 0x0003e80008000004 */
[----:B0-----:R-:W3:Y:S04]  /*5d2e0*/  LDL.LU R34, [R1+0x11c] ;  /* 0x00011c0001227983 */ /* 0x001ee80000300800 */
[----:B-1----:R-:W3:Y:S04]  /*5d2f0*/  LDL.LU R0, [R1+0x118] ;  /* 0x0001180001007983 */ /* 0x002ee80000300800 */
[----:B------:R-:W3:Y:S04]  /*5d300*/  LDL.LU R48, [R1+0x124] ;  /* 0x0001240001307983 */ /* 0x000ee80000300800 */
[----:B------:R-:W3:Y:S04]  /*5d310*/  LDL.LU R50, [R1+0x120] ;  /* 0x0001200001327983 */ /* 0x000ee80000300800 */
[----:B------:R-:W3:Y:S04]  /*5d320*/  LDL.LU R52, [R1+0x12c] ;  /* 0x00012c0001347983 */ /* 0x000ee80000300800 */
[----:B------:R-:W3:Y:S04]  /*5d330*/  LDL.LU R54, [R1+0x128] ;  /* 0x0001280001367983 */ /* 0x000ee80000300800 */
[----:B------:R-:W3:Y:S04]  /*5d340*/  LDL.LU.64 R36, [R1+0xf90] ;  /* 0x000f900001247983 */ /* 0x000ee80000300a00 */
[----:B------:R-:W3:Y:S04]  /*5d350*/  LDL.LU.64 R38, [R1+0xf98] ;  /* 0x000f980001267983 */ /* 0x000ee80000300a00 */
[----:B------:R-:W3:Y:S04]  /*5d360*/  LDL R7, [R1+0x1c44] ;  /* 0x001c440001077983 */ /* 0x000ee80000100800 */
[----:B----4-:R-:W-:Y:S04]  /*5d370*/  STS.U8 [R6+UR4+0x880], R61 ;  /* 0x0008803d06007988 */ /* 0x010fe80008000004 */
[----:B--2---:R-:W-:Y:S04]  /*5d380*/  STS.U8 [R6+UR4+0x8a0], R60 ;  /* 0x0008a03c06007988 */ /* 0x004fe80008000004 */
[----:B---3--:R-:W-:Y:S04]  /*5d390*/  STS.U8 [R6+UR4+0x8c0], R59 ;  /* 0x0008c03b06007988 */ /* 0x008fe80008000004 */
        /* <DEDUP_REMOVED lines=29> */
[----:B------:R-:W-:Y:S06]  /*5d570*/  BAR.SYNC.DEFER_BLOCKING 0x0 ;  /* 0x0000000000007b1d */ /* 0x000fec0000010000 */
[----:B------:R-:W0:Y:S04]  /*5d580*/  LDSM.16.M88.4 R8, [R7+UR4] ;  /* 0x000000040708783b */ /* 0x000e280008000200 */
[----:B------:R-:W1:Y:S04]  /*5d590*/  LDSM.16.M88.4 R12, [R7+UR4+0x400] ;  /* 0x00040004070c783b */ /* 0x000e680008000200 */
[----:B0-----:R-:W-:Y:S04]  /*5d5a0*/  STL.64 [R1+0xfe0], R8 ;  /* 0x000fe00801007387 */ /* 0x001fe80000100a00 */
[----:B------:R-:W-:Y:S04]  /*5d5b0*/  STL.64 [R1+0xfe8], R10 ;  /* 0x000fe80a01007387 */ /* 0x000fe80000100a00 */
[----:B------:R-:W2:Y:S04]  /*5d5c0*/  LDL.LU.64 R20, [R1+0xfa0] ;  /* 0x000fa00001147983 */ /* 0x000ea80000300a00 */
[----:B------:R-:W2:Y:S01]  /*5d5d0*/  LDL.LU.64 R22, [R1+0xfa8] ;  /* 0x000fa80001167983 */ /* 0x000ea20000300a00 */
[----:B------:R-:W-:-:S02]  /*5d5e0*/  IMAD.MOV.U32 R3, RZ, RZ, R8 ;  /* 0x000000ffff037224 */ /* 0x000fc400078e0008 */
[----:B------:R-:W-:Y:S02]  /*5d5f0*/  IMAD.MOV.U32 R2, RZ, RZ, R9 ;  /* 0x000000ffff027224 */ /* 0x000fe400078e0009 */
[----:B------:R-:W0:Y:S01]  /*5d600*/  LDSM.16.M88.4 R8, [R7+UR4+0x200] ;  /* 0x000200040708783b */ /* 0x000e220008000200 */
[----:B------:R-:W-:Y:S02]  /*5d610*/  IMAD R33, R0, 0x100, R34 ;  /* 0x0000010000217824 */ /* 0x000fe400078e0222 */
[----:B-1----:R-:W-:Y:S02]  /*5d620*/  IMAD.MOV.U32 R5, RZ, RZ, R12 ;  /* 0x000000ffff057224 */ /* 0x002fe400078e000c */
[----:B------:R-:W-:Y:S02]  /*5d630*/  IMAD.MOV.U32 R4, RZ, RZ, R13 ;  /* 0x000000ffff047224 */ /* 0x000fe400078e000d */
[----:B------:R-:W-:Y:S02]  /*5d640*/  IMAD R32, R30, 0x100, R31 ;  /* 0x000001001e207824 */ /* 0x000fe400078e021f */
[----:B------:R-:W-:-:S02]  /*5d650*/  IMAD R34, R50, 0x100, R48 ;  /* 0x0000010032227824 */ /* 0x000fc400078e0230 */
[----:B------:R-:W-:Y:S01]  /*5d660*/  IMAD R35, R54, 0x100, R52 ;  /* 0x0000010036237824 */ /* 0x000fe200078e0234 */
[----:B------:R-:W-:Y:S02]  /*5d670*/  F2FP.F16.E5M2.UNPACK_B R32, R32 ;  /* 0x00000020ff20723e */ /* 0x000fe400020004ff */
[----:B------:R-:W-:Y:S02]  /*5d680*/  F2FP.F16.E5M2.UNPACK_B R33, R33 ;  /* 0x00000021ff21723e */ /* 0x000fe400020004ff */
[----:B------:R-:W-:Y:S02]  /*5d690*/  F2FP.F16.E5M2.UNPACK_B R34, R34 ;  /* 0x00000022ff22723e */ /* 0x000fe400020004ff */
[----:B------:R-:W-:Y:S02]  /*5d6a0*/  F2FP.F16.E5M2.UNPACK_B R35, R35 ;  /* 0x00000023ff23723e */ /* 0x000fe400020004ff */
[----:B------:R-:W-:Y:S02]  /*5d6b0*/  F2FP.F16.E5M2.UNPACK_B R16, R3 ;  /* 0x00000003ff10723e */ /* 0x000fe400020004ff */
[----:B------:R-:W-:Y:S01]  /*5d6c0*/  F2FP.F16.E5M2.UNPACK_B R17, R2 ;  /* 0x00000002ff11723e */ /* 0x000fe200020004ff */
[----:B0-----:R0:W-:Y:S01]  /*5d6d0*/  STL.64 [R1+0xff0], R8 ;  /* 0x000ff00801007387 */ /* 0x0011e20000100a00 */
[----:B------:R-:W-:-:S02]  /*5d6e0*/  IMAD.MOV.U32 R6, RZ, RZ, R8 ;  /* 0x000000ffff067224 */ /* 0x000fc400078e0008 */
[----:B------:R-:W-:Y:S01]  /*5d6f0*/  IMAD.MOV.U32 R0, RZ, RZ, R9 ;  /* 0x000000ffff007224 */ /* 0x000fe200078e0009 */
[----:B------:R1:W-:Y:S04]  /*5d700*/  STL.64 [R1+0xff8], R10 ;  /* 0x000ff80a01007387 */ /* 0x0003e80000100a00 */
[----:B0-----:R-:W3:Y:S04]  /*5d710*/  LDL.LU.64 R8, [R1+0xfb0] ;  /* 0x000fb00001087983 */ /* 0x001ee80000300a00 */
[----:B-1----:R-:W3:Y:S04]  /*5d720*/  LDL.LU.64 R10, [R1+0xfb8] ;  /* 0x000fb800010a7983 */ /* 0x002ee80000300a00 */
[----:B------:R-:W-:Y:S04]  /*5d730*/  STL.64 [R1+0x1000], R12 ;  /* 0x0010000c01007387 */ /* 0x000fe80000100a00 */
[----:B------:R-:W-:Y:S04]  /*5d740*/  STL.64 [R1+0x1008], R14 ;  /* 0x0010080e01007387 */ /* 0x000fe80000100a00 */
[----:B------:R-:W0:Y:S01]  /*5d750*/  LDSM.16.M88.4 R12, [R7+UR4+0x600] ;  /* 0x00060004070c783b */ /* 0x000e220008000200 */
[----:B------:R-:W-:Y:S03]  /*5d760*/  HMMA.16816.F32 R40, R32, R16, R36 ;  /* 0x000000102028723c */ /* 0x000fe60000001824 */
[----:B------:R-:W4:Y:S04]  /*5d770*/  LDL.LU.64 R28, [R1+0xfc0] ;  /* 0x000fc000011c7983 */ /* 0x000f280000300a00 */
[----:B------:R-:W4:-:S15]  /*5d780*/  LDL.LU.64 R30, [R1+0xfc8] ;  /* 0x000fc800011e7983 */ /* 0x000f1e0000300a00 */
[----:B------:R-:W-:-:S01]  /*5d790*/  NOP ;  /* 0x0000000000007918 */ /* 0x000fc20000000000 */
[----:B------:R-:W-:Y:S04]  /*5d7a0*/  STL.64 [R1+0x6770], R42 ;  /* 0x0067702a01007387 */ /* 0x000fe80000100a00 */
[----:B------:R-:W-:Y:S04]  /*5d7b0*/  STL.64 [R1+0x6768], R40 ;  /* 0x0067682801007387 */ /* 0x000fe80000100a00 */
[----:B0-----:R-:W-:Y:S04]  /*5d7c0*/  STL.64 [R1+0x1010], R12 ;  /* 0x0010100c01007387 */ /* 0x001fe80000100a00 */
[----:B------:R0:W-:Y:S02]  /*5d7d0*/  STL.64 [R1+0x1018], R14 ;  /* 0x0010180e01007387 */ /* 0x0001e40000100a00 */
[----:B0-----:R-:W-:-:S02]  /*5d7e0*/  F2FP.F16.E5M2.UNPACK_B R14, R6 ;  /* 0x00000006ff0e723e */ /* 0x001fc400020004ff */
[----:B------:R-:W-:-:S07]  /*5d7f0*/  F2FP.F16.E5M2.UNPACK_B R15, R0 ;  /* 0x00000000ff0f723e */ /* 0x000fce00020004ff */
[----:B--2---:R-:W-:Y:S01]  /*5d800*/  HMMA.16816.F32 R24, R32, R14, R20 ;  /* 0x0000000e2018723c */ /* 0x004fe20000001814 */
[----:B------:R-:W0:-:S15]  /*5d810*/  LDSM.16.M88.4 R20, [R7+UR4+0x800] ;  /* 0x000800040714783b */ /* 0x000e1e0008000200 */
[----:B------:R-:W-:-:S07]  /*5d820*/  NOP ;  /* 0x0000000000007918 */ /* 0x000fce0000000000 */
[----:B------:R-:W-:Y:S04]  /*5d830*/  STL.64 [R1+0x6780], R26 ;  /* 0x0067801a01007387 */ /* 0x000fe80000100a00 */
[----:B------:R-:W-:Y:S04]  /*5d840*/  STL.64 [R1+0x6778], R24 ;  /* 0x0067781801007387 */ /* 0x000fe80000100a00 */
[----:B0-----:R-:W-:Y:S01]  /*5d850*/  STL.64 [R1+0x1020], R20 ;  /* 0x0010201401007387 */ /* 0x001fe20000100a00 */
[----:B------:R-:W-:Y:S02]  /*5d860*/  IMAD.MOV.U32 R6, RZ, RZ, R20 ;  /* 0x000000ffff067224 */ /* 0x000fe400078e0014 */
[----:B------:R-:W-:Y:S01]  /*5d870*/  IMAD.MOV.U32 R0, RZ, RZ, R21 ;  /* 0x000000ffff007224 */ /* 0x000fe200078e0015 */
[----:B------:R-:W-:Y:S04]  /*5d880*/  STL.64 [R1+0x1028], R22 ;  /* 0x0010281601007387 */ /* 0x000fe80000100a00 */
[----:B------:R-:W0:Y:S04]  /*5d890*/  LDSM.16.M88.4 R20, [R7+UR4+0xa00] ;  /* 0x000a00040714783b */ /* 0x000e280008000200 */
[----:B0-----:R-:W-:Y:S04]  /*5d8a0*/  STL.64 [R1+0x1030], R20 ;  /* 0x0010301401007387 */ /* 0x001fe80000100a00 */
[----:B------:R3:W-:Y:S04]  /*5d8b0*/  STL.64 [R1+0x1038], R22 ;  /* 0x0010381601007387 */ /* 0x0007e80000100a00 */
[----:B------:R-:W2:Y:S04]  /*5d8c0*/  LDL.LU.64 R24, [R1+0x1060] ;  /* 0x0010600001187983 */ /* 0x000ea80000300a00 */
[----:B------:R-:W2:Y:S01]  /*5d8d0*/  LDL.LU.64 R26, [R1+0x1068] ;  /* 0x00106800011a7983 */ /* 0x000ea20000300a00 */
[----:B------:R-:W-:Y:S01]  /*5d8e0*/  IMAD.MOV.U32 R3, RZ, RZ, R12 ;  /* 0x000000ffff037224 */ /* 0x000fe200078e000c */
[----:B------:R-:W-:Y:S01]  /*5d8f0*/  F2FP.F16.E5M2.UNPACK_B R12, R5 ;  /* 0x00000005ff0c723e */ /* 0x000fe200020004ff */
[----:B------:R-:W-:Y:S01]  /*5d900*/  IMAD.MOV.U32 R2, RZ, RZ, R13 ;  /* 0x000000ffff027224 */ /* 0x000fe200078e000d */
[----:B------:R-:W-:Y:S01]  /*5d910*/  F2FP.F16.E5M2.UNPACK_B R13, R4 ;  /* 0x00000004ff0d723e */ /* 0x000fe200020004ff */
[----:B------:R-:W-:-:S02]  /*5d920*/  IMAD.MOV.U32 R5, RZ, RZ, R20 ;  /* 0x000000ffff057224 */ /* 0x000fc400078e0014 */
[----:B------:R-:W-:-:S04]  /*5d930*/  IMAD.MOV.U32 R4, RZ, RZ, R21 ;  /* 0x000000ffff047224 */ /* 0x000fc800078e0015 */
[----:B---3--:R-:W-:Y:S01]  /*5d940*/  HMMA.16816.F32 R20, R32, R12, R8 ;  /* 0x0000000c2014723c */ /* 0x008fe20000001808 */
[----:B------:R-:W0:Y:S04]  /*5d950*/  LDSM.16.M88.4 R8, [R7+UR4+0xc00] ;  /* 0x000c00040708783b */ /* 0x000e280008000200 */
[----:B------:R-:W-:Y:S04]  /*5d960*/  STL.64 [R1+0x6af8], R14 ;  /* 0x006af80e01007387 */ /* 0x000fe80000100a00 */
[----:B------:R-:W-:Y:S04]  /*5d970*/  STL.64 [R1+0x6af0], R12 ;  /* 0x006af00c01007387 */ /* 0x000fe80000100a00 */
[----:B------:R-:W1:Y:S10]  /*5d980*/  LDSM.16.M88.4 R12, [R7+UR4+0xe00] ;  /* 0x000e0004070c783b */ /* 0x000e740008000200 */
[----:B------:R-:W-:Y:S04]  /*5d990*/  STL [R1+0x6764], R20 ;  /* 0x0067641401007387 */ /* 0x000fe80000100800 */
[----:B------:R-:W-:Y:S04]  /*5d9a0*/  STL [R1+0x6760], R21 ;  /* 0x0067601501007387 */ /* 0x000fe80000100800 */
[----:B------:R-:W-:Y:S04]  /*5d9b0*/  STL [R1+0x675c], R22 ;  /* 0x00675c1601007387 */ /* 0x000fe80000100800 */
[----:B------:R-:W-:Y:S04]  /*5d9c0*/  STL [R1+0x6758], R23 ;  /* 0x0067581701007387 */ /* 0x000fe80000100800 */
[----:B0-----:R0:W-:Y:S02]  /*5d9d0*/  STL.64 [R1+0x1048], R10 ;  /* 0x0010480a01007387 */ /* 0x0011e40000100a00 */
[----:B0-----:R-:W-:-:S02]  /*5d9e0*/  F2FP.F16.E5M2.UNPACK_B R10, R3 ;  /* 0x00000003ff0a723e */ /* 0x001fc400020004ff */
[----:B------:R-:W-:Y:S01]  /*5d9f0*/  F2FP.F16.E5M2.UNPACK_B R11, R2 ;  /* 0x00000002ff0b723e */ /* 0x000fe200020004ff */
[----:B-1----:R-:W-:Y:S06]  /*5da00*/  STL.64 [R1+0x1050], R12 ;  /* 0x0010500c01007387 */ /* 0x002fec0000100a00 */
[----:B----4-:R-:W-:Y:S01]  /*5da10*/  HMMA.16816.F32 R28, R32, R10, R28 ;  /* 0x0000000a201c723c */ /* 0x010fe2000000181c */
[----:B------:R2:W-:Y:S04]  /*5da20*/  STL.64 [R1+0x1058], R14 ;  /* 0x0010580e01007387 */ /* 0x0005e80000100a00 */
[----:B------:R-:W3:Y:S04]  /*5da30*/  LDL.LU.64 R40, [R1+0xf80] ;  /* 0x000f800001287983 */ /* 0x000ee80000300a00 */
[----:B------:R-:W3:Y:S01]  /*5da40*/  LDL.LU.64 R42, [R1+0xf88] ;  /* 0x000f8800012a7983 */ /* 0x000ee20000300a00 */
[----:B------:R-:W-:Y:S01]  /*5da50*/  IMAD.MOV.U32 R18, RZ, RZ, R8 ;  /* 0x000000ffff127224 */ /* 0x000fe200078e0008 */
[----:B------:R-:W-:Y:S01]  /*5da60*/  F2FP.F16.E5M2.UNPACK_B R8, R6 ;  /* 0x00000006ff08723e */ /* 0x000fe200020004ff */
[----:B------:R-:W-:Y:S01]  /*5da70*/  IMAD.MOV.U32 R19, RZ, RZ, R9 ;  /* 0x000000ffff137224 */ /* 0x000fe200078e0009 */
[----:B------:R-:W-:Y:S01]  /*5da80*/  F2FP.F16.E5M2.UNPACK_B R9, R0 ;  /* 0x00000000ff09723e */ /* 0x000fe200020004ff */
[----:B------:R-:W-:-:S02]  /*5da90*/  IMAD.MOV.U32 R2, RZ, RZ, R12 ;  /* 0x000000ffff027224 */ /* 0x000fc400078e000c */
[----:B------:R-:W-:-:S07]  /*5daa0*/  IMAD.MOV.U32 R3, RZ, RZ, R13 ;  /* 0x000000ffff037224 */ /* 0x000fce00078e000d */
[----:B------:R-:W-:Y:S04]  /*5dab0*/  STL [R1+0x6754], R28 ;  /* 0x0067541c01007387 */ /* 0x000fe80000100800 */
[----:B------:R-:W-:Y:S04]  /*5dac0*/  STL [R1+0x6750], R29 ;  /* 0x0067501d01007387 */ /* 0x000fe80000100800 */
[----:B------:R-:W-:Y:S04]  /*5dad0*/  STL [R1+0x674c], R30 ;  /* 0x00674c1e01007387 */ /* 0x000fe80000100800 */
[----:B------:R-:W-:Y:S04]  /*5dae0*/  STL [R1+0x6748], R31 ;  /* 0x0067481f01007387 */ /* 0x000fe80000100800 */
[----:B------:R-:W4:Y:S04]  /*5daf0*/  LDL.LU R49, [R1+0x134] ;  /* 0x0001340001317983 */ /* 0x000f280000300800 */
[----:B------:R-:W4:Y:S04]  /*5db00*/  LDL.LU R39, [R1+0x130] ;  /* 0x0001300001277983 */ /* 0x000f280000300800 */
[----:B------:R-:W4:Y:S04]  /*5db10*/  LDL.LU R54, [R1+0x13c] ;  /* 0x00013c0001367983 */ /* 0x000f280000300800 */
[----:B------:R-:W4:Y:S01]  /*5db20*/  LDL.LU R0, [R1+0x138] ;  /* 0x0001380001007983 */ /* 0x000f220000300800 */
[----:B--2---:R-:W-:Y:S03]  /*5db30*/  HMMA.16816.F32 R12, R32, R8, R24 ;  /* 0x00000008200c723c */ /* 0x004fe60000001818 */
[----:B------:R-:W2:Y:S04]  /*5db40*/  LDL.LU.64 R24, [R1+0xf70] ;  /* 0x000f700001187983 */ /* 0x000ea80000300a00 */
[----:B------:R-:W2:-:S15]  /*5db50*/  LDL.LU.64 R26, [R1+0xf78] ;  /* 0x000f7800011a7983 */ /* 0x000e9e0000300a00 */
[----:B------:R-:W-:-:S02]  /*5db60*/  NOP ;  /* 0x0000000000007918 */ /* 0x000fc40000000000 */
[----:B------:R-:W-:Y:S02]  /*5db70*/  IMAD.MOV.U32 R20, RZ, RZ, R12 ;  /* 0x000000ffff147224 */ /* 0x000fe400078e000c */
[----:B------:R-:W-:Y:S02]  /*5db80*/  IMAD.MOV.U32 R21, RZ, RZ, R13 ;  /* 0x000000ffff157224 */ /* 0x000fe400078e000d */
[----:B------:R-:W-:Y:S01]  /*5db90*/  IMAD.MOV.U32 R22, RZ, RZ, R14 ;  /* 0x000000ffff167224 */ /* 0x000fe200078e000e */
[----:B------:R-:W4:Y:S01]  /*5dba0*/  LDL.LU.64 R12, [R1+0x10a0] ;  /* 0x0010a000010c7983 */ /* 0x000f220000300a00 */
[----:B------:R-:W-:-:S03]  /*5dbb0*/  IMAD.MOV.U32 R23, RZ, RZ, R15 ;  /* 0x000000ffff177224 */ /* 0x000fc600078e000f */
[----:B------:R-:W4:Y:S01]  /*5dbc0*/  LDL.LU.64 R14, [R1+0x10a8] ;  /* 0x0010a800010e7983 */ /* 0x000f220000300a00 */
[----:B------:R-:W-:Y:S02]  /*5dbd0*/  F2FP.F16.E5M2.UNPACK_B R6, R5 ;  /* 0x00000005ff06723e */ /* 0x000fe400020004ff */
[----:B------:R-:W-:Y:S01]  /*5dbe0*/  F2FP.F16.E5M2.UNPACK_B R7, R4 ;  /* 0x00000004ff07723e */ /* 0x000fe200020004ff */
[----:B------:R-:W4:Y:S04]  /*5dbf0*/  LDL.LU R37, [R1+0x144] ;  /* 0x0001440001257983 */ /* 0x000f280000300800 */
[----:B------:R-:W4:Y:S04]  /*5dc00*/  LDL.LU R36, [R1+0x140] ;  /* 0x0001400001247983 */ /* 0x000f280000300800 */
[----:B------:R-:W4:Y:S04]  /*5dc10*/  LDL.LU R38, [R1+0x14c] ;  /* 0x00014c0001267983 */ /* 0x000f280000300800 */
[----:B------:R-:W4:Y:S04]  /*5dc20*/  LDL.LU R48, [R1+0x148] ;  /* 0x0001480001307983 */ /* 0x000f280000300800 */
[----:B------:R-:W-:Y:S04]  /*5dc30*/  STL.64 [R1+0x6ae8], R10 ;  /* 0x006ae80a01007387 */ /* 0x000fe80000100a00 */
[----:B------:R3:W-:Y:S01]  /*5dc40*/  STL.64 [R1+0x6ae0], R8 ;  /* 0x006ae00801007387 */ /* 0x0007e20000100a00 */
[----:B------:R-:W-:-:S02]  /*5dc50*/  F2FP.F16.E5M2.UNPACK_B R4, R18 ;  /* 0x00000012ff04723e */ /* 0x000fc400020004ff */
[----:B------:R-:W-:Y:S01]  /*5dc60*/  F2FP.F16.E5M2.UNPACK_B R5, R19 ;  /* 0x00000013ff05723e */ /* 0x000fe200020004ff */
[----:B---3--:R-:W-:Y:S01]  /*5dc70*/  HMMA.16816.F32 R8, R32, R6, R40 ;  /* 0x000000062008723c */ /* 0x008fe20000001828 */
[----:B------:R-:W-:Y:S01]  /*5dc80*/  F2FP.F16.E5M2.UNPACK_B R2, R2 ;  /* 0x00000002ff02723e */ /* 0x000fe200020004ff */
[----:B------:R-:W-:Y:S01]  /*5dc90*/  STL.64 [R1+0x6790], R22 ;  /* 0x0067901601007387 */ /* 0x000fe20000100a00 */
[----:B------:R-:W-:-:S15]  /*5dca0*/  F2FP.F16.E5M2.UNPACK_B R3, R3 ;  /* 0x00000003ff03723e */ /* 0x000fde00020004ff */
[----:B------:R-:W-:-:S06]  /*5dcb0*/  NOP ;  /* 0x0000000000007918 */ /* 0x000fcc0000000000 */
[----:B------:R-:W-:Y:S02]  /*5dcc0*/  IMAD.MOV.U32 R28, RZ, RZ, R8 ;  /* 0x000000ffff1c7224 */ /* 0x000fe400078e0008 */
[----:B------:R-:W-:Y:S02]  /*5dcd0*/  IMAD.MOV.U32 R29, RZ, RZ, R9 ;  /* 0x000000ffff1d7224 */ /* 0x000fe400078e0009 */
[----:B------:R-:W-:Y:S02]  /*5dce0*/  IMAD.MOV.U32 R30, RZ, RZ, R10 ;  /* 0x000000ffff1e7224 */ /* 0x000fe400078e000a */
[----:B------:R-:W-:Y:S01]  /*5dcf0*/  IMAD.MOV.U32 R31, RZ, RZ, R11 ;  /* 0x000000ffff1f7224 */ /* 0x000fe200078e000b */
[----:B------:R-:W-:Y:S04]  /*5dd00*/  STL.64 [R1+0x6788], R20 ;  /* 0x0067881401007387 */ /* 0x000fe80000100a00 */
[----:B------:R-:W-:Y:S04]  /*5dd10*/  STL.64 [R1+0x67a0], R30 ;  /* 0x0067a01e01007387 */ /* 0x000fe80000100a00 */
[----:B------:R-:W-:Y:S01]  /*5dd20*/  STL.64 [R1+0x6798], R28 ;  /* 0x0067981c01007387 */ /* 0x000fe20000100a00 */
[----:B--2---:R-:W-:-:S15]  /*5dd30*/  HMMA.16816.F32 R8, R32, R4, R24 ;  /* 0x000000042008723c */ /* 0x004fde0000001818 */
[----:B------:R-:W-:-:S08]  /*5dd40*/  NOP ;  /* 0x0000000000007918 */ /* 0x000fd00000000000 */
[----:B------:R-:W-:Y:S04]  /*5dd50*/  STL.64 [R1+0xf70], R8 ;  /* 0x000f700801007387 */ /* 0x000fe80000100a00 */
[----:B------:R4:W-:Y:S04]  /*5dd60*/  STL.64 [R1+0xf78], R10 ;  /* 0x000f780a01007387 */ /* 0x0009e80000100a00 */
[----:B------:R-:W2:Y:S04]  /*5dd70*/  LDL.LU R53, [R1+0x154] ;  /* 0x0001540001357983 */ /* 0x000ea80000300800 */
[----:B------:R-:W2:Y:S01]  /*5dd80*/  LDL.LU R51, [R1+0x150] ;  /* 0x0001500001337983 */ /* 0x000ea20000300800 */
[----:B----4-:R-:W-:Y:S03]  /*5dd90*/  HMMA.16816.F32 R8, R32, R2, R12 ;  /* 0x000000022008723c */ /* 0x010fe6000000180c */
[----:B------:R-:W3:Y:S04]  /*5dda0*/  LDL.LU R50, [R1+0x15c] ;  /* 0x00015c0001327983 */ /* 0x000ee80000300800 */
[----:B------:R-:W3:-:S15]  /*5ddb0*/  LDL.LU R52, [R1+0x158] ;  /* 0x0001580001347983 */ /* 0x000ede0000300800 */
[----:B------:R-:W-:-:S01]  /*5ddc0*/  NOP ;  /* 0x0000000000007918 */ /* 0x000fc20000000000 */
[----:B------:R0:W-:Y:S04]  /*5ddd0*/  STL.64 [R1+0xb90], R8 ;  /* 0x000b900801007387 */ /* 0x0001e80000100a00 */
[----:B------:R1:W-:Y:S04]  /*5dde0*/  STL.64 [R1+0xb98], R10 ;  /* 0x000b980a01007387 */ /* 0x0003e80000100a00 */
[----:B------:R-:W4:Y:S04]  /*5ddf0*/  LDL.LU.64 R12, [R1+0x1240] ;  /* 0x00124000010c7983 */ /* 0x000f280000300a00 */
[----:B------:R-:W4:Y:S01]  /*5de00*/  LDL.LU.64 R14, [R1+0x1248] ;  /* 0x00124800010e7983 */ /* 0x000f220000300a00 */
[----:B------:R-:W-:-:S02]  /*5de10*/  IMAD R32, R39, 0x100, R49 ;  /* 0x0000010027207824 */ /* 0x000fc400078e0231 */
[----:B------:R-:W-:Y:S02]  /*5de20*/  IMAD R33, R0, 0x100, R54 ;  /* 0x0000010000217824 */ /* 0x000fe400078e0236 */
[----:B------:R-:W-:Y:S02]  /*5de30*/  IMAD R34, R36, 0x100, R37 ;  /* 0x0000010024227824 */ /* 0x000fe400078e0225 */
[----:B------:R-:W-:Y:S01]  /*5de40*/  IMAD R35, R48, 0x100, R38 ;  /* 0x0000010030237824 */ /* 0x000fe200078e0226 */
[----:B------:R-:W-:Y:S01]  /*5de50*/  F2FP.F16.E5M2.UNPACK_B R32, R32 ;  /* 0x00000020ff20723e */ /* 0x000fe200020004ff */
[----:B------:R-:W3:Y:S01]  /*5de60*/  LDL.LU R54, [R1+0x164] ;  /* 0x0001640001367983 */ /* 0x000ee20000300800 */
[----:B------:R-:W-:Y:S02]  /*5de70*/  F2FP.F16.E5M2.UNPACK_B R33, R33 ;  /* 0x00000021ff21723e */ /* 0x000fe400020004ff */
[----:B------:R-:W-:Y:S01]  /*5de80*/  F2FP.F16.E5M2.UNPACK_B R34, R34 ;  /* 0x00000022ff22723e */ /* 0x000fe200020004ff */
[----:B------:R-:W3:Y:S01]  /*5de90*/  LDL.LU R0, [R1+0x160] ;  /* 0x0001600001007983 */ /* 0x000ee20000300800 */
[----:B------:R-:W-:-:S03]  /*5dea0*/  F2FP.F16.E5M2.UNPACK_B R35, R35 ;  /* 0x00000023ff23723e */ /* 0x000fc600020004ff */
[----:B------:R-:W3:Y:S04]  /*5deb0*/  LDL.LU R37, [R1+0x16c] ;  /* 0x00016c0001257983 */ /* 0x000ee80000300800 */
[----:B------:R-:W3:Y:S04]  /*5dec0*/  LDL.LU R36, [R1+0x168] ;  /* 0x0001680001247983 */ /* 0x000ee80000300800 */
[----:B0-----:R-:W2:Y:S04]  /*5ded0*/  LDL.LU.64 R8, [R1+0x1230] ;  /* 0x0012300001087983 */ /* 0x001ea80000300a00 */
[----:B-1----:R-:W2:Y:S04]  /*5dee0*/  LDL.LU.64 R10, [R1+0x1238] ;  /* 0x00123800010a7983 */ /* 0x002ea80000300a00 */
[----:B------:R-:W3:Y:S04]  /*5def0*/  LDL.LU.64 R56, [R1+0x1220] ;  /* 0x0012200001387983 */ /* 0x000ee80000300a00 */
        /* <DEDUP_REMOVED lines=10> */
[----:B------:R-:W3:Y:S01]  /*5dfa0*/  LDL.LU.64 R22, [R1+0x1098] ;  /* 0x0010980001167983 */ /* 0x000ee20000300a00 */
[----:B----4-:R-:W-:-:S15]  /*5dfb0*/  HMMA.16816.F32 R12, R32, R16, R12 ;  /* 0x00000010200c723c */ /* 0x010fde000000180c */
[----:B------:R-:W-:-:S08]  /*5dfc0*/  NOP ;  /* 0x0000000000007918 */ /* 0x000fd00000000000 */
[----:B------:R-:W-:Y:S04]  /*5dfd0*/  STL.64 [R1+0xb80], R12 ;  /* 0x000b800c01007387 */ /* 0x000fe80000100a00 */
[----:B------:R0:W-:Y:S04]  /*5dfe0*/  STL.64 [R1+0xb88], R14 ;  /* 0x000b880e01007387 */ /* 0x0001e80000100a00 */
[----:B0-----:R-:W2:Y:S04]  /*5dff0*/  LDL.LU.64 R14, [R1+0x6af8] ;  /* 0x006af800010e7983 */ /* 0x001ea80000300a00 */
[----:B------:R-:W3:Y:S01]  /*5e000*/  LDL.LU.64 R12, [R1+0x6af0] ;  /* 0x006af000010c7983 */ /* 0x000ee20000300a00 */
[----:B--2---:R-:W-:-:S15]  /*5e010*/  HMMA.16816.F32 R8, R32, R14, R8 ;  /* 0x0000000e2008723c */ /* 0x004fde0000001808 */
[----:B------:R-:W-:-:S08]  /*5e020*/  NOP ;  /* 0x0000000000007918 */ /* 0x000fd00000000000 */
[----:B------:R-:W-:Y:S04]  /*5e030*/  STL.64 [R1+0xb70], R8 ;  /* 0x000b700801007387 */ /* 0x000fe80000100a00 */
[----:B------:R0:W-:Y:S04]  /*5e040*/  STL.64 [R1+0xb78], R10 ;  /* 0x000b780a01007387 */ /* 0x0001e80000100a00 */
[----:B0-----:R-:W2:Y:S04]  /*5e050*/  LDL.LU.64 R10, [R1+0x6ae8] ;  /* 0x006ae800010a7983 */ /* 0x001ea80000300a00 */
[----:B------:R-:W4:Y:S01]  /*5e060*/  LDL.LU.64 R8, [R1+0x6ae0] ;  /* 0x006ae00001087983 */ /* 0x000f220000300a00 */
[----:B---3--:R-:W-:Y:S03]  /*5e070*/  HMMA.16816.F32 R56, R32, R12, R56 ;  /* 0x0000000c2038723c */ /* 0x008fe60000001838 */
[----:B------:R-:W-:Y:S04]  /*5e080*/  STL.64 [R1+0x6ad8], R14 ;  /* 0x006ad80e01007387 */ /* 0x000fe80000100a00 */
[----:B------:R4:W-:-:S15]  /*5e090*/  STL.64 [R1+0x6ad0], R12 ;  /* 0x006ad00c01007387 */ /* 0x0009de0000100a00 */
[----:B------:R-:W-:-:S01]  /*5e0a0*/  NOP ;  /* 0x0000000000007918 */ /* 0x000fc20000000000 */
[----:B------:R-:W-:Y:S04]  /*5e0b0*/  STL.64 [R1+0xb60], R56 ;  /* 0x000b603801007387 */ /* 0x000fe80000100a00 */
[----:B------:R-:W-:Y:S01]  /*5e0c0*/  STL.64 [R1+0xb68], R58 ;  /* 0x000b683a01007387 */ /* 0x000fe20000100a00 */
[C---:B--2---:R-:W-:Y:S06]  /*5e0d0*/  HMMA.16816.F32 R44, R32.reuse, R10, R44 ;  /* 0x0000000a202c723c */ /* 0x044fec000000182c */
[----:B----4-:R-:W-:Y:S01]  /*5e0e0*/  HMMA.16816.F32 R12, R32, R8, R40 ;  /* 0x00000008200c723c */ /* 0x010fe20000001828 */
[----:B------:R-:W-:-:S15]  /*5e0f0*/  STL.64 [R1+0x6ac8], R10 ;  /* 0x006ac80a01007387 */ /* 0x000fde0000100a00 */
[----:B------:R-:W-:-:S01]  /*5e100*/  NOP ;  /* 0x0000000000007918 */ /* 0x000fc20000000000 */
[----:B------:R-:W-:Y:S04]  /*5e110*/  STL.64 [R1+0xb50], R44 ;  /* 0x000b502c01007387 */ /* 0x000fe80000100a00 */
[----:B------:R-:W-:Y:S04]  /*5e120*/  STL.64 [R1+0xb58], R46 ;  /* 0x000b582e01007387 */ /* 0x000fe80000100a00 */
[----:B------:R0:W-:Y:S04]  /*5e130*/  STL.64 [R1+0x6ac0], R8 ;  /* 0x006ac00801007387 */ /* 0x0001e80000100a00 */
[----:B------:R-:W-:Y:S04]  /*5e140*/  STL.64 [R1+0xb40], R12 ;  /* 0x000b400c01007387 */ /* 0x000fe80000100a00 */
[----:B------:R1:W-:Y:S01]  /*5e150*/  STL.64 [R1+0xb48], R14 ;  /* 0x000b480e01007387 */ /* 0x0003e20000100a00 */
[C---:B0-----:R-:W-:Y:S03]  /*5e160*/  HMMA.16816.F32 R8, R32.reuse, R4, R24 ;  /* 0x000000042008723c */ /* 0x041fe60000001818 */
[----:B------:R-:W2:Y:S03]  /*5e170*/  LDL.LU R49, [R1+0x174] ;  /* 0x0001740001317983 */ /* 0x000ea60000300800 */
[----:B-1----:R-:W-:-:S15]  /*5e180*/  HMMA.16816.F32 R12, R32, R6, R28 ;  /* 0x00000006200c723c */ /* 0x002fde000000181c */
[----:B------:R-:W-:-:S08]  /*5e190*/  NOP ;  /* 0x0000000000007918 */ /* 0x000fd00000000000 */
[----:B------:R-:W-:Y:S04]  /*5e1a0*/  STL.64 [R1+0xf60], R12 ;  /* 0x000f600c01007387 */ /* 0x000fe80000100a00 */
[----:B------:R-:W-:Y:S04]  /*5e1b0*/  STL.64 [R1+0xf68], R14 ;  /* 0x000f680e01007387 */ /* 0x000fe80000100a00 */
[----:B------:R-:W2:Y:S04]  /*5e1c0*/  LDL.LU R39, [R1+0x170] ;  /* 0x0001700001277983 */ /* 0x000ea80000300800 */
[----:B------:R-:W-:Y:S04]  /*5e1d0*/  STL.64 [R1+0xf50], R8 ;  /* 0x000f500801007387 */ /* 0x000fe80000100a00 */
[----:B------:R0:W-:Y:S04]  /*5e1e0*/  STL.64 [R1+0xf58], R10 ;  /* 0x000f580a01007387 */ /* 0x0001e80000100a00 */
[----:B------:R-:W3:Y:S04]  /*5e1f0*/  LDL.LU R38, [R1+0x17c] ;  /* 0x00017c0001267983 */ /* 0x000ee80000300800 */
[----:B------:R-:W3:Y:S01]  /*5e200*/  LDL.LU R48, [R1+0x178] ;  /* 0x0001780001307983 */ /* 0x000ee20000300800 */
[----:B0-----:R-:W-:-:S15]  /*5e210*/  HMMA.16816.F32 R8, R32, R2, R20 ;  /* 0x000000022008723c */ /* 0x001fde0000001814 */
[----:B------:R-:W-:-:S08]  /*5e220*/  NOP ;  /* 0x0000000000007918 */ /* 0x000fd00000000000 */
        /* <DEDUP_REMOVED lines=1372> */
[C---:B---3--:R-:W-:Y:S03]  /*637f0*/  HMMA.16816.F32 R56, R32.reuse, R12, R56 ;  /* 0x0000000c2038723c */ /* 0x048fe60000001838 */
[----:B------:R-:W-:Y:S04]  /*63800*/  STL.64 [R1+0x6858], R14 ;  /* 0x0068580e01007387 */ /* 0x000fe80000100a00 */
[----:B------:R4:W-:Y:S01]  /*63810*/  STL.64 [R1+0x6850], R12 ;  /* 0x0068500c01007387 */ /* 0x0009e20000100a00 */
[----:B------:R-:W-:-:S15]  /*63820*/  HMMA.16816.F32 R28, R32, R6, R28 ;  /* 0x00000006201c723c */ /* 0x000fde000000181c */
        /* <DEDUP_REMOVED lines=12> */
[----:B------:R-:W2:Y:S04]  /*638f0*/  LDL.LU R37, [R1+0x1c70] ;  /* 0x001c700001257983 */ /* 0x000ea80000300800 */
[----:B------:R-:W2:Y:S01]  /*63900*/  LDL.LU R36, [R1+0x1c6c] ;  /* 0x001c6c0001247983 */ /* 0x000ea20000300800 */
[----:B-1----:R-:W-:Y:S03]  /*63910*/  HMMA.16816.F32 R12, R32, R4, R24 ;  /* 0x00000004200c723c */ /* 0x002fe60000001818 */
[----:B------:R-:W3:Y:S04]  /*63920*/  LDL.LU R38, [R1+0x1c78] ;  /* 0x001c780001267983 */ /* 0x000ee80000300800 */
[----:B------:R-:W3:Y:S04]  /*63930*/  LDL.LU R48, [R1+0x1c74] ;  /* 0x001c740001307983 */ /* 0x000ee80000300800 */
[----:B------:R-:W-:Y:S04]  /*63940*/  STL.64 [R1+0xce0], R28 ;  /* 0x000ce01c01007387 */ /* 0x000fe80000100a00 */
[----:B------:R-:W-:Y:S08]  /*63950*/  STL.64 [R1+0xce8], R30 ;  /* 0x000ce81e01007387 */ /* 0x000ff00000100a00 */
[----:B------:R0:W-:Y:S04]  /*63960*/  STL.64 [R1+0xcd0], R12 ;  /* 0x000cd00c01007387 */ /* 0x0001e80000100a00 */
[----:B------:R1:W-:Y:S04]  /*63970*/  STL.64 [R1+0xcd8], R14 ;  /* 0x000cd80e01007387 */ /* 0x0003e80000100a00 */
[----:B------:R4:W-:Y:S04]  /*63980*/  STL.64 [R1+0x3b0], R8 ;  /* 0x0003b00801007387 */ /* 0x0009e80000100a00 */
[----:B------:R4:W-:Y:S04]  /*63990*/  STL.64 [R1+0x3b8], R10 ;  /* 0x0003b80a01007387 */ /* 0x0009e80000100a00 */
[----:B0-----:R-:W2:Y:S04]  /*639a0*/  LDL.LU.64 R12, [R1+0x1880] ;  /* 0x00188000010c7983 */ /* 0x001ea80000300a00 */
[----:B-1----:R-:W2:Y:S01]  /*639b0*/  LDL.LU.64 R14, [R1+0x1888] ;  /* 0x00188800010e7983 */ /* 0x002ea20000300a00 */
        /* <DEDUP_REMOVED lines=12> */
[----:B----4-:R-:W4:Y:S04]  /*63a80*/  LDL.LU.64 R8, [R1+0x1870] ;  /* 0x0018700001087983 */ /* 0x010f280000300a00 */
[----:B------:R-:W4:Y:S04]  /*63a90*/  LDL.LU.64 R10, [R1+0x1878] ;  /* 0x00187800010a7983 */ /* 0x000f280000300a00 */
        /* <DEDUP_REMOVED lines=12> */
[----:B--2---:R-:W-:-:S15]  /*63b60*/  HMMA.16816.F32 R12, R32, R16, R12 ;  /* 0x00000010200c723c */ /* 0x004fde000000180c */
[----:B------:R-:W-:-:S08]  /*63b70*/  NOP ;  /* 0x0000000000007918 */ /* 0x000fd00000000000 */
[----:B------:R-:W-:Y:S04]  /*63b80*/  STL.64 [R1+0x3a0], R12 ;  /* 0x0003a00c01007387 */ /* 0x000fe80000100a00 */
[----:B------:R0:W-:Y:S04]  /*63b90*/  STL.64 [R1+0x3a8], R14 ;  /* 0x0003a80e01007387 */ /* 0x0001e80000100a00 */
[----:B0-----:R-:W4:Y:S04]  /*63ba0*/  LDL.LU.64 R14, [R1+0x6858] ;  /* 0x00685800010e7983 */ /* 0x001f280000300a00 */
[----:B------:R-:W3:Y:S01]  /*63bb0*/  LDL.LU.64 R12, [R1+0x6850] ;  /* 0x00685000010c7983 */ /* 0x000ee20000300a00 */
[----:B----4-:R-:W-:-:S15]  /*63bc0*/  HMMA.16816.F32 R8, R32, R14, R8 ;  /* 0x0000000e2008723c */ /* 0x010fde0000001808 */
        /* <DEDUP_REMOVED lines=17> */
[----:B------:R-:W-:Y:S04]  /*63ce0*/  STL.64 [R1+0x6810], R8 ;  /* 0x0068100801007387 */ /* 0x000fe80000100a00 */
[----:B------:R-:W-:Y:S04]  /*63cf0*/  STL.64 [R1+0x360], R12 ;  /* 0x0003600c01007387 */ /* 0x000fe80000100a00 */
[----:B------:R0:W-:Y:S02]  /*63d00*/  STL.64 [R1+0x368], R14 ;  /* 0x0003680e01007387 */ /* 0x0001e40000100a00 */
[C---:B0-----:R-:W-:Y:S06]  /*63d10*/  HMMA.16816.F32 R12, R32.reuse, R6, R28 ;  /* 0x00000006200c723c */ /* 0x041fec000000181c */
[----:B------:R-:W-:Y:S01]  /*63d20*/  STL.64 [R1+0x6828], R6 ;  /* 0x0068280601007387 */ /* 0x000fe20000100a00 */
[----:B------:R-:W-:-:S15]  /*63d30*/  HMMA.16816.F32 R8, R32, R4, R24 ;  /* 0x000000042008723c */ /* 0x000fde0000001818 */
[----:B------:R-:W-:-:S01]  /*63d40*/  NOP ;  /* 0x0000000000007918 */ /* 0x000fc20000000000 */
[----:B------:R-:W-:Y:S04]  /*63d50*/  STL.64 [R1+0xcc0], R12 ;  /* 0x000cc00c01007387 */ /* 0x000fe80000100a00 */
[----:B------:R-:W-:Y:S04]  /*63d60*/  STL.64 [R1+0xcc8], R14 ;  /* 0x000cc80e01007387 */ /* 0x000fe80000100a00 */
[----:B------:R0:W-:Y:S02]  /*63d70*/  STL.64 [R1+0x6820], R4 ;  /* 0x0068200401007387 */ /* 0x0001e40000100a00 */
[----:B0-----:R-:W-:Y:S02]  /*63d80*/  HMMA.16816.F32 R4, R32, R2, R20 ;  /* 0x000000022004723c */ /* 0x001fe40000001814 */
[----:B------:R-:W-:Y:S04]  /*63d90*/  STL.64 [R1+0xcb0], R8 ;  /* 0x000cb00801007387 */ /* 0x000fe80000100a00 */
[----:B------:R-:W-:Y:S01]  /*63da0*/  STL.64 [R1+0xcb8], R10 ;  /* 0x000cb80a01007387 */ /* 0x000fe20000100a00 */
[----:B------:R-:W-:-:S02]  /*63db0*/  IMAD R32, R36, 0x100, R37 ;  /* 0x0000010024207824 */ /* 0x000fc400078e0225 */
[----:B------:R-:W-:-:S14]  /*63dc0*/  IMAD R33, R48, 0x100, R38 ;  /* 0x0000010030217824 */ /* 0x000fdc00078e0226 */
[----:B------:R0:W-:Y:S04]  /*63dd0*/  STL.64 [R1+0x350], R4 ;  /* 0x0003500401007387 */ /* 0x0001e80000100a00 */
[----:B------:R1:W-:Y:S04]  /*63de0*/  STL.64 [R1+0x358], R6 ;  /* 0x0003580601007387 */ /* 0x0003e80000100a00 */
[----:B------:R-:W2:Y:S04]  /*63df0*/  LDL.LU R59, [R1+0x1c90] ;  /* 0x001c9000013b7983 */ /* 0x000ea80000300800 */
[----:B------:R-:W2:Y:S04]  /*63e00*/  LDL.LU R36, [R1+0x1c8c] ;  /* 0x001c8c0001247983 */ /* 0x000ea80000300800 */
[----:B------:R-:W3:Y:S04]  /*63e10*/  LDL.LU R60, [R1+0x1c98] ;  /* 0x001c9800013c7983 */ /* 0x000ee80000300800 */
[----:B------:R-:W3:Y:S04]  /*63e20*/  LDL.LU R37, [R1+0x1c94] ;  /* 0x001c940001257983 */ /* 0x000ee80000300800 */
[----:B------:R-:W4:Y:S04]  /*63e30*/  LDL.LU R61, [R1+0x1ca0] ;  /* 0x001ca000013d7983 */ /* 0x000f280000300800 */
[----:B------:R-:W4:Y:S04]  /*63e40*/  LDL.LU R38, [R1+0x1c9c] ;  /* 0x001c9c0001267983 */ /* 0x000f280000300800 */
[----:B------:R-:W2:Y:S04]  /*63e50*/  LDL.LU.64 R12, [R1+0x1970] ;  /* 0x00197000010c7983 */ /* 0x000ea80000300a00 */
[----:B------:R-:W2:Y:S01]  /*63e60*/  LDL.LU.64 R14, [R1+0x1978] ;  /* 0x00197800010e7983 */ /* 0x000ea20000300a00 */
[----:B------:R-:W-:-:S02]  /*63e70*/  IMAD R34, R52, 0x100, R50 ;  /* 0x0000010034227824 */ /* 0x000fc400078e0232 */
[----:B------:R-:W-:Y:S01]  /*63e80*/  IMAD R35, R0, 0x100, R54 ;  /* 0x0000010000237824 */ /* 0x000fe200078e0236 */
[----:B------:R-:W-:Y:S01]  /*63e90*/  F2FP.F16.E5M2.UNPACK_B R32, R32 ;  /* 0x00000020ff20723e */ /* 0x000fe200020004ff */
[----:B0-----:R-:W3:Y:S01]  /*63ea0*/  LDL.LU.64 R4, [R1+0x1960] ;  /* 0x0019600001047983 */ /* 0x001ee20000300a00 */
[----:B------:R-:W-:Y:S02]  /*63eb0*/  F2FP.F16.E5M2.UNPACK_B R33, R33 ;  /* 0x00000021ff21723e */ /* 0x000fe400020004ff */
[----:B------:R-:W-:Y:S01]  /*63ec0*/  F2FP.F16.E5M2.UNPACK_B R34, R34 ;  /* 0x00000022ff22723e */ /* 0x000fe200020004ff */
[----:B-1----:R-:W3:Y:S01]  /*63ed0*/  LDL.LU.64 R6, [R1+0x1968] ;  /* 0x0019680001067983 */ /* 0x002ee20000300a00 */
[----:B------:R-:W-:-:S03]  /*63ee0*/  F2FP.F16.E5M2.UNPACK_B R35, R35 ;  /* 0x00000023ff23723e */ /* 0x000fc600020004ff */
[----:B------:R-:W4:Y:S04]  /*63ef0*/  LDL.LU.64 R8, [R1+0x1950] ;  /* 0x0019500001087983 */ /* 0x000f280000300a00 */
        /* <DEDUP_REMOVED lines=21> */
[----:B--2---:R-:W-:-:S15]  /*64050*/  HMMA.16816.F32 R12, R32, R16, R12 ;  /* 0x00000010200c723c */ /* 0x004fde000000180c */
[----:B------:R-:W-:-:S08]  /*64060*/  NOP ;  /* 0x0000000000007918 */ /* 0x000fd00000000000 */
[----:B------:R-:W-:Y:S04]  /*64070*/  STL.64 [R1+0x340], R12 ;  /* 0x0003400c01007387 */ /* 0x000fe80000100a00 */
[----:B------:R0:W-:Y:S04]  /*64080*/  STL.64 [R1+0x348], R14 ;  /* 0x0003480e01007387 */ /* 0x0001e80000100a00 */
[----:B0-----:R-:W3:Y:S04]  /*64090*/  LDL.LU.64 R14, [R1+0x6838] ;  /* 0x00683800010e7983 */ /* 0x001ee80000300a00 */
[----:B------:R-:W4:Y:S01]  /*640a0*/  LDL.LU.64 R12, [R1+0x6830] ;  /* 0x00683000010c7983 */ /* 0x000f220000300a00 */
[C---:B---3--:R-:W-:Y:S06]  /*640b0*/  HMMA.16816.F32 R4, R32.reuse, R14, R4 ;  /* 0x0000000e2004723c */ /* 0x048fec0000001804 */
[----:B----4-:R-:W-:-:S15]  /*640c0*/  HMMA.16816.F32 R8, R32, R12, R8 ;  /* 0x0000000c2008723c */ /* 0x010fde0000001808 */
[----:B------:R-:W-:-:S02]  /*640d0*/  NOP ;  /* 0x0000000000007918 */ /* 0x000fc40000000000 */
[----:B------:R-:W-:Y:S04]  /*640e0*/  STL.64 [R1+0x330], R4 ;  /* 0x0003300401007387 */ /* 0x000fe80000100a00 */
[----:B------:R0:W-:Y:S04]  /*640f0*/  STL.64 [R1+0x338], R6 ;  /* 0x0003380601007387 */ /* 0x0001e80000100a00 */
[----:B0-----:R-:W2:Y:S04]  /*64100*/  LDL.LU.64 R6, [R1+0x6828] ;  /* 0x0068280001067983 */ /* 0x001ea80000300a00 */
[----:B------:R-:W3:Y:S04]  /*64110*/  LDL.LU.64 R4, [R1+0x6820] ;  /* 0x0068200001047983 */ /* 0x000ee80000300a00 */
[----:B------:R-:W-:Y:S04]  /*64120*/  STL.64 [R1+0x320], R8 ;  /* 0x0003200801007387 */ /* 0x000fe80000100a00 */
[----:B------:R0:W-:Y:S04]  /*64130*/  STL.64 [R1+0x328], R10 ;  /* 0x0003280a01007387 */ /* 0x0001e80000100a00 */
[----:B0-----:R-:W4:Y:S04]  /*64140*/  LDL.LU.64 R10, [R1+0x6818] ;  /* 0x00681800010a7983 */ /* 0x001f280000300a00 */
[----:B------:R-:W4:Y:S01]  /*64150*/  LDL.LU.64 R8, [R1+0x6810] ;  /* 0x0068100001087983 */ /* 0x000f220000300a00 */
[C---:B------:R-:W-:Y:S06]  /*64160*/  HMMA.16816.F32 R20, R32.reuse, R2, R20 ;  /* 0x000000022014723c */ /* 0x040fec0000001814 */
[C---:B--2---:R-:W-:Y:S06]  /*64170*/  HMMA.16816.F32 R28, R32.reuse, R6, R28 ;  /* 0x00000006201c723c */ /* 0x044fec000000181c */
[C---:B---3--:R-:W-:Y:S06]  /*64180*/  HMMA.16816.F32 R24, R32.reuse, R4, R24 ;  /* 0x000000042018723c */ /* 0x048fec0000001818 */
[C---:B----4-:R-:W-:Y:S06]  /*64190*/  HMMA.16816.F32 R44, R32.reuse, R10, R44 ;  /* 0x0000000a202c723c */ /* 0x050fec000000182c */
[----:B------:R-:W-:-:S15]  /*641a0*/  HMMA.16816.F32 R40, R32, R8, R40 ;  /* 0x000000082028723c */ /* 0x000fde0000001828 */
[----:B------:R-:W-:-:S02]  /*641b0*/  NOP ;  /* 0x0000000000007918 */ /* 0x000fc40000000000 */
[----:B------:R-:W-:Y:S04]  /*641c0*/  STL.64 [R1+0x310], R44 ;  /* 0x0003102c01007387 */ /* 0x000fe80000100a00 */
[----:B------:R-:W-:Y:S04]  /*641d0*/  STL.64 [R1+0x318], R46 ;  /* 0x0003182e01007387 */ /* 0x000fe80000100a00 */
[----:B------:R0:W-:Y:S04]  /*641e0*/  STL.64 [R1+0x300], R40 ;  /* 0x0003002801007387 */ /* 0x0001e80000100a00 */
[----:B------:R1:W-:Y:S04]  /*641f0*/  STL.64 [R1+0x308], R42 ;  /* 0x0003082a01007387 */ /* 0x0003e80000100a00 */
[----:B------:R-:W-:Y:S04]  /*64200*/  STL.64 [R1+0xca0], R28 ;  /* 0x000ca01c01007387 */ /* 0x000fe80000100a00 */
[----:B------:R-:W-:Y:S04]  /*64210*/  STL.64 [R1+0xca8], R30 ;  /* 0x000ca81e01007387 */ /* 0x000fe80000100a00 */
[----:B0-----:R-:W2:Y:S04]  /*64220*/  LDL.LU.64 R40, [R1+0x1920] ;  /* 0x0019200001287983 */ /* 0x001ea80000300a00 */
[----:B------:R-:W-:Y:S04]  /*64230*/  STL.64 [R1+0xc90], R24 ;  /* 0x000c901801007387 */ /* 0x000fe80000100a00 */
[----:B------:R-:W-:Y:S04]  /*64240*/  STL.64 [R1+0xc98], R26 ;  /* 0x000c981a01007387 */ /* 0x000fe80000100a00 */
[----:B-1----:R-:W2:Y:S04]  /*64250*/  LDL.LU.64 R42, [R1+0x1928] ;  /* 0x00192800012a7983 */ /* 0x002ea80000300a00 */
[----:B------:R0:W-:Y:S04]  /*64260*/  STL.64 [R1+0x2f0], R20 ;  /* 0x0002f01401007387 */ /* 0x0001e80000100a00 */
[----:B------:R1:W-:Y:S04]  /*64270*/  STL.64 [R1+0x2f8], R22 ;  /* 0x0002f81601007387 */ /* 0x0003e80000100a00 */
[----:B0-----:R-:W3:Y:S04]  /*64280*/  LDL.LU.64 R20, [R1+0x1910] ;  /* 0x0019100001147983 */ /* 0x001ee80000300a00 */
[----:B-1----:R-:W3:Y:S01]  /*64290*/  LDL.LU.64 R22, [R1+0x1918] ;  /* 0x0019180001167983 */ /* 0x002ee20000300a00 */
[----:B------:R-:W-:-:S02]  /*642a0*/  IMAD R36, R36, 0x100, R59 ;  /* 0x0000010024247824 */ /* 0x000fc400078e023b */
[----:B------:R-:W-:Y:S01]  /*642b0*/  IMAD R37, R37, 0x100, R60 ;  /* 0x0000010025257824 */ /* 0x000fe200078e023c */
[----:B------:R-:W4:Y:S01]  /*642c0*/  LDL.LU.64 R32, [R1+0x1900] ;  /* 0x0019000001207983 */ /* 0x000f220000300a00 */
[----:B------:R-:W-:Y:S02]  /*642d0*/  IMAD R38, R38, 0x100, R61 ;  /* 0x0000010026267824 */ /* 0x000fe400078e023d */
[----:B------:R-:W-:Y:S01]  /*642e0*/  IMAD R39, R39, 0x100, R55 ;  /* 0x0000010027277824 */ /* 0x000fe200078e0237 */
[----:B------:R-:W-:Y:S01]  /*642f0*/  F2FP.F16.E5M2.UNPACK_B R36, R36 ;  /* 0x00000024ff24723e */ /* 0x000fe200020004ff */
[----:B------:R-:W4:Y:S01]  /*64300*/  LDL.LU.64 R34, [R1+0x1908] ;  /* 0x0019080001227983 */ /* 0x000f220000300a00 */
[----:B------:R-:W-:Y:S02]  /*64310*/  F2FP.F16.E5M2.UNPACK_B R37, R37 ;  /* 0x00000025ff25723e */ /* 0x000fe400020004ff */
[----:B------:R-:W-:Y:S01]  /*64320*/  F2FP.F16.E5M2.UNPACK_B R38, R38 ;  /* 0x00000026ff26723e */ /* 0x000fe200020004ff */
[----:B------:R-:W4:Y:S01]  /*64330*/  LDL.LU.64 R28, [R1+0x1a50] ;  /* 0x001a5000011c7983 */ /* 0x000f220000300a00 */
[----:B------:R-:W-:-:S03]  /*64340*/  F2FP.F16.E5M2.UNPACK_B R39, R39 ;  /* 0x00000027ff27723e */ /* 0x000fc600020004ff */
[----:B------:R-:W4:Y:S04]  /*64350*/  LDL.LU.64 R30, [R1+0x1a58] ;  /* 0x001a5800011e7983 */ /* 0x000f280000300a00 */
[----:B------:R-:W4:Y:S04]  /*64360*/  LDL.LU.64 R24, [R1+0x1a40] ;  /* 0x001a400001187983 */ /* 0x000f280000300a00 */
[----:B------:R-:W4:Y:S04]  /*64370*/  LDL.LU.64 R26, [R1+0x1a48] ;  /* 0x001a4800011a7983 */ /* 0x000f280000300a00 */
[----:B------:R-:W-:Y:S04]  /*64380*/  STL.64 [R1+0x6808], R18 ;  /* 0x0068081201007387 */ /* 0x000fe80000100a00 */
[----:B------:R3:W-:Y:S01]  /*64390*/  STL.64 [R1+0x6800], R16 ;  /* 0x0068001001007387 */ /* 0x0007e20000100a00 */
[C---:B--2---:R-:W-:Y:S06]  /*643a0*/  HMMA.16816.F32 R40, R36.reuse, R16, R40 ;  /* 0x000000102428723c */ /* 0x044fec0000001828 */
[----:B---3--:R-:W-:-:S15]  /*643b0*/  HMMA.16816.F32 R16, R36, R14, R20 ;  /* 0x0000000e2410723c */ /* 0x008fde0000001814 */
[----:B------:R-:W-:-:S02]  /*643c0*/  NOP ;  /* 0x0000000000007918 */ /* 0x000fc40000000000 */
[----:B------:R-:W-:Y:S04]  /*643d0*/  STL.64 [R1+0x2e0], R40 ;  /* 0x0002e02801007387 */ /* 0x000fe80000100a00 */
[----:B------:R-:W-:Y:S04]  /*643e0*/  STL.64 [R1+0x2e8], R42 ;  /* 0x0002e82a01007387 */ /* 0x000fe80000100a00 */
[----:B------:R-:W2:Y:S04]  /*643f0*/  LDL.LU.64 R20, [R1+0xc80] ;  /* 0x000c800001147983 */ /* 0x000ea80000300a00 */
[----:B------:R-:W2:Y:S04]  /*64400*/  LDL.LU.64 R22, [R1+0xc88] ;  /* 0x000c880001167983 */ /* 0x000ea80000300a00 */
[----:B------:R0:W-:Y:S04]  /*64410*/  STL.64 [R1+0x2d0], R16 ;  /* 0x0002d01001007387 */ /* 0x0001e80000100a00 */
[----:B------:R1:W-:Y:S04]  /*64420*/  STL.64 [R1+0x2d8], R18 ;  /* 0x0002d81201007387 */ /* 0x0003e80000100a00 */
[----:B0-----:R-:W3:Y:S04]  /*64430*/  LDL.LU.64 R16, [R1+0xc70] ;  /* 0x000c700001107983 */ /* 0x001ee80000300a00 */
[----:B-1----:R-:W3:Y:S01]  /*64440*/  LDL.LU.64 R18, [R1+0xc78] ;  /* 0x000c780001127983 */ /* 0x002ee20000300a00 */
[C---:B----4-:R-:W-:Y:S06]  /*64450*/  HMMA.16816.F32 R40, R36.reuse, R12, R32 ;  /* 0x0000000c2428723c */ /* 0x050fec0000001820 */
[C---:B------:R-:W-:Y:S06]  /*64460*/  HMMA.16816.F32 R28, R36.reuse, R10, R28 ;  /* 0x0000000a241c723c */ /* 0x040fec000000181c */
[----:B------:R-:W-:Y:S11]  /*64470*/  HMMA.16816.F32 R24, R36, R8, R24 ;  /* 0x000000082418723c */ /* 0x000ff60000001818 */
[----:B------:R-:W-:Y:S04]  /*64480*/  STL.64 [R1+0x2c0], R40 ;  /* 0x0002c02801007387 */ /* 0x000fe80000100a00 */
[----:B------:R-:W-:Y:S04]  /*64490*/  STL.64 [R1+0x2c8], R42 ;  /* 0x0002c82a01007387 */ /* 0x000fe80000100a00 */
[----:B------:R-:W-:Y:S04]  /*644a0*/  STL.64 [R1+0x2b0], R28 ;  /* 0x0002b01c01007387 */ /* 0x000fe80000100a00 */
[----:B------:R-:W-:Y:S04]  /*644b0*/  STL.64 [R1+0x2b8], R30 ;  /* 0x0002b81e01007387 */ /* 0x000fe80000100a00 */
[----:B------:R-:W-:Y:S04]  /*644c0*/  STL.64 [R1+0x2a0], R24 ;  /* 0x0002a01801007387 */ /* 0x000fe80000100a00 */
[----:B------:R2:W-:Y:S04]  /*644d0*/  STL.64 [R1+0x2a8], R26 ;  /* 0x0002a81a01007387 */ /* 0x0005e80000100a00 */
[----:B------:R-:W4:Y:S04]  /*644e0*/  LDL.LU R45, [R1+0x1cd0] ;  /* 0x001cd000012d7983 */ /* 0x000f280000300800 */
[----:B------:R-:W4:Y:S04]  /*644f0*/  LDL.LU R58, [R1+0x1ccc] ;  /* 0x001ccc00013a7983 */ /* 0x000f280000300800 */
[----:B------:R-:W4:Y:S04]  /*64500*/  LDL.LU R59, [R1+0x1cd8] ;  /* 0x001cd800013b7983 */ /* 0x000f280000300800 */
[----:B------:R-:W4:Y:S01]  /*64510*/  LDL.LU R55, [R1+0x1cd4] ;  /* 0x001cd40001377983 */ /* 0x000f220000300800 */
[----:B------:R-:W-:-:S02]  /*64520*/  IMAD R32, R51, 0x100, R53 ;  /* 0x0000010033207824 */ /* 0x000fc400078e0235 */
[----:B------:R-:W-:Y:S02]  /*64530*/  IMAD R33, R48, 0x100, R49 ;  /* 0x0000010030217824 */ /* 0x000fe400078e0231 */
[----:B------:R-:W-:Y:S02]  /*64540*/  IMAD R34, R52, 0x100, R50 ;  /* 0x0000010034227824 */ /* 0x000fe400078e0232 */
[----:B------:R-:W-:Y:S01]  /*64550*/  IMAD R35, R0, 0x100, R54 ;  /* 0x0000010000237824 */ /* 0x000fe200078e0236 */
[C---:B--2---:R-:W-:Y:S06]  /*64560*/  HMMA.16816.F32 R24, R36.reuse, R6, R20 ;  /* 0x000000062418723c */ /* 0x044fec0000001814 */
[----:B---3--:R-:W-:-:S15]  /*64570*/  HMMA.16816.F32 R20, R36, R4, R16 ;  /* 0x000000042414723c */ /* 0x008fde0000001810 */
[----:B------:R-:W-:-:S02]  /*64580*/  NOP ;  /* 0x0000000000007918 */ /* 0x000fc40000000000 */
[----:B------:R0:W-:Y:S04]  /*64590*/  STL.64 [R1+0xc80], R24 ;  /* 0x000c801801007387 */ /* 0x0001e80000100a00 */
[----:B------:R1:W-:Y:S04]  /*645a0*/  STL.64 [R1+0xc88], R26 ;  /* 0x000c881a01007387 */ /* 0x0003e80000100a00 */
[----:B------:R-:W2:Y:S04]  /*645b0*/  LDL.LU.64 R16, [R1+0x1a30] ;  /* 0x001a300001107983 */ /* 0x000ea80000300a00 */
[----:B------:R-:W2:Y:S04]  /*645c0*/  LDL.LU.64 R18, [R1+0x1a38] ;  /* 0x001a380001127983 */ /* 0x000ea80000300a00 */
[----:B------:R3:W-:Y:S04]  /*645d0*/  STL.64 [R1+0xc70], R20 ;  /* 0x000c701401007387 */ /* 0x0007e80000100a00 */
[----:B------:R3:W-:Y:S04]  /*645e0*/  STL.64 [R1+0xc78], R22 ;  /* 0x000c781601007387 */ /* 0x0007e80000100a00 */
[----:B------:R-:W4:Y:S04]  /*645f0*/  LDL.LU.64 R40, [R1+0x1a10] ;  /* 0x001a100001287983 */ /* 0x000f280000300a00 */
[----:B------:R-:W4:Y:S04]  /*64600*/  LDL.LU.64 R42, [R1+0x1a18] ;  /* 0x001a1800012a7983 */ /* 0x000f280000300a00 */
[----:B------:R-:W4:Y:S04]  /*64610*/  LDL.LU.64 R28, [R1+0x1a00] ;  /* 0x001a0000011c7983 */ /* 0x000f280000300a00 */
[----:B------:R-:W4:Y:S04]  /*64620*/  LDL.LU.64 R30, [R1+0x1a08] ;  /* 0x001a0800011e7983 */ /* 0x000f280000300a00 */
[----:B0-----:R-:W4:Y:S04]  /*64630*/  LDL.LU.64 R24, [R1+0x19f0] ;  /* 0x0019f00001187983 */ /* 0x001f280000300a00 */
[----:B-1----:R-:W4:Y:S04]  /*64640*/  LDL.LU.64 R26, [R1+0x19f8] ;  /* 0x0019f800011a7983 */ /* 0x002f280000300a00 */
[----:B---3--:R-:W3:Y:S04]  /*64650*/  LDL.LU.64 R20, [R1+0x19e0] ;  /* 0x0019e00001147983 */ /* 0x008ee80000300a00 */
[----:B------:R-:W3:Y:S04]  /*64660*/  LDL.LU.64 R22, [R1+0x19e8] ;  /* 0x0019e80001167983 */ /* 0x000ee80000300a00 */
[----:B------:R-:W3:Y:S04]  /*64670*/  LDL.LU R44, [R1+0x1ce0] ;  /* 0x001ce000012c7983 */ /* 0x000ee80000300800 */
[----:B------:R-:W3:Y:S04]  /*64680*/  LDL.LU R46, [R1+0x1cdc] ;  /* 0x001cdc00012e7983 */ /* 0x000ee80000300800 */
[----:B------:R-:W3:Y:S04]  /*64690*/  LDL.LU R60, [R1+0x1ce8] ;  /* 0x001ce800013c7983 */ /* 0x000ee80000300800 */
[----:B------:R-:W3:Y:S04]  /*646a0*/  LDL.LU R61, [R1+0x1ce4] ;  /* 0x001ce400013d7983 */ /* 0x000ee80000300800 */
[----:B------:R-:W4:Y:S04]  /*646b0*/  LDL.LU R53, [R1+0x1cf0] ;  /* 0x001cf00001357983 */ /* 0x000f280000300800 */
[----:B------:R-:W3:Y:S04]  /*646c0*/  LDL.LU R51, [R1+0x1cec] ;  /* 0x001cec0001337983 */ /* 0x000ee80000300800 */
[----:B------:R-:W3:Y:S04]  /*646d0*/  LDL.LU R49, [R1+0x1cf8] ;  /* 0x001cf80001317983 */ /* 0x000ee80000300800 */
[----:B------:R-:W3:Y:S04]  /*646e0*/  LDL.LU R48, [R1+0x1cf4] ;  /* 0x001cf40001307983 */ /* 0x000ee80000300800 */
[----:B------:R-:W4:Y:S04]  /*646f0*/  LDL.LU R52, [R1+0x1d00] ;  /* 0x001d000001347983 */ /* 0x000f280000300800 */
[----:B------:R-:W3:Y:S01]  /*64700*/  LDL.LU R54, [R1+0x1cfc] ;  /* 0x001cfc0001367983 */ /* 0x000ee20000300800 */
[----:B--2---:R-:W-:Y:S03]  /*64710*/  HMMA.16816.F32 R36, R36, R2, R16 ;  /* 0x000000022424723c */ /* 0x004fe60000001810 */
[----:B---3--:R-:W-:Y:S04]  /*64720*/  STL [R1+0x67e8], R54 ;  /* 0x0067e83601007387 */ /* 0x008fe80000100800 */
[----:B----4-:R-:W-:Y:S04]  /*64730*/  STL.64 [R1+0x67e0], R52 ;  /* 0x0067e03401007387 */ /* 0x010fe80000100a00 */
[----:B------:R-:W2:Y:S04]  /*64740*/  LDL.LU.64 R18, [R1+0x6808] ;  /* 0x0068080001127983 */ /* 0x000ea80000300a00 */
[----:B------:R-:W3:Y:S08]  /*64750*/  LDL.LU.64 R16, [R1+0x6800] ;  /* 0x0068000001107983 */ /* 0x000ef00000300a00 */
[----:B------:R0:W-:Y:S04]  /*64760*/  STL.64 [R1+0x290], R36 ;  /* 0x0002902401007387 */ /* 0x0001e80000100a00 */
[----:B------:R1:W-:Y:S04]  /*64770*/  STL.64 [R1+0x298], R38 ;  /* 0x0002982601007387 */ /* 0x0003e80000100a00 */
[----:B0-----:R-:W4:Y:S04]  /*64780*/  LDL.LU.64 R36, [R1+0x1a20] ;  /* 0x001a200001247983 */ /* 0x001f280000300a00 */
[----:B-1----:R-:W4:Y:S01]  /*64790*/  LDL.LU.64 R38, [R1+0x1a28] ;  /* 0x001a280001267983 */ /* 0x002f220000300a00 */
[----:B------:R-:W-:-:S02]  /*647a0*/  F2FP.F16.E5M2.UNPACK_B R32, R32 ;  /* 0x00000020ff20723e */ /* 0x000fc400020004ff */
[----:B------:R-:W-:Y:S02]  /*647b0*/  F2FP.F16.E5M2.UNPACK_B R33, R33 ;  /* 0x00000021ff21723e */ /* 0x000fe400020004ff */
[----:B------:R-:W-:Y:S02]  /*647c0*/  F2FP.F16.E5M2.UNPACK_B R34, R34 ;  /* 0x00000022ff22723e */ /* 0x000fe400020004ff */
[----:B------:R-:W-:-:S07]  /*647d0*/  F2FP.F16.E5M2.UNPACK_B R35, R35 ;  /* 0x00000023ff23723e */ /* 0x000fce00020004ff */
[C---:B------:R-:W-:Y:S01]  /*647e0*/  HMMA.16816.F32 R28, R32.reuse, R12, R28 ;  /* 0x0000000c201c723c */ /* 0x040fe2000000181c */
[----:B--2---:R-:W-:Y:S04]  /*647f0*/  STL.64 [R1+0x67f8], R18 ;  /* 0x0067f81201007387 */ /* 0x004fe80000100a00 */
[----:B---3--:R0:W-:Y:S01]  /*64800*/  STL.64 [R1+0x67f0], R16 ;  /* 0x0067f01001007387 */ /* 0x0081e20000100a00 */
[C---:B----4-:R-:W-:Y:S06]  /*64810*/  HMMA.16816.F32 R36, R32.reuse, R16, R36 ;  /* 0x000000102024723c */ /* 0x050fec0000001824 */
[----:B0-----:R-:W-:-:S15]  /*64820*/  HMMA.16816.F32 R16, R32, R14, R40 ;  /* 0x0000000e2010723c */ /* 0x001fde0000001828 */
[----:B------:R-:W-:-:S02]  /*64830*/  NOP ;  /* 0x0000000000007918 */ /* 0x000fc40000000000 */
[----:B------:R-:W-:Y:S04]  /*64840*/  STL.64 [R1+0x280], R36 ;  /* 0x0002802401007387 */ /* 0x000fe80000100a00 */
[----:B------:R-:W-:Y:S04]  /*64850*/  STL.64 [R1+0x288], R38 ;  /* 0x0002882601007387 */ /* 0x000fe80000100a00 */
[----:B------:R-:W2:Y:S04]  /*64860*/  LDL.LU R50, [R1+0x1d08] ;  /* 0x001d080001327983 */ /* 0x000ea80000300800 */
[----:B------:R-:W2:Y:S04]  /*64870*/  LDL.LU R0, [R1+0x1d04] ;  /* 0x001d040001007983 */ /* 0x000ea80000300800 */
[----:B------:R-:W-:Y:S04]  /*64880*/  STL.64 [R1+0x270], R16 ;  /* 0x0002701001007387 */ /* 0x000fe80000100a00 */
[----:B------:R0:W-:Y:S02]  /*64890*/  STL.64 [R1+0x278], R18 ;  /* 0x0002781201007387 */ /* 0x0001e40000100a00 */
[----:B0-----:R-:W-:Y:S02]  /*648a0*/  HMMA.16816.F32 R16, R32, R10, R24 ;  /* 0x0000000a2010723c */ /* 0x001fe40000001818 */
[----:B------:R-:W-:Y:S04]  /*648b0*/  STL.64 [R1+0x260], R28 ;  /* 0x0002601c01007387 */ /* 0x000fe80000100a00 */
[----:B------:R-:W-:-:S15]  /*648c0*/  STL.64 [R1+0x268], R30 ;  /* 0x0002681e01007387 */ /* 0x000fde0000100a00 */
[----:B------:R-:W-:-:S02]  /*648d0*/  NOP ;  /* 0x0000000000007918 */ /* 0x000fc40000000000 */
[----:B------:R0:W-:Y:S04]  /*648e0*/  STL.64 [R1+0x250], R16 ;  /* 0x0002501001007387 */ /* 0x0001e80000100a00 */
[----:B------:R1:W-:Y:S04]  /*648f0*/  STL.64 [R1+0x258], R18 ;  /* 0x0002581201007387 */ /* 0x0003e80000100a00 */
[----:B0-----:R-:W3:Y:S04]  /*64900*/  LDL.LU.64 R16, [R1+0xc60] ;  /* 0x000c600001107983 */ /* 0x001ee80000300a00 */
[----:B-1----:R-:W3:Y:S01]  /*64910*/  LDL.LU.64 R18, [R1+0xc68] ;  /* 0x000c680001127983 */ /* 0x002ee20000300a00 */
[----:B------:R-:W-:Y:S01]  /*64920*/  HMMA.16816.F32 R20, R32, R8, R20 ;  /* 0x000000082014723c */ /* 0x000fe20000001814 */
[----:B------:R-:W-:-:S02]  /*64930*/  IMAD R37, R55, 0x100, R59 ;  /* 0x0000010037257824 */ /* 0x000fc400078e023b */
[----:B------:R-:W-:Y:S02]  /*64940*/  IMAD R36, R58, 0x100, R45 ;  /* 0x000001003a247824 */ /* 0x000fe400078e022d */
[----:B------:R-:W-:-:S15]  /*64950*/  IMAD R38, R46, 0x100, R44 ;  /* 0x000001002e267824 */ /* 0x000fde00078e022c */
[----:B------:R-:W-:-:S03]  /*64960*/  NOP ;  /* 0x0000000000007918 */ /* 0x000fc60000000000 */
[----:B------:R0:W-:Y:S04]  /*64970*/  STL.64 [R1+0x240], R20 ;  /* 0x0002401401007387 */ /* 0x0001e80000100a00 */
[----:B------:R1:W-:Y:S04]  /*64980*/  STL.64 [R1+0x248], R22 ;  /* 0x0002481601007387 */ /* 0x0003e80000100a00 */
[----:B------:R-:W4:Y:S04]  /*64990*/  LDL.LU.64 R52, [R1+0xc50] ;  /* 0x000c500001347983 */ /* 0x000f280000300a00 */
[----:B------:R-:W4:Y:S04]  /*649a0*/  LDL.LU.64 R54, [R1+0xc58] ;  /* 0x000c580001367983 */ /* 0x000f280000300a00 */
[----:B------:R-:W2:Y:S04]  /*649b0*/  LDL.LU.64 R56, [R1+0x19d0] ;  /* 0x0019d00001387983 */ /* 0x000ea80000300a00 */
[----:B------:R-:W2:Y:S04]  /*649c0*/  LDL.LU.64 R58, [R1+0x19d8] ;  /* 0x0019d800013a7983 */ /* 0x000ea80000300a00 */
[----:B------:R-:W2:Y:S04]  /*649d0*/  LDL.LU.64 R24, [R1+0x19c0] ;  /* 0x0019c00001187983 */ /* 0x000ea80000300a00 */
[----:B------:R-:W2:Y:S04]  /*649e0*/  LDL.LU.64 R26, [R1+0x19c8] ;  /* 0x0019c800011a7983 */ /* 0x000ea80000300a00 */
[----:B0-----:R-:W2:Y:S04]  /*649f0*/  LDL.LU.64 R20, [R1+0x19b0] ;  /* 0x0019b00001147983 */ /* 0x001ea80000300a00 */
[----:B-1----:R-:W2:Y:S04]  /*64a00*/  LDL.LU.64 R22, [R1+0x19b8] ;  /* 0x0019b80001167983 */ /* 0x002ea80000300a00 */
[----:B------:R-:W2:Y:S04]  /*64a10*/  LDL.LU.64 R44, [R1+0x19a0] ;  /* 0x0019a000012c7983 */ /* 0x000ea80000300a00 */
[----:B------:R-:W2:Y:S04]  /*64a20*/  LDL.LU.64 R46, [R1+0x19a8] ;  /* 0x0019a800012e7983 */ /* 0x000ea80000300a00 */
[----:B------:R-:W2:Y:S04]  /*64a30*/  LDL.LU.64 R40, [R1+0x1b10] ;  /* 0x001b100001287983 */ /* 0x000ea80000300a00 */
[----:B------:R-:W2:Y:S04]  /*64a40*/  LDL.LU.64 R42, [R1+0x1b18] ;  /* 0x001b1800012a7983 */ /* 0x000ea80000300a00 */
[----:B------:R-:W2:Y:S04]  /*64a50*/  LDL.LU.64 R28, [R1+0x1b00] ;  /* 0x001b0000011c7983 */ /* 0x000ea80000300a00 */
[----:B------:R-:W2:Y:S01]  /*64a60*/  LDL.LU.64 R30, [R1+0x1b08] ;  /* 0x001b0800011e7983 */ /* 0x000ea20000300a00 */
[----:B---3--:R-:W-:-:S15]  /*64a70*/  HMMA.16816.F32 R16, R32, R6, R16 ;  /* 0x000000062010723c */ /* 0x008fde0000001810 */
[----:B------:R-:W-:-:S08]  /*64a80*/  NOP ;  /* 0x0000000000007918 */ /* 0x000fd00000000000 */
[----:B------:R-:W-:Y:S04]  /*64a90*/  STL.64 [R1+0xc60], R16 ;  /* 0x000c601001007387 */ /* 0x000fe80000100a00 */
[----:B------:R0:W-:Y:S04]  /*64aa0*/  STL.64 [R1+0xc68], R18 ;  /* 0x000c681201007387 */ /* 0x0001e80000100a00 */
[----:B0-----:R-:W3:Y:S04]  /*64ab0*/  LDL.LU.64 R18, [R1+0x67f8] ;  /* 0x0067f80001127983 */ /* 0x001ee80000300a00 */
[----:B------:R-:W3:Y:S01]  /*64ac0*/  LDL.LU.64 R16, [R1+0x67f0] ;  /* 0x0067f00001107983 */ /* 0x000ee20000300a00 */
[----:B------:R-:W-:Y:S01]  /*64ad0*/  IMAD R39, R61, 0x100, R60 ;  /* 0x000001003d277824 */ /* 0x000fe200078e023c */
[----:B------:R-:W-:Y:S01]  /*64ae0*/  F2FP.F16.E5M2.UNPACK_B R36, R36 ;  /* 0x00000024ff24723e */ /* 0x000fe200020004ff */
[----:B----4-:R-:W-:Y:S01]  /*64af0*/  HMMA.16816.F32 R52, R32, R4, R52 ;  /* 0x000000042034723c */ /* 0x010fe20000001834 */
[----:B------:R-:W-:-:S02]  /*64b00*/  F2FP.F16.E5M2.UNPACK_B R37, R37 ;  /* 0x00000025ff25723e */ /* 0x000fc400020004ff */
[----:B------:R-:W-:Y:S02]  /*64b10*/  F2FP.F16.E5M2.UNPACK_B R38, R38 ;  /* 0x00000026ff26723e */ /* 0x000fe400020004ff */
[----:B------:R-:W-:Y:S01]  /*64b20*/  F2FP.F16.E5M2.UNPACK_B R39, R39 ;  /* 0x00000027ff27723e */ /* 0x000fe200020004ff */
[----:B--2---:R-:W-:Y:S06]  /*64b30*/  HMMA.16816.F32 R56, R32, R2, R56 ;  /* 0x000000022038723c */ /* 0x004fec0000001838 */
[C---:B------:R-:W-:Y:S11]  /*64b40*/  HMMA.16816.F32 R20, R36.reuse, R14, R20 ;  /* 0x0000000e2414723c */ /* 0x040ff60000001814 */
[----:B------:R-:W-:Y:S04]  /*64b50*/  STL.64 [R1+0xc50], R52 ;  /* 0x000c503401007387 */ /* 0x000fe80000100a00 */
[----:B------:R0:W-:Y:S04]  /*64b60*/  STL.64 [R1+0xc58], R54 ;  /* 0x000c583601007387 */ /* 0x0001e80000100a00 */
[----:B0-----:R-:W2:Y:S04]  /*64b70*/  LDL.LU R54, [R1+0x67e8] ;  /* 0x0067e80001367983 */ /* 0x001ea80000300800 */
[----:B------:R-:W4:Y:S04]  /*64b80*/  LDL.LU.64 R52, [R1+0x67e0] ;  /* 0x0067e00001347983 */ /* 0x000f280000300a00 */
[----:B------:R-:W-:Y:S04]  /*64b90*/  STL.64 [R1+0x230], R56 ;  /* 0x0002303801007387 */ /* 0x000fe80000100a00 */
[----:B------:R-:W-:Y:S01]  /*64ba0*/  STL.64 [R1+0x238], R58 ;  /* 0x0002383a01007387 */ /* 0x000fe20000100a00 */
[----:B---3--:R-:W-:Y:S03]  /*64bb0*/  HMMA.16816.F32 R32, R36, R16, R24 ;  /* 0x000000102420723c */ /* 0x008fe60000001818 */
[----:B------:R-:W3:-:S15]  /*64bc0*/  LDL.LU.64 R24, [R1+0xc40] ;  /* 0x000c400001187983 */ /* 0x000ede0000300a00 */
[----:B------:R-:W-:-:S05]  /*64bd0*/  NOP ;  /* 0x0000000000007918 */ /* 0x000fca0000000000 */
[----:B------:R-:W-:Y:S04]  /*64be0*/  STL.64 [R1+0x220], R32 ;  /* 0x0002202001007387 */ /* 0x000fe80000100a00 */
[----:B------:R-:W-:Y:S04]  /*64bf0*/  STL.64 [R1+0x228], R34 ;  /* 0x0002282201007387 */ /* 0x000fe80000100a00 */
[----:B------:R-:W3:Y:S04]  /*64c00*/  LDL.LU.64 R26, [R1+0xc48] ;  /* 0x000c4800011a7983 */ /* 0x000ee80000300a00 */
[----:B------:R0:W-:Y:S04]  /*64c10*/  STL.64 [R1+0x210], R20 ;  /* 0x0002101401007387 */ /* 0x0001e80000100a00 */
[----:B------:R1:W-:Y:S04]  /*64c20*/  STL.64 [R1+0x218], R22 ;  /* 0x0002181601007387 */ /* 0x0003e80000100a00 */
[----:B0-----:R-:W3:Y:S04]  /*64c30*/  LDL.LU.64 R20, [R1+0xc30] ;  /* 0x000c300001147983 */ /* 0x001ee80000300a00 */
[----:B-1----:R-:W3:Y:S01]  /*64c40*/  LDL.LU.64 R22, [R1+0xc38] ;  /* 0x000c380001167983 */ /* 0x002ee20000300a00 */
[C---:B------:R-:W-:Y:S06]  /*64c50*/  HMMA.16816.F32 R44, R36.reuse, R12, R44 ;  /* 0x0000000c242c723c */ /* 0x040fec000000182c */
[C---:B------:R-:W-:Y:S06]  /*64c60*/  HMMA.16816.F32 R40, R36.reuse, R10, R40 ;  /* 0x0000000a2428723c */ /* 0x040fec0000001828 */
[----:B------:R-:W-:Y:S01]  /*64c70*/  HMMA.16816.F32 R28, R36, R8, R28 ;  /* 0x00000008241c723c */ /* 0x000fe2000000181c */
[----:B----4-:R-:W-:-:S02]  /*64c80*/  IMAD R32, R51, 0x100, R53 ;  /* 0x0000010033207824 */ /* 0x010fc400078e0235 */
[----:B--2---:R-:W-:-:S08]  /*64c90*/  IMAD R34, R54, 0x100, R52 ;  /* 0x0000010036227824 */ /* 0x004fd000078e0234 */
[----:B------:R0:W-:Y:S04]  /*64ca0*/  STL.64 [R1+0x200], R44 ;  /* 0x0002002c01007387 */ /* 0x0001e80000100a00 */
[----:B------:R1:W-:Y:S04]  /*64cb0*/  STL.64 [R1+0x208], R46 ;  /* 0x0002082e01007387 */ /* 0x0003e80000100a00 */
[----:B------:R-:W-:Y:S04]  /*64cc0*/  STL.64 [R1+0x1f0], R40 ;  /* 0x0001f02801007387 */ /* 0x000fe80000100a00 */
[----:B------:R-:W-:Y:S04]  /*64cd0*/  STL.64 [R1+0x1f8], R42 ;  /* 0x0001f82a01007387 */ /* 0x000fe80000100a00 */
[----:B------:R-:W2:Y:S04]  /*64ce0*/  LDL.LU R55, [R1+0x1d10] ;  /* 0x001d100001377983 */ /* 0x000ea80000300800 */
[----:B------:R-:W-:Y:S04]  /*64cf0*/  STL.64 [R1+0x1e0], R28 ;  /* 0x0001e01c01007387 */ /* 0x000fe80000100a00 */
[----:B------:R-:W-:Y:S04]  /*64d00*/  STL.64 [R1+0x1e8], R30 ;  /* 0x0001e81e01007387 */ /* 0x000fe80000100a00 */
[----:B------:R-:W2:Y:S04]  /*64d10*/  LDL.LU R53, [R1+0x1d0c] ;  /* 0x001d0c0001357983 */ /* 0x000ea80000300800 */
[----:B------:R-:W4:Y:S04]  /*64d20*/  LDL.LU R52, [R1+0x1d18] ;  /* 0x001d180001347983 */ /* 0x000f280000300800 */
[----:B------:R-:W4:Y:S01]  /*64d30*/  LDL.LU R54, [R1+0x1d14] ;  /* 0x001d140001367983 */ /* 0x000f220000300800 */
[C---:B---3--:R-:W-:Y:S06]  /*64d40*/  HMMA.16816.F32 R24, R36.reuse, R6, R24 ;  /* 0x000000062418723c */ /* 0x048fec0000001818 */
[----:B------:R-:W-:-:S15]  /*64d50*/  HMMA.16816.F32 R20, R36, R4, R20 ;  /* 0x000000042414723c */ /* 0x000fde0000001814 */
[----:B------:R-:W-:-:S02]  /*64d60*/  NOP ;  /* 0x0000000000007918 */ /* 0x000fc40000000000 */
[----:B------:R-:W-:Y:S04]  /*64d70*/  STL.64 [R1+0xc40], R24 ;  /* 0x000c401801007387 */ /* 0x000fe80000100a00 */
[----:B------:R-:W-:Y:S04]  /*64d80*/  STL.64 [R1+0xc48], R26 ;  /* 0x000c481a01007387 */ /* 0x000fe80000100a00 */
[----:B0-----:R-:W3:Y:S04]  /*64d90*/  LDL.LU.64 R44, [R1+0x1ae0] ;  /* 0x001ae000012c7983 */ /* 0x001ee80000300a00 */
[----:B-1----:R-:W3:Y:S04]  /*64da0*/  LDL.LU.64 R46, [R1+0x1ae8] ;  /* 0x001ae800012e7983 */ /* 0x002ee80000300a00 */
[----:B------:R0:W-:Y:S04]  /*64db0*/  STL.64 [R1+0xc30], R20 ;  /* 0x000c301401007387 */ /* 0x0001e80000100a00 */
[----:B------:R1:W-:Y:S04]  /*64dc0*/  STL.64 [R1+0xc38], R22 ;  /* 0x000c381601007387 */ /* 0x0003e80000100a00 */
[----:B0-----:R-:W2:Y:S04]  /*64dd0*/  LDL.LU.64 R20, [R1+0x1ad0] ;  /* 0x001ad00001147983 */ /* 0x001ea80000300a00 */
[----:B-1----:R-:W2:Y:S04]  /*64de0*/  LDL.LU.64 R22, [R1+0x1ad8] ;  /* 0x001ad80001167983 */ /* 0x002ea80000300a00 */
[----:B------:R-:W4:Y:S04]  /*64df0*/  LDL.LU.64 R40, [R1+0x1ac0] ;  /* 0x001ac00001287983 */ /* 0x000f280000300a00 */
[----:B------:R-:W4:Y:S04]  /*64e00*/  LDL.LU.64 R42, [R1+0x1ac8] ;  /* 0x001ac800012a7983 */ /* 0x000f280000300a00 */
[----:B------:R-:W2:Y:S04]  /*64e10*/  LDL.LU.64 R28, [R1+0x1ab0] ;  /* 0x001ab000011c7983 */ /* 0x000ea80000300a00 */
[----:B------:R-:W2:Y:S04]  /*64e20*/  LDL.LU.64 R30, [R1+0x1ab8] ;  /* 0x001ab800011e7983 */ /* 0x000ea80000300a00 */
[----:B------:R-:W2:Y:S04]  /*64e30*/  LDL.LU R24, [R1+0x1d20] ;  /* 0x001d200001187983 */ /* 0x000ea80000300800 */
[----:B------:R-:W2:Y:S04]  /*64e40*/  LDL.LU R25, [R1+0x1d1c] ;  /* 0x001d1c0001197983 */ /* 0x000ea80000300800 */
[----:B------:R-:W2:Y:S04]  /*64e50*/  LDL.LU R26, [R1+0x1da8] ;  /* 0x001da800011a7983 */ /* 0x000ea80000300800 */
[----:B------:R-:W2:Y:S04]  /*64e60*/  LDL.LU R27, [R1+0x1da4] ;  /* 0x001da400011b7983 */ /* 0x000ea80000300800 */
[----:B------:R-:W3:Y:S01]  /*64e70*/  LDL.LU R59, [R1+0x1db0] ;  /* 0x001db000013b7983 */ /* 0x000ee20000300800 */
[----:B------:R-:W-:-:S02]  /*64e80*/  IMAD R33, R48, 0x100, R49 ;  /* 0x0000010030217824 */ /* 0x000fc400078e0231 */
[----:B------:R-:W-:Y:S01]  /*64e90*/  IMAD R35, R0, 0x100, R50 ;  /* 0x0000010000237824 */ /* 0x000fe200078e0232 */
[----:B---3--:R0:W-:Y:S04]  /*64ea0*/  STL [R1+0x67c8], R59 ;  /* 0x0067c83b01007387 */ /* 0x0081e80000100800 */
[----:B------:R-:W3:Y:S04]  /*64eb0*/  LDL.LU.64 R56, [R1+0x1af0] ;  /* 0x001af00001387983 */ /* 0x000ee80000300a00 */
[----:B0-----:R-:W3:Y:S04]  /*64ec0*/  LDL.LU.64 R58, [R1+0x1af8] ;  /* 0x001af800013a7983 */ /* 0x001ee80000300a00 */
[----:B------:R-:W3:Y:S04]  /*64ed0*/  LDL.LU R60, [R1+0x1dac] ;  /* 0x001dac00013c7983 */ /* 0x000ee80000300800 */
[----:B------:R-:W3:Y:S04]  /*64ee0*/  LDL.LU R51, [R1+0x1db8] ;  /* 0x001db80001337983 */ /* 0x000ee80000300800 */
[----:B------:R-:W3:Y:S04]  /*64ef0*/  LDL.LU R49, [R1+0x1db4] ;  /* 0x001db40001317983 */ /* 0x000ee80000300800 */
[----:B------:R-:W3:Y:S04]  /*64f00*/  LDL.LU R48, [R1+0x1dc0] ;  /* 0x001dc00001307983 */ /* 0x000ee80000300800 */
[----:B------:R-:W3:Y:S01]  /*64f10*/  LDL.LU R50, [R1+0x1dbc] ;  /* 0x001dbc0001327983 */ /* 0x000ee20000300800 */
[----:B------:R-:W-:-:S02]  /*64f20*/  F2FP.F16.E5M2.UNPACK_B R32, R32 ;  /* 0x00000020ff20723e */ /* 0x000fc400020004ff */
[----:B------:R-:W-:Y:S02]  /*64f30*/  F2FP.F16.E5M2.UNPACK_B R33, R33 ;  /* 0x00000021ff21723e */ /* 0x000fe400020004ff */
[----:B------:R-:W-:Y:S02]  /*64f40*/  F2FP.F16.E5M2.UNPACK_B R34, R34 ;  /* 0x00000022ff22723e */ /* 0x000fe400020004ff */
[----:B------:R-:W-:-:S07]  /*64f50*/  F2FP.F16.E5M2.UNPACK_B R35, R35 ;  /* 0x00000023ff23723e */ /* 0x000fce00020004ff */
[C---:B------:R-:W-:Y:S06]  /*64f60*/  HMMA.16816.F32 R44, R32.reuse, R16, R44 ;  /* 0x00000010202c723c */ /* 0x040fec000000182c */
[C---:B----4-:R-:W-:Y:S06]  /*64f70*/  HMMA.16816.F32 R40, R32.reuse, R12, R40 ;  /* 0x0000000c2028723c */ /* 0x050fec0000001828 */
[----:B--2---:R-:W-:Y:S01]  /*64f80*/  HMMA.16816.F32 R28, R32, R10, R28 ;  /* 0x0000000a201c723c */ /* 0x004fe2000000181c */
[----:B---3--:R-:W-:Y:S04]  /*64f90*/  STL.64 [R1+0x67d8], R50 ;  /* 0x0067d83201007387 */ /* 0x008fe80000100a00 */
[----:B------:R0:W-:Y:S02]  /*64fa0*/  STL.64 [R1+0x67d0], R48 ;  /* 0x0067d03001007387 */ /* 0x0001e40000100a00 */
[----:B0-----:R-:W-:Y:S06]  /*64fb0*/  HMMA.16816.F32 R48, R36, R2, R56 ;  /* 0x000000022430723c */ /* 0x001fec0000001838 */
[----:B------:R-:W-:-:S15]  /*64fc0*/  HMMA.16816.F32 R36, R32, R14, R20 ;  /* 0x0000000e2024723c */ /* 0x000fde0000001814 */
[----:B------:R-:W-:-:S02]  /*64fd0*/  NOP ;  /* 0x0000000000007918 */ /* 0x000fc40000000000 */
[----:B------:R0:W-:Y:S04]  /*64fe0*/  STL.64 [R1+0x1d0], R48 ;  /* 0x0001d03001007387 */ /* 0x0001e80000100a00 */
[----:B------:R1:W-:Y:S04]  /*64ff0*/  STL.64 [R1+0x1d8], R50 ;  /* 0x0001d83201007387 */ /* 0x0003e80000100a00 */
[----:B------:R-:W2:Y:S04]  /*65000*/  LDL.LU.64 R20, [R1+0x1aa0] ;  /* 0x001aa00001147983 */ /* 0x000ea80000300a00 */
[----:B------:R-:W-:Y:S04]  /*65010*/  STL.64 [R1+0x1c0], R44 ;  /* 0x0001c02c01007387 */ /* 0x000fe80000100a00 */
[----:B------:R-:W-:Y:S04]  /*65020*/  STL.64 [R1+0x1c8], R46 ;  /* 0x0001c82e01007387 */ /* 0x000fe80000100a00 */
[----:B------:R-:W2:Y:S04]  /*65030*/  LDL.LU.64 R22, [R1+0x1aa8] ;  /* 0x001aa80001167983 */ /* 0x000ea80000300a00 */
[----:B------:R3:W-:Y:S04]  /*65040*/  STL.64 [R1+0x1b0], R36 ;  /* 0x0001b02401007387 */ /* 0x0007e80000100a00 */
[----:B------:R-:W-:Y:S04]  /*65050*/  STL.64 [R1+0x1b8], R38 ;  /* 0x0001b82601007387 */ /* 0x000fe80000100a00 */
[----:B------:R-:W4:Y:S04]  /*65060*/  LDL.LU R61, [R1+0x1dc8] ;  /* 0x001dc800013d7983 */ /* 0x000f280000300800 */
[----:B------:R-:W4:Y:S04]  /*65070*/  LDL.LU R0, [R1+0x1dc4] ;  /* 0x001dc40001007983 */ /* 0x000f280000300800 */
[----:B------:R3:W-:Y:S04]  /*65080*/  STL.64 [R1+0x1a0], R40 ;  /* 0x0001a02801007387 */ /* 0x0007e80000100a00 */
[----:B------:R3:W-:Y:S04]  /*65090*/  STL.64 [R1+0x1a8], R42 ;  /* 0x0001a82a01007387 */ /* 0x0007e80000100a00 */
[----:B------:R3:W-:Y:S04]  /*650a0*/  STL.64 [R1+0x190], R28 ;  /* 0x0001901c01007387 */ /* 0x0007e80000100a00 */
[----:B------:R3:W-:Y:S04]  /*650b0*/  STL.64 [R1+0x198], R30 ;  /* 0x0001981e01007387 */ /* 0x0007e80000100a00 */
[----:B0-----:R-:W4:Y:S04]  /*650c0*/  LDL.LU.64 R48, [R1+0xc20] ;  /* 0x000c200001307983 */ /* 0x001f280000300a00 */
[----:B-1----:R-:W4:Y:S04]  /*650d0*/  LDL.LU.64 R50, [R1+0xc28] ;  /* 0x000c280001327983 */ /* 0x002f280000300a00 */
[----:B------:R-:W4:Y:S04]  /*650e0*/  LDL.LU.64 R56, [R1+0xc10] ;  /* 0x000c100001387983 */ /* 0x000f280000300a00 */
[----:B------:R-:W4:Y:S01]  /*650f0*/  LDL.LU.64 R58, [R1+0xc18] ;  /* 0x000c1800013a7983 */ /* 0x000f220000300a00 */
[----:B---3--:R-:W-:-:S02]  /*65100*/  IMAD R36, R53, 0x100, R55 ;  /* 0x0000010035247824 */ /* 0x008fc400078e0237 */
[----:B------:R-:W-:Y:S02]  /*65110*/  IMAD R37, R54, 0x100, R52 ;  /* 0x0000010036257824 */ /* 0x000fe400078e0234 */
[----:B------:R-:W3:Y:S04]  /*65120*/  LDL.LU.64 R52, [R1+0x1a90] ;  /* 0x001a900001347983 */ /* 0x000ee80000300a00 */
[----:B------:R-:W3:Y:S04]  /*65130*/  LDL.LU.64 R54, [R1+0x1a98] ;  /* 0x001a980001367983 */ /* 0x000ee80000300a00 */
[----:B------:R-:W3:Y:S04]  /*65140*/  LDL.LU.64 R44, [R1+0x1a80] ;  /* 0x001a8000012c7983 */ /* 0x000ee80000300a00 */
[----:B------:R-:W3:Y:S04]  /*65150*/  LDL.LU.64 R46, [R1+0x1a88] ;  /* 0x001a8800012e7983 */ /* 0x000ee80000300a00 */
[----:B------:R-:W3:Y:S04]  /*65160*/  LDL.LU.64 R40, [R1+0x1a70] ;  /* 0x001a700001287983 */ /* 0x000ee80000300a00 */
[----:B------:R-:W3:Y:S01]  /*65170*/  LDL.LU.64 R42, [R1+0x1a78] ;  /* 0x001a7800012a7983 */ /* 0x000ee20000300a00 */
[----:B------:R-:W-:-:S03]  /*65180*/  IMAD R38, R25, 0x100, R24 ;  /* 0x0000010019267824 */ /* 0x000fc600078e0218 */
[----:B------:R-:W3:Y:S01]  /*65190*/  LDL.LU.64 R28, [R1+0x1be0] ;  /* 0x001be000011c7983 */ /* 0x000ee20000300a00 */
[----:B------:R-:W-:-:S03]  /*651a0*/  IMAD R39, R27, 0x100, R26 ;  /* 0x000001001b277824 */ /* 0x000fc600078e021a */
[----:B------:R-:W3:Y:S01]  /*651b0*/  LDL.LU.64 R30, [R1+0x1be8] ;  /* 0x001be800011e7983 */ /* 0x000ee20000300a00 */
[----:B--2---:R-:W-:-:S15]  /*651c0*/  HMMA.16816.F32 R20, R32, R8, R20 ;  /* 0x000000082014723c */ /* 0x004fde0000001814 */
[----:B------:R-:W-:-:S08]  /*651d0*/  NOP ;  /* 0x0000000000007918 */ /* 0x000fd00000000000 */
[----:B------:R0:W-:Y:S04]  /*651e0*/  STL.64 [R1+0x180], R20 ;  /* 0x0001801401007387 */ /* 0x0001e80000100a00 */
[----:B------:R1:W-:Y:S04]  /*651f0*/  STL.64 [R1+0x188], R22 ;  /* 0x0001881601007387 */ /* 0x0003e80000100a00 */
[----:B------:R-:W2:Y:S04]  /*65200*/  LDL.LU.64 R24, [R1+0x1bd0] ;  /* 0x001bd00001187983 */ /* 0x000ea80000300a00 */
[----:B------:R-:W2:Y:S04]  /*65210*/  LDL.LU.64 R26, [R1+0x1bd8] ;  /* 0x001bd800011a7983 */ /* 0x000ea80000300a00 */
[----:B0-----:R-:W2:Y:S01]  /*65220*/  LDL.LU.64 R20, [R1+0x1bc0] ;  /* 0x001bc00001147983 */ /* 0x001ea20000300a00 */
[C---:B----4-:R-:W-:Y:S03]  /*65230*/  HMMA.16816.F32 R48, R32.reuse, R6, R48 ;  /* 0x000000062030723c */ /* 0x050fe60000001830 */
[----:B-1----:R-:W4:Y:S03]  /*65240*/  LDL.LU.64 R22, [R1+0x1bc8] ;  /* 0x001bc80001167983 */ /* 0x002f260000300a00 */
[----:B------:R-:W-:-:S15]  /*65250*/  HMMA.16816.F32 R56, R32, R4, R56 ;  /* 0x000000042038723c */ /* 0x000fde0000001838 */
[----:B------:R-:W-:-:S02]  /*65260*/  NOP ;  /* 0x0000000000007918 */ /* 0x000fc40000000000 */
[----:B------:R-:W-:Y:S04]  /*65270*/  STL.64 [R1+0xc20], R48 ;  /* 0x000c203001007387 */ /* 0x000fe80000100a00 */
[----:B------:R0:W-:Y:S04]  /*65280*/  STL.64 [R1+0xc28], R50 ;  /* 0x000c283201007387 */ /* 0x0001e80000100a00 */
[----:B0-----:R-:W4:Y:S04]  /*65290*/  LDL.LU.64 R50, [R1+0x67d8] ;  /* 0x0067d80001327983 */ /* 0x001f280000300a00 */
[----:B------:R-:W4:Y:S04]  /*652a0*/  LDL.LU.64 R48, [R1+0x67d0] ;  /* 0x0067d00001307983 */ /* 0x000f280000300a00 */
[----:B------:R-:W-:Y:S04]  /*652b0*/  STL.64 [R1+0xc10], R56 ;  /* 0x000c103801007387 */ /* 0x000fe80000100a00 */
[----:B------:R0:W-:Y:S04]  /*652c0*/  STL.64 [R1+0xc18], R58 ;  /* 0x000c183a01007387 */ /* 0x0001e80000100a00 */
[----:B0-----:R-:W4:Y:S01]  /*652d0*/  LDL.LU R59, [R1+0x67c8] ;  /* 0x0067c800013b7983 */ /* 0x001f220000300800 */
[----:B------:R-:W-:-:S02]  /*652e0*/  F2FP.F16.E5M2.UNPACK_B R36, R36 ;  /* 0x00000024ff24723e */ /* 0x000fc400020004ff */
[----:B------:R-:W-:Y:S02]  /*652f0*/  F2FP.F16.E5M2.UNPACK_B R37, R37 ;  /* 0x00000025ff25723e */ /* 0x000fe400020004ff */
[----:B------:R-:W-:Y:S02]  /*65300*/  F2FP.F16.E5M2.UNPACK_B R38, R38 ;  /* 0x00000026ff26723e */ /* 0x000fe400020004ff */
[----:B------:R-:W-:Y:S01]  /*65310*/  F2FP.F16.E5M2.UNPACK_B R39, R39 ;  /* 0x00000027ff27723e */ /* 0x000fe200020004ff */
[----:B---3--:R-:W-:Y:S06]  /*65320*/  HMMA.16816.F32 R52, R32, R2, R52 ;  /* 0x000000022034723c */ /* 0x008fec0000001834 */
[C---:B------:R-:W-:Y:S06]  /*65330*/  HMMA.16816.F32 R44, R36.reuse, R16, R44 ;  /* 0x00000010242c723c */ /* 0x040fec000000182c */
[C---:B------:R-:W-:Y:S06]  /*65340*/  HMMA.16816.F32 R32, R36.reuse, R14, R40 ;  /* 0x0000000e2420723c */ /* 0x040fec0000001828 */
[C---:B------:R-:W-:Y:S05]  /*65350*/  HMMA.16816.F32 R28, R36.reuse, R12, R28 ;  /* 0x0000000c241c723c */ /* 0x040fea000000181c */
[----:B------:R-:W-:Y:S04]  /*65360*/  STL.64 [R1+0x170], R52 ;  /* 0x0001703401007387 */ /* 0x000fe80000100a00 */
[----:B------:R0:W-:Y:S04]  /*65370*/  STL.64 [R1+0x178], R54 ;  /* 0x0001783601007387 */ /* 0x0001e80000100a00 */
[----:B------:R-:W-:Y:S04]  /*65380*/  STL.64 [R1+0x160], R44 ;  /* 0x0001602c01007387 */ /* 0x000fe80000100a00 */
[----:B------:R-:W-:Y:S04]  /*65390*/  STL.64 [R1+0x168], R46 ;  /* 0x0001682e01007387 */ /* 0x000fe80000100a00 */
[----:B0-----:R-:W3:Y:S04]  /*653a0*/  LDL.LU R55, [R1+0x1dd0] ;  /* 0x001dd00001377983 */ /* 0x001ee80000300800 */
[----:B------:R0:W-:Y:S04]  /*653b0*/  STL.64 [R1+0x150], R32 ;  /* 0x0001502001007387 */ /* 0x0001e80000100a00 */
[----:B------:R1:W-:Y:S04]  /*653c0*/  STL.64 [R1+0x158], R34 ;  /* 0x0001582201007387 */ /* 0x0003e80000100a00 */
[----:B------:R-:W3:Y:S04]  /*653d0*/  LDL.LU R53, [R1+0x1dcc] ;  /* 0x001dcc0001357983 */ /* 0x000ee80000300800 */
[----:B------:R1:W-:Y:S04]  /*653e0*/  STL.64 [R1+0x140], R28 ;  /* 0x0001401c01007387 */ /* 0x0003e80000100a00 */
[----:B------:R1:W-:Y:S04]  /*653f0*/  STL.64 [R1+0x148], R30 ;  /* 0x0001481e01007387 */ /* 0x0003e80000100a00 */
[----:B------:R-:W3:Y:S04]  /*65400*/  LDL.LU R52, [R1+0x1dd8] ;  /* 0x001dd80001347983 */ /* 0x000ee80000300800 */
[----:B------:R-:W3:Y:S01]  /*65410*/  LDL.LU R54, [R1+0x1dd4] ;  /* 0x001dd40001367983 */ /* 0x000ee20000300800 */
[C---:B--2---:R-:W-:Y:S06]  /*65420*/  HMMA.16816.F32 R24, R36.reuse, R10, R24 ;  /* 0x0000000a2418723c */ /* 0x044fec0000001818 */
[----:B----4-:R-:W-:-:S15]  /*65430*/  HMMA.16816.F32 R20, R36, R8, R20 ;  /* 0x000000082414723c */ /* 0x010fde0000001814 */
[----:B------:R-:W-:-:S02]  /*65440*/  NOP ;  /* 0x0000000000007918 */ /* 0x000fc40000000000 */
[----:B------:R2:W-:Y:S04]  /*65450*/  STL.64 [R1+0x130], R24 ;  /* 0x0001301801007387 */ /* 0x0005e80000100a00 */
[----:B------:R4:W-:Y:S04]  /*65460*/  STL.64 [R1+0x138], R26 ;  /* 0x0001381a01007387 */ /* 0x0009e80000100a00 */
[----:B------:R-:W3:Y:S04]  /*65470*/  LDL.LU.64 R56, [R1+0xc00] ;  /* 0x000c000001387983 */ /* 0x000ee80000300a00 */
[----:B------:R4:W-:Y:S04]  /*65480*/  STL.64 [R1+0x120], R20 ;  /* 0x0001201401007387 */ /* 0x0009e80000100a00 */
[----:B------:R4:W-:Y:S01]  /*65490*/  STL.64 [R1+0x128], R22 ;  /* 0x0001281601007387 */ /* 0x0009e20000100a00 */
[----:B0-----:R-:W-:-:S03]  /*654a0*/  IMAD R32, R60, 0x100, R59 ;  /* 0x000001003c207824 */ /* 0x001fc600078e023b */
[----:B------:R-:W3:Y:S01]  /*654b0*/  LDL.LU.64 R58, [R1+0xc08] ;  /* 0x000c0800013a7983 */ /* 0x000ee20000300a00 */
[----:B------:R-:W-:Y:S02]  /*654c0*/  IMAD R33, R49, 0x100, R51 ;  /* 0x0000010031217824 */ /* 0x000fe400078e0233 */
[----:B-1----:R-:W-:Y:S02]  /*654d0*/  IMAD R34, R50, 0x100, R48 ;  /* 0x0000010032227824 */ /* 0x002fe400078e0230 */
        /* <DEDUP_REMOVED lines=8> */
[----:B--2---:R-:W2:Y:S04]  /*65560*/  LDL.LU.64 R24, [R1+0x1b80] ;  /* 0x001b800001187983 */ /* 0x004ea80000300a00 */
[----:B----4-:R-:W2:Y:S04]  /*65570*/  LDL.LU.64 R26, [R1+0x1b88] ;  /* 0x001b8800011a7983 */ /* 0x010ea80000300a00 */
[----:B------:R-:W4:Y:S04]  /*65580*/  LDL.LU.64 R20, [R1+0x1b70] ;  /* 0x001b700001147983 */ /* 0x000f280000300a00 */
[----:B------:R-:W4:Y:S01]  /*65590*/  LDL.LU.64 R22, [R1+0x1b78] ;  /* 0x001b780001167983 */ /* 0x000f220000300a00 */
[----:B------:R-:W-:Y:S01]  /*655a0*/  IMAD R35, R0, 0x100, R61 ;  /* 0x0000010000237824 */ /* 0x000fe200078e023d */
[----:B------:R-:W-:-:S02]  /*655b0*/  F2FP.F16.E5M2.UNPACK_B R32, R32 ;  /* 0x00000020ff20723e */ /* 0x000fc400020004ff */
[----:B------:R-:W-:Y:S02]  /*655c0*/  F2FP.F16.E5M2.UNPACK_B R33, R33 ;  /* 0x00000021ff21723e */ /* 0x000fe400020004ff */
[----:B------:R-:W-:Y:S02]  /*655d0*/  F2FP.F16.E5M2.UNPACK_B R34, R34 ;  /* 0x00000022ff22723e */ /* 0x000fe400020004ff */
[----:B------:R-:W-:Y:S01]  /*655e0*/  F2FP.F16.E5M2.UNPACK_B R35, R35 ;  /* 0x00000023ff23723e */ /* 0x000fe200020004ff */
[C---:B---3--:R-:W-:Y:S06]  /*655f0*/  HMMA.16816.F32 R56, R36.reuse, R6, R56 ;  /* 0x000000062438723c */ /* 0x048fec0000001838 */
[----:B------:R-:W-:-:S15]  /*65600*/  HMMA.16816.F32 R48, R36, R4, R48 ;  /* 0x000000042430723c */ /* 0x000fde0000001830 */
[----:B------:R-:W-:-:S02]  /*65610*/  NOP ;  /* 0x0000000000007918 */ /* 0x000fc40000000000 */
[----:B------:R-:W-:Y:S04]  /*65620*/  STL.64 [R1+0xc00], R56 ;  /* 0x000c003801007387 */ /* 0x000fe80000100a00 */
[----:B------:R-:W-:Y:S04]  /*65630*/  STL.64 [R1+0xc08], R58 ;  /* 0x000c083a01007387 */ /* 0x000fe80000100a00 */
[----:B------:R-:W-:Y:S04]  /*65640*/  STL.64 [R1+0x67c0], R6 ;  /* 0x0067c00601007387 */ /* 0x000fe80000100a00 */
[----:B------:R0:W-:Y:S02]  /*65650*/  STL.64 [R1+0x67b8], R4 ;  /* 0x0067b80401007387 */ /* 0x0001e40000100a00 */
[----:B0-----:R-:W-:Y:S02]  /*65660*/  HMMA.16816.F32 R4, R36, R2, R44 ;  /* 0x000000022404723c */ /* 0x001fe4000000182c */
[----:B------:R-:W-:Y:S04]  /*65670*/  STL.64 [R1+0xbf0], R48 ;  /* 0x000bf03001007387 */ /* 0x000fe80000100a00 */
[----:B------:R0:W-:Y:S04]  /*65680*/  STL.64 [R1+0xbf8], R50 ;  /* 0x000bf83201007387 */ /* 0x0001e80000100a00 */
[----:B------:R-:W3:Y:S04]  /*65690*/  LDL.LU R61, [R1+0x1de0] ;  /* 0x001de000013d7983 */ /* 0x000ee80000300800 */
[----:B0-----:R-:W3:Y:S09]  /*656a0*/  LDL.LU R51, [R1+0x1ddc] ;  /* 0x001ddc0001337983 */ /* 0x001ef20000300800 */
[----:B------:R-:W-:Y:S04]  /*656b0*/  STL.64 [R1+0x110], R4 ;  /* 0x0001100401007387 */ /* 0x000fe80000100a00 */
[----:B------:R0:W-:Y:S04]  /*656c0*/  STL.64 [R1+0x118], R6 ;  /* 0x0001180601007387 */ /* 0x0001e80000100a00 */
[----:B------:R-:W3:Y:S04]  /*656d0*/  LDL.LU R49, [R1+0x1de8] ;  /* 0x001de80001317983 */ /* 0x000ee80000300800 */
[----:B------:R-:W3:Y:S01]  /*656e0*/  LDL.LU R0, [R1+0x1de4] ;  /* 0x001de40001007983 */ /* 0x000ee20000300800 */
[C---:B0-----:R-:W-:Y:S03]  /*656f0*/  HMMA.16816.F32 R4, R32.reuse, R16, R40 ;  /* 0x000000102004723c */ /* 0x041fe60000001828 */
[----:B------:R-:W-:Y:S04]  /*65700*/  STL.64 [R1+0x67b0], R18 ;  /* 0x0067b01201007387 */ /* 0x000fe80000100a00 */
[----:B------:R-:W-:Y:S01]  /*65710*/  STL.64 [R1+0x67a8], R16 ;  /* 0x0067a81001007387 */ /* 0x000fe20000100a00 */
[----:B--2---:R-:W-:-:S15]  /*65720*/  HMMA.16816.F32 R24, R32, R12, R24 ;  /* 0x0000000c2018723c */ /* 0x004fde0000001818 */
[----:B------:R-:W-:Y:S04]  /*65730*/  STL.64 [R1+0x100], R4 ;  /* 0x0001000401007387 */ /* 0x000fe80000100a00 */
[----:B------:R0:W-:Y:S02]  /*65740*/  STL.64 [R1+0x108], R6 ;  /* 0x0001080601007387 */ /* 0x0001e40000100a00 */
[----:B0-----:R-:W-:-:S15]  /*65750*/  HMMA.16816.F32 R4, R32, R14, R28 ;  /* 0x0000000e2004723c */ /* 0x001fde000000181c */
[----:B------:R-:W-:-:S08]  /*65760*/  NOP ;  /* 0x0000000000007918 */ /* 0x000fd00000000000 */
[----:B------:R0:W-:Y:S04]  /*65770*/  STL.64 [R1+0xf0], R4 ;  /* 0x0000f00401007387 */ /* 0x0001e80000100a00 */
[----:B------:R1:W-:Y:S04]  /*65780*/  STL.64 [R1+0xf8], R6 ;  /* 0x0000f80601007387 */ /* 0x0003e80000100a00 */
[----:B0-----:R-:W2:Y:S04]  /*65790*/  LDL.LU.64 R4, [R1+0x1b60] ;  /* 0x001b600001047983 */ /* 0x001ea80000300a00 */
[----:B------:R-:W-:Y:S04]  /*657a0*/  STL.64 [R1+0xe0], R24 ;  /* 0x0000e01801007387 */ /* 0x000fe80000100a00 */
[----:B------:R-:W-:Y:S04]  /*657b0*/  STL.64 [R1+0xe8], R26 ;  /* 0x0000e81a01007387 */ /* 0x000fe80000100a00 */
[----:B-1----:R-:W2:Y:S01]  /*657c0*/  LDL.LU.64 R6, [R1+0x1b68] ;  /* 0x001b680001067983 */ /* 0x002ea20000300a00 */
[----:B----4-:R-:W-:Y:S01]  /*657d0*/  HMMA.16816.F32 R16, R32, R10, R20 ;  /* 0x0000000a2010723c */ /* 0x010fe20000001814 */
[----:B------:R-:W-:-:S02]  /*657e0*/  IMAD R36, R53, 0x100, R55 ;  /* 0x0000010035247824 */ /* 0x000fc400078e0237 */
[----:B------:R-:W-:-:S15]  /*657f0*/  IMAD R37, R54, 0x100, R52 ;  /* 0x0000010036257824 */ /* 0x000fde00078e0234 */
[----:B------:R-:W-:-:S05]  /*65800*/  NOP ;  /* 0x0000000000007918 */ /* 0x000fca0000000000 */
[----:B------:R0:W-:Y:S04]  /*65810*/  STL.64 [R1+0xd0], R16 ;  /* 0x0000d01001007387 */ /* 0x0001e80000100a00 */
[----:B------:R1:W-:Y:S04]  /*65820*/  STL.64 [R1+0xd8], R18 ;  /* 0x0000d81201007387 */ /* 0x0003e80000100a00 */
[----:B------:R-:W4:Y:S04]  /*65830*/  LDL.LU R48, [R1+0x1df0] ;  /* 0x001df00001307983 */ /* 0x000f280000300800 */
[----:B------:R-:W4:Y:S04]  /*65840*/  LDL.LU R50, [R1+0x1dec] ;  /* 0x001dec0001327983 */ /* 0x000f280000300800 */
[----:B0-----:R-:W3:Y:S04]  /*65850*/  LDL.LU.64 R16, [R1+0xbe0] ;  /* 0x000be00001107983 */ /* 0x001ee80000300a00 */
[----:B-1----:R-:W3:Y:S04]  /*65860*/  LDL.LU.64 R18, [R1+0xbe8] ;  /* 0x000be80001127983 */ /* 0x002ee80000300a00 */
        /* <DEDUP_REMOVED lines=23> */
[C---:B----4-:R-:W-:Y:S06]  /*659e0*/  HMMA.16816.F32 R28, R32.reuse, R4, R28 ;  /* 0x00000004201c723c */ /* 0x050fec000000181c */
[----:B------:R-:W-:Y:S11]  /*659f0*/  HMMA.16816.F32 R32, R32, R2, R20 ;  /* 0x000000022020723c */ /* 0x000ff60000001814 */
[----:B------:R-:W-:Y:S04]  /*65a00*/  STL.64 [R1+0xbe0], R16 ;  /* 0x000be01001007387 */ /* 0x000fe80000100a00 */
[----:B------:R0:W-:Y:S04]  /*65a10*/  STL.64 [R1+0xbe8], R18 ;  /* 0x000be81201007387 */ /* 0x0001e80000100a00 */
[----:B0-----:R-:W2:Y:S04]  /*65a20*/  LDL.LU.64 R18, [R1+0x67b0] ;  /* 0x0067b00001127983 */ /* 0x001ea80000300a00 */
[----:B------:R-:W3:Y:S04]  /*65a30*/  LDL.LU.64 R16, [R1+0x67a8] ;  /* 0x0067a80001107983 */ /* 0x000ee80000300a00 */
[----:B------:R-:W-:Y:S04]  /*65a40*/  STL.64 [R1+0xbd0], R28 ;  /* 0x000bd01c01007387 */ /* 0x000fe80000100a00 */
[----:B------:R0:W-:Y:S04]  /*65a50*/  STL.64 [R1+0xbd8], R30 ;  /* 0x000bd81e01007387 */ /* 0x0001e80000100a00 */
[----:B0-----:R-:W4:Y:S04]  /*65a60*/  LDL.LU.64 R30, [R1+0x67a0] ;  /* 0x0067a000011e7983 */ /* 0x001f280000300a00 */
[----:B------:R-:W2:Y:S04]  /*65a70*/  LDL.LU.64 R28, [R1+0x6798] ;  /* 0x00679800011c7983 */ /* 0x000ea80000300a00 */
[----:B------:R-:W4:Y:S04]  /*65a80*/  LDL.LU.64 R22, [R1+0x6790] ;  /* 0x0067900001167983 */ /* 0x000f280000300a00 */
[----:B------:R-:W2:Y:S04]  /*65a90*/  LDL.LU.64 R20, [R1+0x6788] ;  /* 0x0067880001147983 */ /* 0x000ea80000300a00 */
[----:B------:R0:W-:Y:S04]  /*65aa0*/  STL.64 [R1+0xb0], R32 ;  /* 0x0000b02001007387 */ /* 0x0001e80000100a00 */
[----:B------:R1:W-:Y:S04]  /*65ab0*/  STL.64 [R1+0xb8], R34 ;  /* 0x0000b82201007387 */ /* 0x0003e80000100a00 */
[----:B0-----:R-:W3:Y:S04]  /*65ac0*/  LDL.LU.64 R32, [R1+0x1b40] ;  /* 0x001b400001207983 */ /* 0x001ee80000300a00 */
[----:B-1----:R-:W3:Y:S01]  /*65ad0*/  LDL.LU.64 R34, [R1+0x1b48] ;  /* 0x001b480001227983 */ /* 0x002ee20000300a00 */
[----:B------:R-:W-:-:S02]  /*65ae0*/  IMAD R38, R51, 0x100, R61 ;  /* 0x0000010033267824 */ /* 0x000fc400078e023d */
[----:B------:R-:W-:Y:S01]  /*65af0*/  IMAD R39, R0, 0x100, R49 ;  /* 0x0000010000277824 */ /* 0x000fe200078e0231 */
[----:B------:R-:W-:Y:S02]  /*65b00*/  F2FP.F16.E5M2.UNPACK_B R36, R36 ;  /* 0x00000024ff24723e */ /* 0x000fe400020004ff */
[----:B------:R-:W-:Y:S02]  /*65b10*/  F2FP.F16.E5M2.UNPACK_B R37, R37 ;  /* 0x00000025ff25723e */ /* 0x000fe400020004ff */
[----:B------:R-:W-:Y:S02]  /*65b20*/  F2FP.F16.E5M2.UNPACK_B R38, R38 ;  /* 0x00000026ff26723e */ /* 0x000fe400020004ff */
[----:B------:R-:W-:-:S07]  /*65b30*/  F2FP.F16.E5M2.UNPACK_B R39, R39 ;  /* 0x00000027ff27723e */ /* 0x000fce00020004ff */
[----:B------:R-:W-:-:S15]  /*65b40*/  HMMA.16816.F32 R24, R36, R10, R24 ;  /* 0x0000000a2418723c */ /* 0x000fde0000001818 */
[----:B------:R-:W-:-:S09]  /*65b50*/  NOP ;  /* 0x0000000000007918 */ /* 0x000fd20000000000 */
[----:B------:R-:W-:Y:S02]  /*65b60*/  IMAD.MOV.U32 R0, RZ, RZ, R27 ;  /* 0x000000ffff007224 */ /* 0x000fe400078e001b */
[----:B------:R-:W-:Y:S02]  /*65b70*/  IMAD.MOV.U32 R60, RZ, RZ, R26 ;  /* 0x000000ffff3c7224 */ /* 0x000fe400078e001a */
[----:B------:R-:W-:Y:S01]  /*65b80*/  IMAD.MOV.U32 R61, RZ, RZ, R25 ;  /* 0x000000ffff3d7224 */ /* 0x000fe200078e0019 */
[----:B---3--:R-:W-:-:S15]  /*65b90*/  HMMA.16816.F32 R32, R36, R16, R32 ;  /* 0x000000102420723c */ /* 0x008fde0000001820 */
[----:B------:R-:W-:-:S08]  /*65ba0*/  NOP ;  /* 0x0000000000007918 */ /* 0x000fd00000000000 */
[----:B------:R-:W-:Y:S04]  /*65bb0*/  STL.64 [R1+0xa0], R32 ;  /* 0x0000a02001007387 */ /* 0x000fe80000100a00 */
[----:B------:R0:W-:Y:S02]  /*65bc0*/  STL.64 [R1+0xa8], R34 ;  /* 0x0000a82201007387 */ /* 0x0001e40000100a00 */
[----:B0-----:R-:W-:Y:S02]  /*65bd0*/  HMMA.16816.F32 R32, R36, R14, R40 ;  /* 0x0000000e2420723c */ /* 0x001fe40000001828 */
[----:B------:R-:W3:Y:S04]  /*65be0*/  LDL.LU.64 R40, [R1+0x1c00] ;  /* 0x001c000001287983 */ /* 0x000ee80000300a00 */
[----:B------:R-:W3:-:S15]  /*65bf0*/  LDL.LU.64 R42, [R1+0x1c08] ;  /* 0x001c0800012a7983 */ /* 0x000ede0000300a00 */
[----:B------:R-:W-:-:S02]  /*65c00*/  NOP ;  /* 0x0000000000007918 */ /* 0x000fc40000000000 */
[----:B------:R-:W-:Y:S04]  /*65c10*/  STL.64 [R1+0x90], R32 ;  /* 0x0000902001007387 */ /* 0x000fe80000100a00 */
[----:B------:R0:W-:Y:S02]  /*65c20*/  STL.64 [R1+0x98], R34 ;  /* 0x0000982201007387 */ /* 0x0001e40000100a00 */
[----:B0-----:R-:W-:-:S15]  /*65c30*/  HMMA.16816.F32 R32, R36, R12, R44 ;  /* 0x0000000c2420723c */ /* 0x001fde000000182c */
[----:B------:R-:W-:-:S08]  /*65c40*/  NOP ;  /* 0x0000000000007918 */ /* 0x000fd00000000000 */
[----:B------:R0:W-:Y:S04]  /*65c50*/  STL.64 [R1+0x80], R32 ;  /* 0x0000802001007387 */ /* 0x0001e80000100a00 */
[----:B------:R-:W-:Y:S04]  /*65c60*/  STL.64 [R1+0x88], R34 ;  /* 0x0000882201007387 */ /* 0x000fe80000100a00 */
[----:B------:R1:W-:Y:S04]  /*65c70*/  STL [R1+0x70], R24 ;  /* 0x0000701801007387 */ /* 0x0003e80000100800 */
[----:B------:R-:W-:Y:S04]  /*65c80*/  STL [R1+0x6000], R0 ;  /* 0x0060000001007387 */ /* 0x000fe80000100800 */
[----:B------:R-:W-:Y:S04]  /*65c90*/  STL [R1+0x5f6c], R60 ;  /* 0x005f6c3c01007387 */ /* 0x000fe80000100800 */
[----:B------:R-:W-:Y:S01]  /*65ca0*/  STL [R1+0x5f68], R61 ;  /* 0x005f683d01007387 */ /* 0x000fe20000100800 */
[----:B0-----:R-:W-:-:S03]  /*65cb0*/  IMAD R32, R50, 0x100, R48 ;  /* 0x0000010032207824 */ /* 0x001fc600078e0230 */
[----:B-1----:R-:W4:Y:S04]  /*65cc0*/  LDL.LU.64 R24, [R1+0xbc0] ;  /* 0x000bc00001187983 */ /* 0x002f280000300a00 */
[----:B------:R-:W4:Y:S04]  /*65cd0*/  LDL.LU.64 R26, [R1+0xbc8] ;  /* 0x000bc800011a7983 */ /* 0x000f280000300a00 */
[----:B------:R-:W2:Y:S04]  /*65ce0*/  LDL.LU.64 R48, [R1+0xbb0] ;  /* 0x000bb00001307983 */ /* 0x000ea80000300a00 */
[----:B------:R-:W2:Y:S04]  /*65cf0*/  LDL.LU.64 R50, [R1+0xbb8] ;  /* 0x000bb80001327983 */ /* 0x000ea80000300a00 */
[----:B------:R-:W2:Y:S04]  /*65d00*/  LDL.LU.64 R44, [R1+0x1bf0] ;  /* 0x001bf000012c7983 */ /* 0x000ea80000300a00 */
[----:B------:R-:W2:Y:S01]  /*65d10*/  LDL.LU.64 R46, [R1+0x1bf8] ;  /* 0x001bf800012e7983 */ /* 0x000ea20000300a00 */
[----:B------:R-:W-:-:S02]  /*65d20*/  IMAD R33, R59, 0x100, R58 ;  /* 0x000001003b217824 */ /* 0x000fc400078e023a */
[----:B------:R-:W-:Y:S02]  /*65d30*/  IMAD R34, R53, 0x100, R55 ;  /* 0x0000010035227824 */ /* 0x000fe400078e0237 */
[----:B------:R-:W-:Y:S01]  /*65d40*/  IMAD R35, R54, 0x100, R52 ;  /* 0x0000010036237824 */ /* 0x000fe200078e0234 */
[----:B---3--:R-:W-:-:S15]  /*65d50*/  HMMA.16816.F32 R40, R36, R8, R40 ;  /* 0x000000082428723c */ /* 0x008fde0000001828 */
[----:B------:R-:W-:-:S08]  /*65d60*/  NOP ;  /* 0x0000000000007918 */ /* 0x000fd00000000000 */
[----:B------:R0:W-:Y:S04]  /*65d70*/  STL.64 [R1+0x60], R40 ;  /* 0x0000602801007387 */ /* 0x0001e80000100a00 */
[----:B------:R1:W-:Y:S04]  /*65d80*/  STL.64 [R1+0x68], R42 ;  /* 0x0000682a01007387 */ /* 0x0003e80000100a00 */
[----:B0-----:R-:W3:Y:S04]  /*65d90*/  LDL.LU.64 R40, [R1+0x1b20] ;  /* 0x001b200001287983 */ /* 0x001ee80000300a00 */
[----:B-1----:R-:W3:Y:S04]  /*65da0*/  LDL.LU.64 R42, [R1+0x1b28] ;  /* 0x001b2800012a7983 */ /* 0x002ee80000300a00 */
[----:B------:R-:W3:Y:S04]  /*65db0*/  LDL.LU.64 R56, [R1+0x1a60] ;  /* 0x001a600001387983 */ /* 0x000ee80000300a00 */
[----:B------:R-:W3:Y:S04]  /*65dc0*/  LDL.LU.64 R58, [R1+0x1a68] ;  /* 0x001a6800013a7983 */ /* 0x000ee80000300a00 */
[----:B------:R-:W3:Y:S04]  /*65dd0*/  LDL.LU.64 R52, [R1+0x1990] ;  /* 0x0019900001347983 */ /* 0x000ee80000300a00 */
[----:B------:R-:W3:Y:S01]  /*65de0*/  LDL.LU.64 R54, [R1+0x1998] ;  /* 0x0019980001367983 */ /* 0x000ee20000300a00 */
[C---:B----4-:R-:W-:Y:S06]  /*65df0*/  HMMA.16816.F32 R24, R36.reuse, R6, R24 ;  /* 0x000000062418723c */ /* 0x050fec0000001818 */
[C---:B--2---:R-:W-:Y:S06]  /*65e00*/  HMMA.16816.F32 R48, R36.reuse, R4, R48 ;  /* 0x000000042430723c */ /* 0x044fec0000001830 */
[----:B------:R-:W-:Y:S11]  /*65e10*/  HMMA.16816.F32 R36, R36, R2, R44 ;  /* 0x000000022424723c */ /* 0x000ff6000000182c */
[----:B------:R-:W-:Y:S04]  /*65e20*/  STL.64 [R1+0xbc0], R24 ;  /* 0x000bc01801007387 */ /* 0x000fe80000100a00 */
[----:B------:R0:W-:Y:S04]  /*65e30*/  STL.64 [R1+0xbc8], R26 ;  /* 0x000bc81a01007387 */ /* 0x0001e80000100a00 */
[----:B0-----:R-:W2:Y:S04]  /*65e40*/  LDL.LU.64 R26, [R1+0x6780] ;  /* 0x00678000011a7983 */ /* 0x001ea80000300a00 */
[----:B------:R-:W2:Y:S04]  /*65e50*/  LDL.LU.64 R24, [R1+0x6778] ;  /* 0x0067780001187983 */ /* 0x000ea80000300a00 */
[----:B------:R0:W-:Y:S04]  /*65e60*/  STL.64 [R1+0xbb0], R48 ;  /* 0x000bb03001007387 */ /* 0x0001e80000100a00 */
[----:B------:R1:W-:Y:S04]  /*65e70*/  STL.64 [R1+0xbb8], R50 ;  /* 0x000bb83201007387 */ /* 0x0003e80000100a00 */
[----:B0-----:R-:W4:Y:S04]  /*65e80*/  LDL.LU.64 R48, [R1+0x18f0] ;  /* 0x0018f00001307983 */ /* 0x001f280000300a00 */
[----:B-1----:R-:W4:Y:S04]  /*65e90*/  LDL.LU.64 R50, [R1+0x18f8] ;  /* 0x0018f80001327983 */ /* 0x002f280000300a00 */
[----:B------:R0:W-:Y:S04]  /*65ea0*/  STL.64 [R1+0x50], R36 ;  /* 0x0000502401007387 */ /* 0x0001e80000100a00 */
[----:B------:R1:W-:Y:S04]  /*65eb0*/  STL.64 [R1+0x58], R38 ;  /* 0x0000582601007387 */ /* 0x0003e80000100a00 */
[----:B------:R-:W2:Y:S04]  /*65ec0*/  LDL.LU.64 R44, [R1+0x1820] ;  /* 0x00182000012c7983 */ /* 0x000ea80000300a00 */
[----:B------:R-:W2:Y:S01]  /*65ed0*/  LDL.LU.64 R46, [R1+0x1828] ;  /* 0x00182800012e7983 */ /* 0x000ea20000300a00 */
[----:B------:R-:W-:-:S02]  /*65ee0*/  F2FP.F16.E5M2.UNPACK_B R32, R32 ;  /* 0x00000020ff20723e */ /* 0x000fc400020004ff */
[----:B------:R-:W-:Y:S01]  /*65ef0*/  F2FP.F16.E5M2.UNPACK_B R33, R33 ;  /* 0x00000021ff21723e */ /* 0x000fe200020004ff */
[----:B0-----:R-:W2:Y:S01]  /*65f00*/  LDL.LU R36, [R1+0x1e0c] ;  /* 0x001e0c0001247983 */ /* 0x001ea20000300800 */
[----:B------:R-:W-:Y:S02]  /*65f10*/  F2FP.F16.E5M2.UNPACK_B R34, R34 ;  /* 0x00000022ff22723e */ /* 0x000fe400020004ff */
[----:B------:R-:W-:Y:S01]  /*65f20*/  F2FP.F16.E5M2.UNPACK_B R35, R35 ;  /* 0x00000023ff23723e */ /* 0x000fe200020004ff */
[----:B------:R-:W2:Y:S04]  /*65f30*/  LDL.LU R37, [R1+0x1e14] ;  /* 0x001e140001257983 */ /* 0x000ea80000300800 */
[----:B-1----:R-:W2:Y:S04]  /*65f40*/  LDL.LU R38, [R1+0x1e1c] ;  /* 0x001e1c0001267983 */ /* 0x002ea80000300800 */
[----:B------:R-:W2:Y:S01]  /*65f50*/  LDL.LU R39, [R1+0x1e24] ;  /* 0x001e240001277983 */ /* 0x000ea20000300800 */
[C---:B---3--:R-:W-:Y:S06]  /*65f60*/  HMMA.16816.F32 R40, R32.reuse, R16, R40 ;  /* 0x000000102028723c */ /* 0x048fec0000001828 */
[----:B------:R-:W-:-:S15]  /*65f70*/  HMMA.16816.F32 R56, R32, R14, R56 ;  /* 0x0000000e2038723c */ /* 0x000fde0000001838 */
[----:B------:R-:W-:-:S02]  /*65f80*/  NOP ;  /* 0x0000000000007918 */ /* 0x000fc40000000000 */
[----:B------:R-:W-:Y:S04]  /*65f90*/  STL.64 [R1+0x20], R40 ;  /* 0x0000202801007387 */ /* 0x000fe80000100a00 */
[----:B------:R0:W-:Y:S04]  /*65fa0*/  STL.64 [R1+0x28], R42 ;  /* 0x0000282a01007387 */ /* 0x0001e80000100a00 */
[----:B0-----:R-:W3:Y:S04]  /*65fb0*/  LDL.LU.64 R42, [R1+0x6770] ;  /* 0x00677000012a7983 */ /* 0x001ee80000300a00 */
[----:B------:R-:W3:Y:S04]  /*65fc0*/  LDL.LU.64 R40, [R1+0x6768] ;  /* 0x0067680001287983 */ /* 0x000ee80000300a00 */
[----:B------:R-:W-:Y:S04]  /*65fd0*/  STL.64 [R1+0x10], R56 ;  /* 0x0000103801007387 */ /* 0x000fe80000100a00 */
[----:B------:R0:W-:Y:S04]  /*65fe0*/  STL.64 [R1+0x18], R58 ;  /* 0x0000183a01007387 */ /* 0x0001e80000100a00 */
[----:B------:R-:W3:Y:S04]  /*65ff0*/  LDL.LU R60, [R1+0xfe0] ;  /* 0x000fe000013c7983 */ /* 0x000ee80000300800 */
[----:B------:R-:W3:Y:S01]  /*66000*/  LDL.LU R0, [R1+0xfe4] ;  /* 0x000fe40001007983 */ /* 0x000ee20000300800 */
[----:B0-----:R-:W-:-:S15]  /*66010*/  HMMA.16816.F32 R56, R32, R12, R52 ;  /* 0x0000000c2038723c */ /* 0x001fde0000001834 */
[----:B------:R-:W-:-:S08]  /*66020*/  NOP ;  /* 0x0000000000007918 */ /* 0x000fd00000000000 */
[----:B------:R0:W-:Y:S04]  /*66030*/  STL.64 [R1+0x5f30], R58 ;  /* 0x005f303a01007387 */ /* 0x0001e80000100a00 */
[----:B0-----:R-:W3:Y:S01]  /*66040*/  LDL.LU R58, [R1+0x1e28] ;  /* 0x001e2800013a7983 */ /* 0x001ee20000300800 */
[C---:B----4-:R-:W-:Y:S03]  /*66050*/  HMMA.16816.F32 R52, R32.reuse, R10, R48 ;  /* 0x0000000a2034723c */ /* 0x050fe60000001830 */
[----:B------:R0:W-:Y:S04]  /*66060*/  STL.64 [R1+0x5f28], R56 ;  /* 0x005f283801007387 */ /* 0x0001e80000100a00 */
[----:B0-----:R-:W4:Y:S04]  /*66070*/  LDL.LU R56, [R1+0x1e18] ;  /* 0x001e180001387983 */ /* 0x001f280000300800 */
[----:B------:R-:W4:Y:S04]  /*66080*/  LDL.LU R57, [R1+0x1e20] ;  /* 0x001e200001397983 */ /* 0x000f280000300800 */
[----:B------:R-:W3:Y:S01]  /*66090*/  LDL.LU.64 R12, [R1+0x1330] ;  /* 0x00133000010c7983 */ /* 0x000ee20000300a00 */
[C---:B--2---:R-:W-:Y:S03]  /*660a0*/  HMMA.16816.F32 R44, R32.reuse, R8, R44 ;  /* 0x00000008202c723c */ /* 0x044fe6000000182c */
[----:B------:R-:W3:Y:S04]  /*660b0*/  LDL.LU.64 R14, [R1+0x1338] ;  /* 0x00133800010e7983 */ /* 0x000ee80000300a00 */
[----:B------:R0:W-:Y:S04]  /*660c0*/  STL.64 [R1+0x5f40], R54 ;  /* 0x005f403601007387 */ /* 0x0001e80000100a00 */
[----:B0-----:R-:W2:Y:S04]  /*660d0*/  LDL.LU R55, [R1+0x1e10] ;  /* 0x001e100001377983 */ /* 0x001ea80000300800 */
[----:B------:R-:W-:Y:S04]  /*660e0*/  STL.64 [R1+0x5f38], R52 ;  /* 0x005f383401007387 */ /* 0x000fe80000100a00 */
[----:B------:R-:W4:Y:S04]  /*660f0*/  LDL.LU.64 R8, [R1+0x1760] ;  /* 0x0017600001087983 */ /* 0x000f280000300a00 */
[----:B------:R-:W4:Y:S04]  /*66100*/  LDL.LU.64 R10, [R1+0x1768] ;  /* 0x00176800010a7983 */ /* 0x000f280000300a00 */
[----:B------:R-:W2:Y:S04]  /*66110*/  LDL.LU.64 R48, [R1+0x1250] ;  /* 0x0012500001307983 */ /* 0x000ea80000300a00 */
[----:B------:R-:W2:Y:S04]  /*66120*/  LDL.LU.64 R50, [R1+0x1258] ;  /* 0x0012580001327983 */ /* 0x000ea80000300a00 */
[----:B------:R-:W2:Y:S04]  /*66130*/  LDL.LU R59, [R1+0xff0] ;  /* 0x000ff000013b7983 */ /* 0x000ea80000300800 */
[----:B------:R-:W2:Y:S04]  /*66140*/  LDL.LU R16, [R1+0xff4] ;  /* 0x000ff40001107983 */ /* 0x000ea80000300800 */
[----:B------:R-:W-:Y:S04]  /*66150*/  STL.64 [R1+0x5f50], R46 ;  /* 0x005f502e01007387 */ /* 0x000fe80000100a00 */
[----:B------:R-:W-:Y:S04]  /*66160*/  STL.64 [R1+0x5f48], R44 ;  /* 0x005f482c01007387 */ /* 0x000fe80000100a00 */
[----:B------:R-:W2:Y:S04]  /*66170*/  LDL.LU R17, [R1+0x1000] ;  /* 0x0010000001117983 */ /* 0x000ea80000300800 */
[----:B------:R-:W2:Y:S01]  /*66180*/  LDL.LU R61, [R1+0x1004] ;  /* 0x00100400013d7983 */ /* 0x000ea20000300800 */
[C---:B---3--:R-:W-:Y:S06]  /*66190*/  HMMA.16816.F32 R12, R32.reuse, R4, R12 ;  /* 0x00000004200c723c */ /* 0x048fec000000180c */
[----:B----4-:R-:W-:Y:S01]  /*661a0*/  HMMA.16816.F32 R8, R32, R6, R8 ;  /* 0x000000062008723c */ /* 0x010fe20000001808 */
[----:B------:R-:W-:-:S02]  /*661b0*/  F2FP.F16.E5M2.UNPACK_B R4, R60.H1 ;  /* 0x0000003cff04723e */ /* 0x000fc400030004ff */
[----:B------:R-:W-:-:S15]  /*661c0*/  F2FP.F16.E5M2.UNPACK_B R5, R0.H1 ;  /* 0x00000000ff05723e */ /* 0x000fde00030004ff */
[----:B------:R-:W-:-:S05]  /*661d0*/  NOP ;  /* 0x0000000000007918 */ /* 0x000fca0000000000 */
[----:B------:R-:W-:Y:S04]  /*661e0*/  STL.64 [R1+0x5f60], R10 ;  /* 0x005f600a01007387 */ /* 0x000fe80000100a00 */
[----:B------:R0:W-:Y:S04]  /*661f0*/  STL.64 [R1+0x5f58], R8 ;  /* 0x005f580801007387 */ /* 0x0001e80000100a00 */
[----:B------:R1:W-:Y:S04]  /*66200*/  STL [R1+0x5f04], R12 ;  /* 0x005f040c01007387 */ /* 0x0003e80000100800 */
[----:B------:R3:W-:Y:S04]  /*66210*/  STL [R1+0x5f00], R13 ;  /* 0x005f000d01007387 */ /* 0x0007e80000100800 */
[----:B------:R-:W-:Y:S04]  /*66220*/  STL [R1+0x5efc], R14 ;  /* 0x005efc0e01007387 */ /* 0x000fe80000100800 */
[----:B------:R-:W-:Y:S04]  /*66230*/  STL [R1+0x5ef8], R15 ;  /* 0x005ef80f01007387 */ /* 0x000fe80000100800 */
[----:B------:R-:W4:Y:S04]  /*66240*/  LDL.LU R60, [R1+0x1010] ;  /* 0x00101000013c7983 */ /* 0x000f280000300800 */
[----:B------:R-:W4:Y:S01]  /*66250*/  LDL.LU R0, [R1+0x1014] ;  /* 0x0010140001007983 */ /* 0x000f220000300800 */
[----:B--2---:R-:W-:-:S02]  /*66260*/  IMAD R36, R36, 0x100, R55 ;  /* 0x0000010024247824 */ /* 0x004fc400078e0237 */
[----:B------:R-:W-:Y:S02]  /*66270*/  IMAD R37, R37, 0x100, R56 ;  /* 0x0000010025257824 */ /* 0x000fe400078e0238 */
[----:B------:R-:W-:Y:S02]  /*66280*/  IMAD R38, R38, 0x100, R57 ;  /* 0x0000010026267824 */ /* 0x000fe400078e0239 */
[----:B------:R-:W-:Y:S01]  /*66290*/  IMAD R39, R39, 0x100, R58 ;  /* 0x0000010027277824 */ /* 0x000fe200078e023a */
[----:B------:R-:W-:Y:S02]  /*662a0*/  F2FP.F16.E5M2.UNPACK_B R36, R36 ;  /* 0x00000024ff24723e */ /* 0x000fe400020004ff */
[----:B------:R-:W-:Y:S02]  /*662b0*/  F2FP.F16.E5M2.UNPACK_B R37, R37 ;  /* 0x00000025ff25723e */ /* 0x000fe400020004ff */
[----:B------:R-:W-:Y:S02]  /*662c0*/  F2FP.F16.E5M2.UNPACK_B R38, R38 ;  /* 0x00000026ff26723e */ /* 0x000fe400020004ff */
[----:B------:R-:W-:Y:S01]  /*662d0*/  F2FP.F16.E5M2.UNPACK_B R39, R39 ;  /* 0x00000027ff27723e */ /* 0x000fe200020004ff */
[----:B------:R-:W-:Y:S06]  /*662e0*/  HMMA.16816.F32 R48, R32, R2, R48 ;  /* 0x000000022030723c */ /* 0x000fec0000001830 */
[----:B0-----:R-:W-:Y:S01]  /*662f0*/  HMMA.16816.F32 R8, R36, R4, R40 ;  /* 0x000000042408723c */ /* 0x001fe20000001828 */
[----:B------:R-:W-:-:S02]  /*66300*/  F2FP.F16.E5M2.UNPACK_B R6, R59.H1 ;  /* 0x0000003bff06723e */ /* 0x000fc400030004ff */
[----:B------:R-:W-:-:S14]  /*66310*/  F2FP.F16.E5M2.UNPACK_B R7, R16.H1 ;  /* 0x00000010ff07723e */ /* 0x000fdc00030004ff */
[----:B------:R-:W-:Y:S04]  /*66320*/  STL [R1+0x5f14], R48 ;  /* 0x005f143001007387 */ /* 0x000fe80000100800 */
[----:B------:R-:W-:Y:S04]  /*66330*/  STL [R1+0x5f10], R49 ;  /* 0x005f103101007387 */ /* 0x000fe80000100800 */
[----:B------:R-:W-:Y:S01]  /*66340*/  STL [R1+0x5f0c], R50 ;  /* 0x005f0c3201007387 */ /* 0x000fe20000100800 */
[----:B-1----:R-:W-:Y:S02]  /*66350*/  IMAD.MOV.U32 R12, RZ, RZ, R10 ;  /* 0x000000ffff0c7224 */ /* 0x002fe400078e000a */
[----:B---3--:R-:W-:Y:S01]  /*66360*/  IMAD.MOV.U32 R13, RZ, RZ, R11 ;  /* 0x000000ffff0d7224 */ /* 0x008fe200078e000b */
[----:B------:R-:W-:Y:S04]  /*66370*/  STL [R1+0x5f08], R51 ;  /* 0x005f083301007387 */ /* 0x000fe80000100800 */
[----:B------:R0:W-:Y:S02]  /*66380*/  STL.64 [R1], R8 ;  /* 0x0000000801007387 */ /* 0x0001e40000100a00 */
[----:B0-----:R-:W-:Y:S02]  /*66390*/  HMMA.16816.F32 R8, R36, R6, R24 ;  /* 0x000000062408723c */ /* 0x001fe40000001818 */
[----:B------:R-:W-:Y:S04]  /*663a0*/  STL [R1+0x5f1c], R13 ;  /* 0x005f1c0d01007387 */ /* 0x000fe80000100800 */
[----:B------:R-:W-:Y:S04]  /*663b0*/  STL [R1+0x5f18], R12 ;  /* 0x005f180c01007387 */ /* 0x000fe80000100800 */
[----:B------:R-:W2:Y:S04]  /*663c0*/  LDL.LU R33, [R1+0x1e30] ;  /* 0x001e300001217983 */ /* 0x000ea80000300800 */
[----:B------:R-:W2:Y:S04]  /*663d0*/  LDL.LU R2, [R1+0x1e2c] ;  /* 0x001e2c0001027983 */ /* 0x000ea80000300800 */
[----:B------:R-:W3:Y:S06]  /*663e0*/  LDL.LU R3, [R1+0x1e38] ;  /* 0x001e380001037983 */ /* 0x000eec0000300800 */
[----:B------:R-:W-:-:S02]  /*663f0*/  IMAD.MOV.U32 R14, RZ, RZ, R8 ;  /* 0x000000ffff0e7224 */ /* 0x000fc400078e0008 */
[----:B------:R-:W-:Y:S01]  /*66400*/  IMAD.MOV.U32 R15, RZ, RZ, R9 ;  /* 0x000000ffff0f7224 */ /* 0x000fe200078e0009 */
[----:B------:R-:W3:Y:S01]  /*66410*/  LDL.LU R8, [R1+0x1e34] ;  /* 0x001e340001087983 */ /* 0x000ee20000300800 */
[----:B------:R-:W-:Y:S02]  /*66420*/  IMAD.MOV.U32 R35, RZ, RZ, R10 ;  /* 0x000000ffff237224 */ /* 0x000fe400078e000a */
[----:B------:R-:W-:Y:S01]  /*66430*/  IMAD.MOV.U32 R34, RZ, RZ, R11 ;  /* 0x000000ffff227224 */ /* 0x000fe200078e000b */
[----:B------:R-:W3:Y:S04]  /*66440*/  LDL.LU R9, [R1+0x1e40] ;  /* 0x001e400001097983 */ /* 0x000ee80000300800 */
[----:B------:R-:W3:Y:S04]  /*66450*/  LDL.LU R10, [R1+0x1e3c] ;  /* 0x001e3c00010a7983 */ /* 0x000ee80000300800 */
[----:B------:R-:W2:Y:S04]  /*66460*/  LDL.LU R11, [R1+0x1020] ;  /* 0x00102000010b7983 */ /* 0x000ea80000300800 */
[----:B------:R-:W3:Y:S04]  /*66470*/  LDL.LU R44, [R1+0x1024] ;  /* 0x00102400012c7983 */ /* 0x000ee80000300800 */
[----:B------:R-:W-:Y:S04]  /*66480*/  STL.64 [R1+0x6730], R6 ;  /* 0x0067300601007387 */ /* 0x000fe80000100a00 */
[----:B------:R0:W-:Y:S04]  /*66490*/  STL.64 [R1+0x6728], R4 ;  /* 0x0067280401007387 */ /* 0x0001e80000100a00 */
[----:B------:R-:W-:Y:S04]  /*664a0*/  STL [R1+0x6078], R34 ;  /* 0x0060782201007387 */ /* 0x000fe80000100800 */
[----:B------:R-:W-:Y:S01]  /*664b0*/  STL [R1+0x6004], R35 ;  /* 0x0060042301007387 */ /* 0x000fe20000100800 */
[----:B------:R-:W-:-:S03]  /*664c0*/  F2FP.F16.E5M2.UNPACK_B R16, R17.H1 ;  /* 0x00000011ff10723e */ /* 0x000fc600030004ff */
[----:B------:R1:W-:Y:S01]  /*664d0*/  STL [R1+0x5f24], R15 ;  /* 0x005f240f01007387 */ /* 0x0003e20000100800 */
[----:B------:R-:W-:-:S03]  /*664e0*/  F2FP.F16.E5M2.UNPACK_B R17, R61.H1 ;  /* 0x0000003dff11723e */ /* 0x000fc600030004ff */
[----:B------:R1:W-:Y:S01]  /*664f0*/  STL [R1+0x5f20], R14 ;  /* 0x005f200e01007387 */ /* 0x0003e20000100800 */
[----:B------:R-:W-:-:S03]  /*66500*/  IMAD.MOV.U32 R52, RZ, RZ, R20 ;  /* 0x000000ffff347224 */ /* 0x000fc600078e0014 */
[----:B------:R-:W3:Y:S01]  /*66510*/  LDL.LU R45, [R1+0x1e48] ;  /* 0x001e4800012d7983 */ /* 0x000ee20000300800 */
[----:B------:R-:W-:-:S03]  /*66520*/  IMAD.MOV.U32 R53, RZ, RZ, R21 ;  /* 0x000000ffff357224 */ /* 0x000fc600078e0015 */
[----:B------:R-:W3:Y:S01]  /*66530*/  LDL.LU R46, [R1+0x1e44] ;  /* 0x001e4400012e7983 */ /* 0x000ee20000300800 */
[----:B------:R-:W-:-:S03]  /*66540*/  IMAD.MOV.U32 R54, RZ, RZ, R22 ;  /* 0x000000ffff367224 */ /* 0x000fc600078e0016 */
[----:B------:R-:W3:Y:S01]  /*66550*/  LDL.LU R47, [R1+0x1030] ;  /* 0x00103000012f7983 */ /* 0x000ee20000300800 */
[----:B------:R-:W-:-:S03]  /*66560*/  IMAD.MOV.U32 R55, RZ, RZ, R23 ;  /* 0x000000ffff377224 */ /* 0x000fc600078e0017 */
[----:B------:R-:W3:Y:S04]  /*66570*/  LDL.LU R61, [R1+0x1034] ;  /* 0x00103400013d7983 */ /* 0x000ee80000300800 */
[----:B------:R-:W0:Y:S04]  /*66580*/  LDL.LU R20, [R1+0x6764] ;  /* 0x0067640001147983 */ /* 0x000e280000300800 */
[----:B------:R-:W0:Y:S04]  /*66590*/  LDL.LU R21, [R1+0x6760] ;  /* 0x0067600001157983 */ /* 0x000e280000300800 */
[----:B------:R-:W0:Y:S04]  /*665a0*/  LDL.LU R22, [R1+0x675c] ;  /* 0x00675c0001167983 */ /* 0x000e280000300800 */
[----:B------:R-:W0:Y:S01]  /*665b0*/  LDL.LU R23, [R1+0x6758] ;  /* 0x0067580001177983 */ /* 0x000e220000300800 */
[----:B------:R-:W-:-:S02]  /*665c0*/  IMAD.MOV.U32 R56, RZ, RZ, R28 ;  /* 0x000000ffff387224 */ /* 0x000fc400078e001c */
[----:B------:R-:W-:Y:S02]  /*665d0*/  IMAD.MOV.U32 R57, RZ, RZ, R29 ;  /* 0x000000ffff397224 */ /* 0x000fe400078e001d */
[----:B------:R-:W-:Y:S02]  /*665e0*/  IMAD.MOV.U32 R58, RZ, RZ, R30 ;  /* 0x000000ffff3a7224 */ /* 0x000fe400078e001e */
[----:B------:R-:W-:Y:S01]  /*665f0*/  IMAD.MOV.U32 R59, RZ, RZ, R31 ;  /* 0x000000ffff3b7224 */ /* 0x000fe200078e001f */
[----:B----4-:R-:W-:Y:S02]  /*66600*/  F2FP.F16.E5M2.UNPACK_B R24, R60.H1 ;  /* 0x0000003cff18723e */ /* 0x010fe400030004ff */
[----:B------:R-:W4:Y:S01]  /*66610*/  LDL.LU R60, [R1+0x1050] ;  /* 0x00105000013c7983 */ /* 0x000f220000300800 */
[----:B------:R-:W-:-:S03]  /*66620*/  F2FP.F16.E5M2.UNPACK_B R25, R0.H1 ;  /* 0x00000000ff19723e */ /* 0x000fc600030004ff */
[----:B------:R-:W4:Y:S04]  /*66630*/  LDL.LU R0, [R1+0x1054] ;  /* 0x0010540001007983 */ /* 0x000f280000300800 */
[----:B------:R-:W4:Y:S04]  /*66640*/  LDL.LU R28, [R1+0x6754] ;  /* 0x00675400011c7983 */ /* 0x000f280000300800 */
[----:B------:R-:W4:Y:S04]  /*66650*/  LDL.LU R29, [R1+0x6750] ;  /* 0x00675000011d7983 */ /* 0x000f280000300800 */
[----:B------:R-:W4:Y:S04]  /*66660*/  LDL.LU R30, [R1+0x674c] ;  /* 0x00674c00011e7983 */ /* 0x000f280000300800 */
[----:B------:R-:W4:Y:S01]  /*66670*/  LDL.LU R31, [R1+0x6748] ;  /* 0x00674800011f7983 */ /* 0x000f220000300800 */
[----:B--2---:R-:W-:Y:S01]  /*66680*/  F2FP.F16.E5M2.UNPACK_B R32, R11.H1 ;  /* 0x0000000bff20723e */ /* 0x004fe200030004ff */
[----:B0-----:R-:W-:-:S15]  /*66690*/  HMMA.16816.F32 R4, R36, R16, R20 ;  /* 0x000000102404723c */ /* 0x001fde0000001814 */
[----:B------:R-:W-:-:S09]  /*666a0*/  NOP ;  /* 0x0000000000007918 */ /* 0x000fd20000000000 */
[----:B------:R-:W-:Y:S02]  /*666b0*/  IMAD.MOV.U32 R48, RZ, RZ, R4 ;  /* 0x000000ffff307224 */ /* 0x000fe400078e0004 */
[----:B------:R-:W-:Y:S02]  /*666c0*/  IMAD.MOV.U32 R49, RZ, RZ, R5 ;  /* 0x000000ffff317224 */ /* 0x000fe400078e0005 */
[----:B------:R-:W-:Y:S02]  /*666d0*/  IMAD.MOV.U32 R50, RZ, RZ, R6 ;  /* 0x000000ffff327224 */ /* 0x000fe400078e0006 */
[----:B------:R-:W-:Y:S02]  /*666e0*/  IMAD.MOV.U32 R51, RZ, RZ, R7 ;  /* 0x000000ffff337224 */ /* 0x000fe400078e0007 */
[----:B------:R-:W-:Y:S01]  /*666f0*/  IMAD R20, R2, 0x100, R33 ;  /* 0x0000010002147824 */ /* 0x000fe200078e0221 */
[----:B---3--:R-:W-:Y:S02]  /*66700*/  F2FP.F16.E5M2.UNPACK_B R33, R44.H1 ;  /* 0x0000002cff21723e */ /* 0x008fe400030004ff */
[----:B------:R-:W-:Y:S01]  /*66710*/  F2FP.F16.E5M2.UNPACK_B R26, R47.H1 ;  /* 0x0000002fff1a723e */ /* 0x000fe200030004ff */
[----:B------:R-:W-:Y:S01]  /*66720*/  STL.64 [R1+0x5f78], R50 ;  /* 0x005f783201007387 */ /* 0x000fe20000100a00 */
[----:B------:R-:W-:-:S03]  /*66730*/  F2FP.F16.E5M2.UNPACK_B R27, R61.H1 ;  /* 0x0000003dff1b723e */ /* 0x000fc600030004ff */
[----:B------:R-:W-:Y:S01]  /*66740*/  STL.64 [R1+0x5f70], R48 ;  /* 0x005f703001007387 */ /* 0x000fe20000100a00 */
[----:B----4-:R-:W-:-:S15]  /*66750*/  HMMA.16816.F32 R4, R36, R24, R28 ;  /* 0x000000182404723c */ /* 0x010fde000000181c */
[----:B------:R-:W-:-:S09]  /*66760*/  NOP ;  /* 0x0000000000007918 */ /* 0x000fd20000000000 */
[----:B-1----:R-:W-:Y:S02]  /*66770*/  IMAD.MOV.U32 R15, RZ, RZ, R4 ;  /* 0x000000ffff0f7224 */ /* 0x002fe400078e0004 */
[----:B------:R-:W-:Y:S02]  /*66780*/  IMAD.MOV.U32 R14, RZ, RZ, R5 ;  /* 0x000000ffff0e7224 */ /* 0x000fe400078e0005 */
[----:B------:R-:W-:Y:S02]  /*66790*/  IMAD.MOV.U32 R13, RZ, RZ, R6 ;  /* 0x000000ffff0d7224 */ /* 0x000fe400078e0006 */
[----:B------:R-:W-:Y:S02]  /*667a0*/  IMAD.MOV.U32 R12, RZ, RZ, R7 ;  /* 0x000000ffff0c7224 */ /* 0x000fe400078e0007 */
[----:B------:R-:W-:Y:S01]  /*667b0*/  HMMA.16816.F32 R4, R36, R32, R52 ;  /* 0x000000202404723c */ /* 0x000fe20000001834 */
[----:B------:R-:W-:Y:S04]  /*667c0*/  STL.64 [R1+0x5f88], R14 ;  /* 0x005f880e01007387 */ /* 0x000fe80000100a00 */
[----:B------:R-:W-:-:S15]  /*667d0*/  STL.64 [R1+0x5f80], R12 ;  /* 0x005f800c01007387 */ /* 0x000fde0000100a00 */
[----:B------:R-:W-:-:S03]  /*667e0*/  NOP ;  /* 0x0000000000007918 */ /* 0x000fc60000000000 */
[----:B------:R-:W-:Y:S04]  /*667f0*/  STL.64 [R1+0xfb0], R4 ;  /* 0x000fb00401007387 */ /* 0x000fe80000100a00 */
[----:B------:R0:W-:Y:S02]  /*66800*/  STL.64 [R1+0xfb8], R6 ;  /* 0x000fb80601007387 */ /* 0x0001e40000100a00 */
[----:B0-----:R-:W-:Y:S06]  /*66810*/  HMMA.16816.F32 R4, R36, R26, R56 ;  /* 0x0000001a2404723c */ /* 0x001fec0000001838 */
[----:B------:R-:W-:Y:S04]  /*66820*/  STL.64 [R1+0x6700], R26 ;  /* 0x0067001a01007387 */ /* 0x000fe80000100a00 */
[----:B------:R-:W-:-:S13]  /*66830*/  STL.64 [R1+0x66f8], R24 ;  /* 0x0066f81801007387 */ /* 0x000fda0000100a00 */
[----:B------:R-:W-:Y:S04]  /*66840*/  STL.64 [R1+0xf80], R4 ;  /* 0x000f800401007387 */ /* 0x000fe80000100a00 */
[----:B------:R-:W-:Y:S04]  /*66850*/  STL.64 [R1+0xf88], R6 ;  /* 0x000f880601007387 */ /* 0x000fe80000100a00 */
[----:B------:R-:W2:Y:S04]  /*66860*/  LDL.LU R52, [R1+0xae0] ;  /* 0x000ae00001347983 */ /* 0x000ea80000300800 */
[----:B------:R-:W2:Y:S04]  /*66870*/  LDL.LU R53, [R1+0xae4] ;  /* 0x000ae40001357983 */ /* 0x000ea80000300800 */
[----:B------:R-:W3:Y:S04]  /*66880*/  LDL.LU R54, [R1+0xae8] ;  /* 0x000ae80001367983 */ /* 0x000ee80000300800 */
[----:B------:R-:W3:Y:S01]  /*66890*/  LDL.LU R55, [R1+0xaec] ;  /* 0x000aec0001377983 */ /* 0x000ee20000300800 */
[----:B------:R-:W-:-:S02]  /*668a0*/  IMAD R21, R8, 0x100, R3 ;  /* 0x0000010008157824 */ /* 0x000fc400078e0203 */
[----:B------:R-:W-:Y:S01]  /*668b0*/  IMAD R22, R10, 0x100, R9 ;  /* 0x000001000a167824 */ /* 0x000fe200078e0209 */
[----:B---3--:R-:W-:Y:S04]  /*668c0*/  STL.64 [R1+0x66c0], R54 ;  /* 0x0066c03601007387 */ /* 0x008fe80000100a00 */
[----:B--2---:R0:W-:Y:S04]  /*668d0*/  STL.64 [R1+0x66b8], R52 ;  /* 0x0066b83401007387 */ /* 0x0041e80000100a00 */
[----:B------:R-:W2:Y:S04]  /*668e0*/  LDL.LU R8, [R1+0xaf0] ;  /* 0x000af00001087983 */ /* 0x000ea80000300800 */
[----:B------:R-:W2:Y:S04]  /*668f0*/  LDL.LU R9, [R1+0xaf4] ;  /* 0x000af40001097983 */ /* 0x000ea80000300800 */
[----:B------:R-:W3:Y:S04]  /*66900*/  LDL.LU R10, [R1+0xaf8] ;  /* 0x000af800010a7983 */ /* 0x000ee80000300800 */
[----:B------:R-:W3:Y:S04]  /*66910*/  LDL.LU R11, [R1+0xafc] ;  /* 0x000afc00010b7983 */ /* 0x000ee80000300800 */
[----:B---3--:R-:W-:Y:S04]  /*66920*/  STL.64 [R1+0x66d0], R10 ;  /* 0x0066d00a01007387 */ /* 0x008fe80000100a00 */
[----:B--2---:R-:W-:Y:S04]  /*66930*/  STL.64 [R1+0x66c8], R8 ;  /* 0x0066c80801007387 */ /* 0x004fe80000100a00 */
[----:B------:R-:W2:Y:S04]  /*66940*/  LDL.LU R48, [R1+0xb10] ;  /* 0x000b100001307983 */ /* 0x000ea80000300800 */
[----:B------:R-:W2:Y:S04]  /*66950*/  LDL.LU R49, [R1+0xb14] ;  /* 0x000b140001317983 */ /* 0x000ea80000300800 */
[----:B------:R-:W3:Y:S04]  /*66960*/  LDL.LU R50, [R1+0xb18] ;  /* 0x000b180001327983 */ /* 0x000ee80000300800 */
[----:B------:R-:W3:Y:S04]  /*66970*/  LDL.LU R51, [R1+0xb1c] ;  /* 0x000b1c0001337983 */ /* 0x000ee80000300800 */
[----:B---3--:R-:W-:Y:S04]  /*66980*/  STL.64 [R1+0x66e0], R50 ;  /* 0x0066e03201007387 */ /* 0x008fe80000100a00 */
[----:B--2---:R1:W-:Y:S04]  /*66990*/  STL.64 [R1+0x66d8], R48 ;  /* 0x0066d83001007387 */ /* 0x0043e80000100a00 */
[----:B------:R-:W2:Y:S04]  /*669a0*/  LDL.LU R12, [R1+0xb20] ;  /* 0x000b2000010c7983 */ /* 0x000ea80000300800 */
[----:B------:R-:W2:Y:S04]  /*669b0*/  LDL.LU R13, [R1+0xb24] ;  /* 0x000b2400010d7983 */ /* 0x000ea80000300800 */
[----:B------:R-:W3:Y:S04]  /*669c0*/  LDL.LU R14, [R1+0xb28] ;  /* 0x000b2800010e7983 */ /* 0x000ee80000300800 */
[----:B------:R-:W3:Y:S04]  /*669d0*/  LDL.LU R15, [R1+0xb2c] ;  /* 0x000b2c00010f7983 */ /* 0x000ee80000300800 */
[----:B---3--:R-:W-:Y:S04]  /*669e0*/  STL.64 [R1+0x66f0], R14 ;  /* 0x0066f00e01007387 */ /* 0x008fe80000100a00 */
[----:B--2---:R2:W-:Y:S04]  /*669f0*/  STL.64 [R1+0x66e8], R12 ;  /* 0x0066e80c01007387 */ /* 0x0045e80000100a00 */
[----:B0-----:R-:W3:Y:S04]  /*66a00*/  LDL.LU R52, [R1+0xf50] ;  /* 0x000f500001347983 */ /* 0x001ee80000300800 */
[----:B------:R-:W3:Y:S04]  /*66a10*/  LDL.LU R53, [R1+0xf54] ;  /* 0x000f540001357983 */ /* 0x000ee80000300800 */
[----:B------:R-:W4:Y:S04]  /*66a20*/  LDL.LU R54, [R1+0xf58] ;  /* 0x000f580001367983 */ /* 0x000f280000300800 */
[----:B------:R-:W4:Y:S04]  /*66a30*/  LDL.LU R55, [R1+0xf5c] ;  /* 0x000f5c0001377983 */ /* 0x000f280000300800 */
[----:B----4-:R-:W-:Y:S04]  /*66a40*/  STL.64 [R1+0x6710], R54 ;  /* 0x0067103601007387 */ /* 0x010fe80000100a00 */
[----:B---3--:R0:W-:Y:S04]  /*66a50*/  STL.64 [R1+0x6708], R52 ;  /* 0x0067083401007387 */ /* 0x0081e80000100a00 */
[----:B-1----:R-:W3:Y:S04]  /*66a60*/  LDL.LU R48, [R1+0xb40] ;  /* 0x000b400001307983 */ /* 0x002ee80000300800 */
[----:B------:R-:W3:Y:S04]  /*66a70*/  LDL.LU R49, [R1+0xb44] ;  /* 0x000b440001317983 */ /* 0x000ee80000300800 */
[----:B------:R-:W4:Y:S04]  /*66a80*/  LDL.LU R50, [R1+0xb48] ;  /* 0x000b480001327983 */ /* 0x000f280000300800 */
[----:B------:R-:W4:Y:S04]  /*66a90*/  LDL.LU R51, [R1+0xb4c] ;  /* 0x000b4c0001337983 */ /* 0x000f280000300800 */
[----:B----4-:R-:W-:Y:S04]  /*66aa0*/  STL.64 [R1+0x6720], R50 ;  /* 0x0067203201007387 */ /* 0x010fe80000100a00 */
[----:B---3--:R-:W-:Y:S04]  /*66ab0*/  STL.64 [R1+0x6718], R48 ;  /* 0x0067183001007387 */ /* 0x008fe80000100a00 */
[----:B--2---:R-:W2:Y:S04]  /*66ac0*/  LDL.LU R12, [R1+0xb50] ;  /* 0x000b5000010c7983 */ /* 0x004ea80000300800 */
[----:B------:R-:W2:Y:S04]  /*66ad0*/  LDL.LU R13, [R1+0xb54] ;  /* 0x000b5400010d7983 */ /* 0x000ea80000300800 */
[----:B------:R-:W3:Y:S04]  /*66ae0*/  LDL.LU R14, [R1+0xb58] ;  /* 0x000b5800010e7983 */ /* 0x000ee80000300800 */
[----:B------:R-:W3:Y:S04]  /*66af0*/  LDL.LU R15, [R1+0xb5c] ;  /* 0x000b5c00010f7983 */ /* 0x000ee80000300800 */
[----:B---3--:R-:W-:Y:S04]  /*66b00*/  STL.64 [R1+0x6740], R14 ;  /* 0x0067400e01007387 */ /* 0x008fe80000100a00 */
[----:B--2---:R1:W-:Y:S04]  /*66b10*/  STL.64 [R1+0x6738], R12 ;  /* 0x0067380c01007387 */ /* 0x0043e80000100a00 */
[----:B------:R-:W2:Y:S04]  /*66b20*/  LDL.LU R24, [R1+0xb60] ;  /* 0x000b600001187983 */ /* 0x000ea80000300800 */
[----:B------:R-:W2:Y:S04]  /*66b30*/  LDL.LU R25, [R1+0xb64] ;  /* 0x000b640001197983 */ /* 0x000ea80000300800 */
[----:B------:R-:W2:Y:S04]  /*66b40*/  LDL.LU R26, [R1+0xb68] ;  /* 0x000b6800011a7983 */ /* 0x000ea80000300800 */
[----:B------:R-:W2:Y:S04]  /*66b50*/  LDL.LU R27, [R1+0xb6c] ;  /* 0x000b6c00011b7983 */ /* 0x000ea80000300800 */
[----:B0-----:R-:W3:Y:S04]  /*66b60*/  LDL.LU R52, [R1+0xb70] ;  /* 0x000b700001347983 */ /* 0x001ee80000300800 */
[----:B------:R-:W3:Y:S04]  /*66b70*/  LDL.LU R53, [R1+0xb74] ;  /* 0x000b740001357983 */ /* 0x000ee80000300800 */
[----:B------:R-:W3:Y:S04]  /*66b80*/  LDL.LU R54, [R1+0xb78] ;  /* 0x000b780001367983 */ /* 0x000ee80000300800 */
[----:B------:R-:W3:Y:S04]  /*66b90*/  LDL.LU R55, [R1+0xb7c] ;  /* 0x000b7c0001377983 */ /* 0x000ee80000300800 */
[----:B-1----:R-:W4:Y:S04]  /*66ba0*/  LDL.LU R12, [R1+0xf70] ;  /* 0x000f7000010c7983 */ /* 0x002f280000300800 */
[----:B------:R-:W4:Y:S04]  /*66bb0*/  LDL.LU R13, [R1+0xf74] ;  /* 0x000f7400010d7983 */ /* 0x000f280000300800 */
[----:B------:R-:W4:Y:S04]  /*66bc0*/  LDL.LU R14, [R1+0xf78] ;  /* 0x000f7800010e7983 */ /* 0x000f280000300800 */
[----:B------:R-:W4:Y:S04]  /*66bd0*/  LDL.LU R15, [R1+0xf7c] ;  /* 0x000f7c00010f7983 */ /* 0x000f280000300800 */
[----:B------:R-:W2:Y:S04]  /*66be0*/  LDL.LU R4, [R1+0xb90] ;  /* 0x000b900001047983 */ /* 0x000ea80000300800 */
[----:B------:R-:W2:Y:S04]  /*66bf0*/  LDL.LU R5, [R1+0xb94] ;  /* 0x000b940001057983 */ /* 0x000ea80000300800 */
[----:B------:R-:W2:Y:S04]  /*66c00*/  LDL.LU R6, [R1+0xb98] ;  /* 0x000b980001067983 */ /* 0x000ea80000300800 */
[----:B------:R-:W2:Y:S01]  /*66c10*/  LDL.LU R7, [R1+0xb9c] ;  /* 0x000b9c0001077983 */ /* 0x000ea20000300800 */
[----:B------:R-:W-:-:S02]  /*66c20*/  F2FP.F16.E5M2.UNPACK_B R18, R18.H1 ;  /* 0x00000012ff12723e */ /* 0x000fc400030004ff */
[----:B------:R-:W-:Y:S01]  /*66c30*/  F2FP.F16.E5M2.UNPACK_B R19, R19.H1 ;  /* 0x00000013ff13723e */ /* 0x000fe200030004ff */
[----:B------:R-:W3:Y:S04]  /*66c40*/  LDL.LU R48, [R1+0xb80] ;  /* 0x000b800001307983 */ /* 0x000ee80000300800 */
[----:B------:R-:W3:Y:S04]  /*66c50*/  LDL.LU R49, [R1+0xb84] ;  /* 0x000b840001317983 */ /* 0x000ee80000300800 */
[----:B------:R-:W3:Y:S04]  /*66c60*/  LDL.LU R50, [R1+0xb88] ;  /* 0x000b880001327983 */ /* 0x000ee80000300800 */
[----:B------:R-:W3:Y:S04]  /*66c70*/  LDL.LU R51, [R1+0xb8c] ;  /* 0x000b8c0001337983 */ /* 0x000ee80000300800 */
[----:B------:R-:W3:Y:S04]  /*66c80*/  LDL.LU R29, [R1+0x1e50] ;  /* 0x001e5000011d7983 */ /* 0x000ee80000300800 */
[----:B------:R-:W3:Y:S01]  /*66c90*/  LDL.LU R30, [R1+0x1e4c] ;  /* 0x001e4c00011e7983 */ /* 0x000ee20000300800 */
[----:B------:R-:W-:-:S03]  /*66ca0*/  IMAD R23, R46, 0x100, R45 ;  /* 0x000001002e177824 */ /* 0x000fc600078e022d */
[----:B------:R-:W3:Y:S04]  /*66cb0*/  LDL.LU R31, [R1+0x1e58] ;  /* 0x001e5800011f7983 */ /* 0x000ee80000300800 */
        /* <DEDUP_REMOVED lines=13> */
[----:B------:R-:W3:Y:S01]  /*66d90*/  LDL.LU R47, [R1+0x1e70] ;  /* 0x001e7000012f7983 */ /* 0x000ee20000300800 */
[----:B------:R-:W-:-:S03]  /*66da0*/  F2FP.F16.E5M2.UNPACK_B R2, R60.H1 ;  /* 0x0000003cff02723e */ /* 0x000fc600030004ff */
[----:B------:R-:W3:Y:S01]  /*66db0*/  LDL.LU R56, [R1+0x1e6c] ;  /* 0x001e6c0001387983 */ /* 0x000ee20000300800 */
[----:B------:R-:W-:-:S03]  /*66dc0*/  F2FP.F16.E5M2.UNPACK_B R3, R0.H1 ;  /* 0x00000000ff03723e */ /* 0x000fc600030004ff */
[----:B------:R-:W3:Y:S04]  /*66dd0*/  LDL.LU R57, [R1+0x1e78] ;  /* 0x001e780001397983 */ /* 0x000ee80000300800 */
[----:B------:R-:W3:Y:S04]  /*66de0*/  LDL.LU R58, [R1+0x1e74] ;  /* 0x001e7400013a7983 */ /* 0x000ee80000300800 */
[----:B------:R-:W3:Y:S04]  /*66df0*/  LDL.LU R59, [R1+0x1e80] ;  /* 0x001e8000013b7983 */ /* 0x000ee80000300800 */
[----:B------:R-:W3:Y:S04]  /*66e00*/  LDL.LU R61, [R1+0x1e7c] ;  /* 0x001e7c00013d7983 */ /* 0x000ee80000300800 */
[----:B------:R-:W3:Y:S04]  /*66e10*/  LDL.LU R60, [R1+0x1e88] ;  /* 0x001e8800013c7983 */ /* 0x000ee80000300800 */
[----:B------:R-:W3:Y:S01]  /*66e20*/  LDL.LU R0, [R1+0x1e84] ;  /* 0x001e840001007983 */ /* 0x000ee20000300800 */
[C---:B----4-:R-:W-:Y:S06]  /*66e30*/  HMMA.16816.F32 R12, R36.reuse, R18, R12 ;  /* 0x00000012240c723c */ /* 0x050fec000000180c */
[----:B--2---:R-:W-:-:S15]  /*66e40*/  HMMA.16816.F32 R36, R36, R2, R4 ;  /* 0x000000022424723c */ /* 0x004fde0000001804 */
[----:B------:R-:W-:-:S02]  /*66e50*/  NOP ;  /* 0x0000000000007918 */ /* 0x000fc40000000000 */
[----:B------:R-:W-:Y:S04]  /*66e60*/  STL.64 [R1+0xf70], R12 ;  /* 0x000f700c01007387 */ /* 0x000fe80000100a00 */
[----:B------:R0:W-:Y:S04]  /*66e70*/  STL.64 [R1+0xf78], R14 ;  /* 0x000f780e01007387 */ /* 0x0001e80000100a00 */
[----:B0-----:R-:W2:Y:S04]  /*66e80*/  LDL.LU.64 R14, [R1+0x6740] ;  /* 0x00674000010e7983 */ /* 0x001ea80000300a00 */
[----:B------:R-:W2:Y:S04]  /*66e90*/  LDL.LU.64 R12, [R1+0x6738] ;  /* 0x00673800010c7983 */ /* 0x000ea80000300a00 */
[----:B------:R-:W3:Y:S04]  /*66ea0*/  LDL.LU.64 R6, [R1+0x6730] ;  /* 0x0067300001067983 */ /* 0x000ee80000300a00 */
[----:B------:R-:W4:Y:S01]  /*66eb0*/  LDL.LU.64 R4, [R1+0x6728] ;  /* 0x0067280001047983 */ /* 0x000f220000300a00 */
[----:B------:R-:W-:-:S02]  /*66ec0*/  F2FP.F16.E5M2.UNPACK_B R20, R20 ;  /* 0x00000014ff14723e */ /* 0x000fc400020004ff */
[----:B------:R-:W-:Y:S02]  /*66ed0*/  F2FP.F16.E5M2.UNPACK_B R21, R21 ;  /* 0x00000015ff15723e */ /* 0x000fe400020004ff */
[----:B------:R-:W-:Y:S02]  /*66ee0*/  F2FP.F16.E5M2.UNPACK_B R22, R22 ;  /* 0x00000016ff16723e */ /* 0x000fe400020004ff */
[----:B------:R-:W-:-:S07]  /*66ef0*/  F2FP.F16.E5M2.UNPACK_B R23, R23 ;  /* 0x00000017ff17723e */ /* 0x000fce00020004ff */
[C---:B------:R-:W-:Y:S01]  /*66f00*/  HMMA.16816.F32 R24, R20.reuse, R16, R24 ;  /* 0x000000101418723c */ /* 0x040fe20000001818 */
[----:B------:R0:W-:Y:S04]  /*66f10*/  STL.64 [R1+0xfc0], R36 ;  /* 0x000fc02401007387 */ /* 0x0001e80000100a00 */
[----:B------:R1:W-:Y:S04]  /*66f20*/  STL.64 [R1+0xfc8], R38 ;  /* 0x000fc82601007387 */ /* 0x0003e80000100a00 */
[----:B0-----:R-:W2:Y:S04]  /*66f30*/  LDL.LU R36, [R1+0xb30] ;  /* 0x000b300001247983 */ /* 0x001ea80000300800 */
[----:B------:R-:W2:Y:S04]  /*66f40*/  LDL.LU R37, [R1+0xb34] ;  /* 0x000b340001257983 */ /* 0x000ea80000300800 */
[----:B-1----:R-:W2:Y:S04]  /*66f50*/  LDL.LU R38, [R1+0xb38] ;  /* 0x000b380001267983 */ /* 0x002ea80000300800 */
[----:B------:R-:W2:Y:S01]  /*66f60*/  LDL.LU R39, [R1+0xb3c] ;  /* 0x000b3c0001277983 */ /* 0x000ea20000300800 */
[C---:B---3--:R-:W-:Y:S06]  /*66f70*/  HMMA.16816.F32 R52, R20.reuse, R6, R52 ;  /* 0x000000061434723c */ /* 0x048fec0000001834 */
[----:B----4-:R-:W-:-:S15]  /*66f80*/  HMMA.16816.F32 R48, R20, R4, R48 ;  /* 0x000000041430723c */ /* 0x010fde0000001830 */
[----:B------:R-:W-:-:S08]  /*66f90*/  NOP ;  /* 0x0000000000007918 */ /* 0x000fd00000000000 */
[----:B------:R-:W-:Y:S04]  /*66fa0*/  STL.64 [R1+0xb90], R48 ;  /* 0x000b903001007387 */ /* 0x000fe80000100a00 */
[----:B------:R0:W-:Y:S04]  /*66fb0*/  STL.64 [R1+0xb98], R50 ;  /* 0x000b983201007387 */ /* 0x0001e80000100a00 */
[----:B0-----:R-:W3:Y:S04]  /*66fc0*/  LDL.LU.64 R50, [R1+0x6720] ;  /* 0x0067200001327983 */ /* 0x001ee80000300a00 */
[----:B------:R-:W3:Y:S04]  /*66fd0*/  LDL.LU.64 R48, [R1+0x6718] ;  /* 0x0067180001307983 */ /* 0x000ee80000300a00 */
[----:B------:R-:W-:Y:S04]  /*66fe0*/  STL.64 [R1+0xb80], R52 ;  /* 0x000b803401007387 */ /* 0x000fe80000100a00 */
[----:B------:R0:W-:Y:S04]  /*66ff0*/  STL.64 [R1+0xb88], R54 ;  /* 0x000b883601007387 */ /* 0x0001e80000100a00 */
[----:B0-----:R-:W4:Y:S04]  /*67000*/  LDL.LU.64 R54, [R1+0x6710] ;  /* 0x0067100001367983 */ /* 0x001f280000300a00 */
[----:B------:R-:W4:Y:S04]  /*67010*/  LDL.LU.64 R52, [R1+0x6708] ;  /* 0x0067080001347983 */ /* 0x000f280000300a00 */
[----:B------:R-:W-:Y:S04]  /*67020*/  STL.64 [R1+0xb70], R24 ;  /* 0x000b701801007387 */ /* 0x000fe80000100a00 */
[----:B------:R0:W-:Y:S04]  /*67030*/  STL.64 [R1+0xb78], R26 ;  /* 0x000b781a01007387 */ /* 0x0001e80000100a00 */
[----:B0-----:R-:W4:Y:S04]  /*67040*/  LDL.LU.64 R26, [R1+0x6700] ;  /* 0x00670000011a7983 */ /* 0x001f280000300a00 */
[----:B------:R-:W2:Y:S01]  /*67050*/  LDL.LU.64 R24, [R1+0x66f8] ;  /* 0x0066f80001187983 */ /* 0x000ea20000300a00 */
[C---:B---3--:R-:W-:Y:S06]  /*67060*/  HMMA.16816.F32 R48, R20.reuse, R32, R48 ;  /* 0x000000201430723c */ /* 0x048fec0000001830 */
[----:B--2---:R-:W-:-:S15]  /*67070*/  HMMA.16816.F32 R12, R20, R24, R12 ;  /* 0x00000018140c723c */ /* 0x004fde000000180c */
[----:B------:R-:W-:-:S08]  /*67080*/  NOP ;  /* 0x0000000000007918 */ /* 0x000fd00000000000 */
[----:B------:R-:W-:Y:S04]  /*67090*/  STL.64 [R1+0xb60], R12 ;  /* 0x000b600c01007387 */ /* 0x000fe80000100a00 */
[----:B------:R0:W-:Y:S04]  /*670a0*/  STL.64 [R1+0xb68], R14 ;  /* 0x000b680e01007387 */ /* 0x0001e80000100a00 */
[----:B0-----:R-:W2:Y:S04]  /*670b0*/  LDL.LU.64 R14, [R1+0x66f0] ;  /* 0x0066f000010e7983 */ /* 0x001ea80000300a00 */
[----:B------:R-:W2:Y:S04]  /*670c0*/  LDL.LU.64 R12, [R1+0x66e8] ;  /* 0x0066e800010c7983 */ /* 0x000ea80000300a00 */
[----:B------:R-:W-:Y:S04]  /*670d0*/  STL.64 [R1+0xb50], R48 ;  /* 0x000b503001007387 */ /* 0x000fe80000100a00 */
[----:B------:R0:W-:Y:S01]  /*670e0*/  STL.64 [R1+0xb58], R50 ;  /* 0x000b583201007387 */ /* 0x0001e20000100a00 */
[C---:B----4-:R-:W-:Y:S03]  /*670f0*/  HMMA.16816.F32 R8, R20.reuse, R26, R8 ;  /* 0x0000001a1408723c */ /* 0x050fe60000001808 */
[----:B0-----:R-:W3:Y:S04]  /*67100*/  LDL.LU.64 R50, [R1+0x66e0] ;  /* 0x0066e00001327983 */ /* 0x001ee80000300a00 */
[----:B------:R-:W3:Y:S01]  /*67110*/  LDL.LU.64 R48, [R1+0x66d8] ;  /* 0x0066d80001307983 */ /* 0x000ee20000300a00 */
[----:B------:R-:W-:-:S15]  /*67120*/  HMMA.16816.F32 R52, R20, R18, R52 ;  /* 0x000000121434723c */ /* 0x000fde0000001834 */
[----:B------:R-:W-:Y:S04]  /*67130*/  STL.64 [R1+0xf60], R8 ;  /* 0x000f600801007387 */ /* 0x000fe80000100a00 */
[----:B------:R0:W-:Y:S04]  /*67140*/  STL.64 [R1+0xf68], R10 ;  /* 0x000f680a01007387 */ /* 0x0001e80000100a00 */
[----:B0-----:R-:W4:Y:S04]  /*67150*/  LDL.LU.64 R10, [R1+0x66d0] ;  /* 0x0066d000010a7983 */ /* 0x001f280000300a00 */
[----:B------:R-:W4:Y:S04]  /*67160*/  LDL.LU.64 R8, [R1+0x66c8] ;  /* 0x0066c80001087983 */ /* 0x000f280000300a00 */
[----:B------:R-:W-:Y:S04]  /*67170*/  STL.64 [R1+0xf50], R52 ;  /* 0x000f503401007387 */ /* 0x000fe80000100a00 */
[----:B------:R0:W-:Y:S04]  /*67180*/  STL.64 [R1+0xf58], R54 ;  /* 0x000f583601007387 */ /* 0x0001e80000100a00 */
[----:B0-----:R-:W4:Y:S04]  /*67190*/  LDL.LU.64 R54, [R1+0x66c0] ;  /* 0x0066c00001367983 */ /* 0x001f280000300a00 */
[----:B------:R-:W4:Y:S01]  /*671a0*/  LDL.LU.64 R52, [R1+0x66b8] ;  /* 0x0066b80001347983 */ /* 0x000f220000300a00 */
[----:B------:R-:W-:-:S02]  /*671b0*/  IMAD R28, R30, 0x100, R29 ;  /* 0x000001001e1c7824 */ /* 0x000fc400078e021d */
[----:B------:R-:W-:Y:S02]  /*671c0*/  IMAD R29, R35, 0x100, R31 ;  /* 0x00000100231d7824 */ /* 0x000fe400078e021f */
[----:B------:R-:W-:Y:S02]  /*671d0*/  IMAD R30, R44, 0x100, R34 ;  /* 0x000001002c1e7824 */ /* 0x000fe400078e0222 */
[----:B------:R-:W-:Y:S01]  /*671e0*/  IMAD R31, R46, 0x100, R45 ;  /* 0x000001002e1f7824 */ /* 0x000fe200078e022d */
[----:B------:R-:W-:Y:S02]  /*671f0*/  F2FP.F16.E5M2.UNPACK_B R28, R28 ;  /* 0x0000001cff1c723e */ /* 0x000fe400020004ff */
[----:B------:R-:W-:Y:S02]  /*67200*/  F2FP.F16.E5M2.UNPACK_B R29, R29 ;  /* 0x0000001dff1d723e */ /* 0x000fe400020004ff */
[----:B------:R-:W-:Y:S02]  /*67210*/  F2FP.F16.E5M2.UNPACK_B R30, R30 ;  /* 0x0000001eff1e723e */ /* 0x000fe400020004ff */
[----:B------:R-:W-:Y:S01]  /*67220*/  F2FP.F16.E5M2.UNPACK_B R31, R31 ;  /* 0x0000001fff1f723e */ /* 0x000fe200020004ff */
[----:B------:R-:W-:-:S15]  /*67230*/  HMMA.16816.F32 R36, R20, R2, R36 ;  /* 0x000000021424723c */ /* 0x000fde0000001824 */
[----:B------:R-:W-:-:S08]  /*67240*/  NOP ;  /* 0x0000000000007918 */ /* 0x000fd00000000000 */
[----:B------:R-:W-:Y:S04]  /*67250*/  STL.64 [R1+0xb40], R36 ;  /* 0x000b402401007387 */ /* 0x000fe80000100a00 */
[----:B------:R-:W-:Y:S04]  /*67260*/  STL.64 [R1+0xb48], R38 ;  /* 0x000b482601007387 */ /* 0x000fe80000100a00 */
[----:B------:R-:W-:Y:S01]  /*67270*/  STL.64 [R1+0x6690], R6 ;  /* 0x0066900601007387 */ /* 0x000fe20000100a00 */
[----:B--2---:R-:W-:-:S15]  /*67280*/  HMMA.16816.F32 R20, R28, R4, R12 ;  /* 0x000000041c14723c */ /* 0x004fde000000180c */
[----:B------:R-:W-:-:S08]  /*67290*/  NOP ;  /* 0x0000000000007918 */ /* 0x000fd00000000000 */
[----:B------:R-:W-:Y:S01]  /*672a0*/  STL.64 [R1+0xb30], R20 ;  /* 0x000b301401007387 */ /* 0x000fe20000100a00 */
[C---:B---3--:R-:W-:Y:S03]  /*672b0*/  HMMA.16816.F32 R12, R28.reuse, R6, R48 ;  /* 0x000000061c0c723c */ /* 0x048fe60000001830 */
[----:B------:R-:W-:Y:S04]  /*672c0*/  STL.64 [R1+0xb38], R22 ;  /* 0x000b381601007387 */ /* 0x000fe80000100a00 */
[----:B------:R0:W-:Y:S02]  /*672d0*/  STL.64 [R1+0x6688], R4 ;  /* 0x0066880401007387 */ /* 0x0001e40000100a00 */
[----:B0-----:R-:W-:-:S14]  /*672e0*/  HMMA.16816.F32 R4, R28, R16, R40 ;  /* 0x000000101c04723c */ /* 0x001fdc0000001828 */
[----:B------:R-:W-:Y:S04]  /*672f0*/  STL.64 [R1+0xb20], R12 ;  /* 0x000b200c01007387 */ /* 0x000fe80000100a00 */
[----:B------:R-:W-:Y:S04]  /*67300*/  STL.64 [R1+0xb28], R14 ;  /* 0x000b280e01007387 */ /* 0x000fe80000100a00 */
[----:B------:R-:W-:Y:S04]  /*67310*/  STL.64 [R1+0x66b0], R18 ;  /* 0x0066b01201007387 */ /* 0x000fe80000100a00 */
[----:B------:R-:W-:Y:S04]  /*67320*/  STL.64 [R1+0x66a8], R16 ;  /* 0x0066a81001007387 */ /* 0x000fe80000100a00 */
[----:B------:R-:W-:Y:S04]  /*67330*/  STL.64 [R1+0xb10], R4 ;  /* 0x000b100401007387 */ /* 0x000fe80000100a00 */
[----:B------:R4:W-:Y:S02]  /*67340*/  STL.64 [R1+0xb18], R6 ;  /* 0x000b180601007387 */ /* 0x0009e40000100a00 */
[----:B----4-:R-:W-:-:S15]  /*67350*/  HMMA.16816.F32 R4, R28, R24, R8 ;  /* 0x000000181c04723c */ /* 0x010fde0000001808 */
[----:B------:R-:W-:-:S08]  /*67360*/  NOP ;  /* 0x0000000000007918 */ /* 0x000fd00000000000 */
[----:B------:R-:W-:Y:S04]  /*67370*/  STL.64 [R1+0xb00], R4 ;  /* 0x000b000401007387 */ /* 0x000fe80000100a00 */
[----:B------:R0:W-:Y:S02]  /*67380*/  STL.64 [R1+0xb08], R6 ;  /* 0x000b080601007387 */ /* 0x0001e40000100a00 */
[----:B0-----:R-:W-:Y:S01]  /*67390*/  HMMA.16816.F32 R4, R28, R32, R52 ;  /* 0x000000201c04723c */ /* 0x001fe20000001834 */
[----:B------:R-:W-:Y:S02]  /*673a0*/  IMAD R20, R56, 0x100, R47 ;  /* 0x0000010038147824 */ /* 0x000fe400078e022f */
[----:B------:R-:W-:Y:S02]  /*673b0*/  IMAD R21, R58, 0x100, R57 ;  /* 0x000001003a157824 */ /* 0x000fe400078e0239 */
[----:B------:R-:W-:-:S15]  /*673c0*/  IMAD R22, R61, 0x100, R59 ;  /* 0x000001003d167824 */ /* 0x000fde00078e023b */
[----:B------:R-:W-:-:S03]  /*673d0*/  NOP ;  /* 0x0000000000007918 */ /* 0x000fc60000000000 */
[----:B------:R-:W-:Y:S04]  /*673e0*/  STL.64 [R1+0xaf0], R4 ;  /* 0x000af00401007387 */ /* 0x000fe80000100a00 */
[----:B------:R-:W-:Y:S04]  /*673f0*/  STL.64 [R1+0xaf8], R6 ;  /* 0x000af80601007387 */ /* 0x000fe80000100a00 */
        /* <DEDUP_REMOVED lines=18> */
[----:B------:R-:W3:Y:S04]  /*67520*/  LDL.LU R48, [R1+0xf10] ;  /* 0x000f100001307983 */ /* 0x000ee80000300800 */
[----:B------:R-:W3:Y:S04]  /*67530*/  LDL.LU R49, [R1+0xf14] ;  /* 0x000f140001317983 */ /* 0x000ee80000300800 */
[----:B------:R-:W4:Y:S04]  /*67540*/  LDL.LU R50, [R1+0xf18] ;  /* 0x000f180001327983 */ /* 0x000f280000300800 */
[----:B------:R-:W4:Y:S04]  /*67550*/  LDL.LU R51, [R1+0xf1c] ;  /* 0x000f1c0001337983 */ /* 0x000f280000300800 */
[----:B----4-:R-:W-:Y:S04]  /*67560*/  STL.64 [R1+0x6670], R50 ;  /* 0x0066703201007387 */ /* 0x010fe80000100a00 */
[----:B---3--:R-:W-:Y:S04]  /*67570*/  STL.64 [R1+0x6668], R48 ;  /* 0x0066683001007387 */ /* 0x008fe80000100a00 */
        /* <DEDUP_REMOVED lines=11> */
[----:B---3--:R1:W-:Y:S04]  /*67630*/  STL.64 [R1+0x6698], R44 ;  /* 0x0066982c01007387 */ /* 0x0083e80000100a00 */
[----:B--2---:R-:W2:Y:S04]  /*67640*/  LDL.LU R8, [R1+0xaa0] ;  /* 0x000aa00001087983 */ /* 0x004ea80000300800 */
[----:B------:R-:W2:Y:S04]  /*67650*/  LDL.LU R9, [R1+0xaa4] ;  /* 0x000aa40001097983 */ /* 0x000ea80000300800 */
[----:B------:R-:W2:Y:S04]  /*67660*/  LDL.LU R10, [R1+0xaa8] ;  /* 0x000aa800010a7983 */ /* 0x000ea80000300800 */
[----:B------:R-:W2:Y:S04]  /*67670*/  LDL.LU R11, [R1+0xaac] ;  /* 0x000aac00010b7983 */ /* 0x000ea80000300800 */
[----:B0-----:R-:W3:Y:S04]  /*67680*/  LDL.LU R56, [R1+0xac0] ;  /* 0x000ac00001387983 */ /* 0x001ee80000300800 */
[----:B------:R-:W3:Y:S04]  /*67690*/  LDL.LU R57, [R1+0xac4] ;  /* 0x000ac40001397983 */ /* 0x000ee80000300800 */
[----:B------:R-:W3:Y:S04]  /*676a0*/  LDL.LU R58, [R1+0xac8] ;  /* 0x000ac800013a7983 */ /* 0x000ee80000300800 */
[----:B------:R-:W3:Y:S04]  /*676b0*/  LDL.LU R59, [R1+0xacc] ;  /* 0x000acc00013b7983 */ /* 0x000ee80000300800 */
[----:B------:R-:W4:Y:S04]  /*676c0*/  LDL.LU R4, [R1+0xad0] ;  /* 0x000ad00001047983 */ /* 0x000f280000300800 */
[----:B------:R-:W4:Y:S04]  /*676d0*/  LDL.LU R5, [R1+0xad4] ;  /* 0x000ad40001057983 */ /* 0x000f280000300800 */
[----:B------:R-:W4:Y:S04]  /*676e0*/  LDL.LU R6, [R1+0xad8] ;  /* 0x000ad80001067983 */ /* 0x000f280000300800 */
[----:B------:R-:W4:Y:S04]  /*676f0*/  LDL.LU R7, [R1+0xadc] ;  /* 0x000adc0001077983 */ /* 0x000f280000300800 */
[----:B------:R-:W2:Y:S04]  /*67700*/  LDL.LU R16, [R1+0xf40] ;  /* 0x000f400001107983 */ /* 0x000ea80000300800 */
[----:B------:R-:W2:Y:S04]  /*67710*/  LDL.LU R17, [R1+0xf44] ;  /* 0x000f440001117983 */ /* 0x000ea80000300800 */
[----:B------:R-:W2:Y:S04]  /*67720*/  LDL.LU R18, [R1+0xf48] ;  /* 0x000f480001127983 */ /* 0x000ea80000300800 */
[----:B------:R-:W2:Y:S04]  /*67730*/  LDL.LU R19, [R1+0xf4c] ;  /* 0x000f4c0001137983 */ /* 0x000ea80000300800 */
[----:B-1----:R-:W3:Y:S04]  /*67740*/  LDL.LU R44, [R1+0xf30] ;  /* 0x000f3000012c7983 */ /* 0x002ee80000300800 */
[----:B------:R-:W3:Y:S04]  /*67750*/  LDL.LU R45, [R1+0xf34] ;  /* 0x000f3400012d7983 */ /* 0x000ee80000300800 */
[----:B------:R-:W3:Y:S04]  /*67760*/  LDL.LU R46, [R1+0xf38] ;  /* 0x000f3800012e7983 */ /* 0x000ee80000300800 */
        /* <DEDUP_REMOVED lines=20> */
[----:B------:R-:W-:-:S03]  /*678b0*/  IMAD R23, R0, 0x100, R60 ;  /* 0x0000010000177824 */ /* 0x000fc600078e023c */
        /* <DEDUP_REMOVED lines=11> */
[----:B------:R-:W2:Y:S01]  /*67970*/  LDL.LU.64 R16, [R1+0x66a8] ;  /* 0x0066a80001107983 */ /* 0x000ea20000300a00 */
[C---:B---3--:R-:W-:Y:S06]  /*67980*/  HMMA.16816.F32 R44, R28.reuse, R18, R44 ;  /* 0x000000121c2c723c */ /* 0x048fec000000182c */
[----:B----4-:R-:W-:-:S15]  /*67990*/  HMMA.16816.F32 R28, R28, R2, R4 ;  /* 0x000000021c1c723c */ /* 0x010fde0000001804 */
[----:B------:R-:W-:-:S02]  /*679a0*/  NOP ;  /* 0x0000000000007918 */ /* 0x000fc40000000000 */
[----:B------:R-:W-:Y:S04]  /*679b0*/  STL.64 [R1+0xf30], R44 ;  /* 0x000f302c01007387 */ /* 0x000fe80000100a00 */
[----:B------:R0:W-:Y:S04]  /*679c0*/  STL.64 [R1+0xf38], R46 ;  /* 0x000f382e01007387 */ /* 0x0001e80000100a00 */
[----:B0-----:R-:W3:Y:S04]  /*679d0*/  LDL.LU.64 R46, [R1+0x66a0] ;  /* 0x0066a000012e7983 */ /* 0x001ee80000300a00 */
[----:B------:R-:W3:Y:S04]  /*679e0*/  LDL.LU.64 R44, [R1+0x6698] ;  /* 0x00669800012c7983 */ /* 0x000ee80000300a00 */
[----:B------:R-:W4:Y:S04]  /*679f0*/  LDL.LU.64 R6, [R1+0x6690] ;  /* 0x0066900001067983 */ /* 0x000f280000300a00 */
[----:B------:R-:W3:Y:S01]  /*67a00*/  LDL.LU.64 R4, [R1+0x6688] ;  /* 0x0066880001047983 */ /* 0x000ee20000300a00 */
[----:B------:R-:W-:-:S02]  /*67a10*/  F2FP.F16.E5M2.UNPACK_B R20, R20 ;  /* 0x00000014ff14723e */ /* 0x000fc400020004ff */
[----:B------:R-:W-:Y:S02]  /*67a20*/  F2FP.F16.E5M2.UNPACK_B R21, R21 ;  /* 0x00000015ff15723e */ /* 0x000fe400020004ff */
[----:B------:R-:W-:Y:S02]  /*67a30*/  F2FP.F16.E5M2.UNPACK_B R22, R22 ;  /* 0x00000016ff16723e */ /* 0x000fe400020004ff */
[----:B------:R-:W-:Y:S01]  /*67a40*/  F2FP.F16.E5M2.UNPACK_B R23, R23 ;  /* 0x00000017ff17723e */ /* 0x000fe200020004ff */
[----:B------:R-:W-:Y:S04]  /*67a50*/  STL.64 [R1+0xae0], R28 ;  /* 0x000ae01c01007387 */ /* 0x000fe80000100a00 */
[----:B------:R0:W-:Y:S04]  /*67a60*/  STL.64 [R1+0xae8], R30 ;  /* 0x000ae81e01007387 */ /* 0x0001e80000100a00 */
[----:B0-----:R-:W4:Y:S01]  /*67a70*/  LDL.LU R31, [R1+0x1e90] ;  /* 0x001e9000011f7983 */ /* 0x001f220000300800 */
[C---:B--2---:R-:W-:Y:S06]  /*67a80*/  HMMA.16816.F32 R8, R20.reuse, R16, R8 ;  /* 0x000000101408723c */ /* 0x044fec0000001808 */
[----:B---3--:R-:W-:-:S15]  /*67a90*/  HMMA.16816.F32 R56, R20, R4, R56 ;  /* 0x000000041438723c */ /* 0x008fde0000001838 */
[----:B------:R-:W-:-:S08]  /*67aa0*/  NOP ;  /* 0x0000000000007918 */ /* 0x000fd00000000000 */
[----:B------:R-:W-:Y:S04]  /*67ab0*/  STL.64 [R1+0xad0], R56 ;  /* 0x000ad03801007387 */ /* 0x000fe80000100a00 */
[----:B------:R0:W-:Y:S04]  /*67ac0*/  STL.64 [R1+0xad8], R58 ;  /* 0x000ad83a01007387 */ /* 0x0001e80000100a00 */
[----:B0-----:R-:W2:Y:S04]  /*67ad0*/  LDL.LU.64 R58, [R1+0x6680] ;  /* 0x00668000013a7983 */ /* 0x001ea80000300a00 */
[----:B------:R-:W2:Y:S01]  /*67ae0*/  LDL.LU.64 R56, [R1+0x6678] ;  /* 0x0066780001387983 */ /* 0x000ea20000300a00 */
[C---:B----4-:R-:W-:Y:S06]  /*67af0*/  HMMA.16816.F32 R48, R20.reuse, R6, R48 ;  /* 0x000000061430723c */ /* 0x050fec0000001830 */
        /* <DEDUP_REMOVED lines=14> */
[----:B--2---:R-:W-:-:S15]  /*67be0*/  HMMA.16816.F32 R56, R20, R32, R56 ;  /* 0x000000201438723c */ /* 0x004fde0000001838 */
[----:B------:R-:W-:-:S08]  /*67bf0*/  NOP ;  /* 0x0000000000007918 */ /* 0x000fd00000000000 */
[----:B------:R-:W-:Y:S04]  /*67c00*/  STL.64 [R1+0xa90], R56 ;  /* 0x000a903801007387 */ /* 0x000fe80000100a00 */
[----:B------:R0:W-:Y:S04]  /*67c10*/  STL.64 [R1+0xa98], R58 ;  /* 0x000a983a01007387 */ /* 0x0001e80000100a00 */
[----:B0-----:R-:W2:Y:S04]  /*67c20*/  LDL.LU.64 R58, [R1+0x6640] ;  /* 0x00664000013a7983 */ /* 0x001ea80000300a00 */
[----:B------:R-:W2:Y:S01]  /*67c30*/  LDL.LU.64 R56, [R1+0x6638] ;  /* 0x0066380001387983 */ /* 0x000ea20000300a00 */
[----:B------:R-:W-:Y:S01]  /*67c40*/  HMMA.16816.F32 R12, R20, R26, R12 ;  /* 0x0000001a140c723c */ /* 0x000fe2000000180c */
        /* <DEDUP_REMOVED lines=8> */
[C---:B---3--:R-:W-:Y:S01]  /*67cd0*/  HMMA.16816.F32 R36, R20.reuse, R18, R48 ;  /* 0x000000121424723c */ /* 0x048fe20000001830 */
[----:B------:R-:W-:Y:S04]  /*67ce0*/  STL [R1+0x6630], R33 ;  /* 0x0066302101007387 */ /* 0x000fe80000100800 */
[----:B------:R-:W-:Y:S01]  /*67cf0*/  STL [R1+0x6618], R27 ;  /* 0x0066181b01007387 */ /* 0x000fe20000100800 */
[----:B------:R-:W-:Y:S03]  /*67d00*/  HMMA.16816.F32 R20, R20, R2, R40 ;  /* 0x000000021414723c */ /* 0x000fe60000001828 */
[----:B------:R-:W-:Y:S04]  /*67d10*/  STL.64 [R1+0xf20], R12 ;  /* 0x000f200c01007387 */ /* 0x000fe80000100a00 */
[----:B------:R4:W-:Y:S02]  /*67d20*/  STL.64 [R1+0xf28], R14 ;  /* 0x000f280e01007387 */ /* 0x0009e40000100a00 */
[C---:B----4-:R-:W-:Y:S08]  /*67d30*/  HMMA.16816.F32 R12, R28.reuse, R4, R8 ;  /* 0x000000041c0c723c */ /* 0x050ff00000001808 */
[----:B------:R-:W-:Y:S04]  /*67d40*/  STL.64 [R1+0xf10], R36 ;  /* 0x000f102401007387 */ /* 0x000fe80000100a00 */
[----:B------:R-:W-:Y:S04]  /*67d50*/  STL.64 [R1+0xf18], R38 ;  /* 0x000f182601007387 */ /* 0x000fe80000100a00 */
[----:B------:R-:W-:Y:S01]  /*67d60*/  STL.64 [R1+0xa80], R20 ;  /* 0x000a801401007387 */ /* 0x000fe20000100a00 */
[C---:B------:R-:W-:Y:S03]  /*67d70*/  HMMA.16816.F32 R8, R28.reuse, R6, R44 ;  /* 0x000000061c08723c */ /* 0x040fe6000000182c */
[----:B------:R-:W-:Y:S04]  /*67d80*/  STL.64 [R1+0xa88], R22 ;  /* 0x000a881601007387 */ /* 0x000fe80000100a00 */
[----:B------:R-:W-:Y:S04]  /*67d90*/  STL.64 [R1+0x65f0], R6 ;  /* 0x0065f00601007387 */ /* 0x000fe80000100a00 */
[----:B------:R-:W-:Y:S04]  /*67da0*/  STL.64 [R1+0xa70], R12 ;  /* 0x000a700c01007387 */ /* 0x000fe80000100a00 */
[----:B------:R-:W-:Y:S04]  /*67db0*/  STL.64 [R1+0xa78], R14 ;  /* 0x000a780e01007387 */ /* 0x000fe80000100a00 */
[----:B------:R0:W-:Y:S02]  /*67dc0*/  STL.64 [R1+0x65e8], R4 ;  /* 0x0065e80401007387 */ /* 0x0001e40000100a00 */
[C---:B0-----:R-:W-:Y:S02]  /*67dd0*/  HMMA.16816.F32 R4, R28.reuse, R16, R52 ;  /* 0x000000101c04723c */ /* 0x041fe40000001834 */
[----:B------:R-:W-:Y:S04]  /*67de0*/  STL.64 [R1+0xa60], R8 ;  /* 0x000a600801007387 */ /* 0x000fe80000100a00 */
[----:B------:R-:W-:Y:S04]  /*67df0*/  STL.64 [R1+0xa68], R10 ;  /* 0x000a680a01007387 */ /* 0x000fe80000100a00 */
[----:B------:R-:W-:Y:S04]  /*67e00*/  STL.64 [R1+0x6610], R18 ;  /* 0x0066101201007387 */ /* 0x000fe80000100a00 */
[----:B------:R-:W-:Y:S09]  /*67e10*/  STL.64 [R1+0x6608], R16 ;  /* 0x0066081001007387 */ /* 0x000ff20000100a00 */
[----:B------:R-:W-:Y:S04]  /*67e20*/  STL.64 [R1+0xa50], R4 ;  /* 0x000a500401007387 */ /* 0x000fe80000100a00 */
[----:B------:R2:W-:Y:S04]  /*67e30*/  STL.64 [R1+0xa58], R6 ;  /* 0x000a580601007387 */ /* 0x0005e80000100a00 */
[----:B------:R-:W3:Y:S01]  /*67e40*/  LDL.LU R40, [R1+0x9c0] ;  /* 0x0009c00001287983 */ /* 0x000ee20000300800 */
[----:B--2---:R-:W-:-:S15]  /*67e50*/  HMMA.16816.F32 R4, R28, R24, R56 ;  /* 0x000000181c04723c */ /* 0x004fde0000001838 */
[----:B------:R-:W-:-:S08]  /*67e60*/  NOP ;  /* 0x0000000000007918 */ /* 0x000fd00000000000 */
[----:B------:R-:W-:Y:S04]  /*67e70*/  STL.64 [R1+0xa40], R4 ;  /* 0x000a400401007387 */ /* 0x000fe80000100a00 */
[----:B------:R-:W-:Y:S04]  /*67e80*/  STL.64 [R1+0xa48], R6 ;  /* 0x000a480601007387 */ /* 0x000fe80000100a00 */
[----:B------:R-:W3:Y:S04]  /*67e90*/  LDL.LU R41, [R1+0x9c4] ;  /* 0x0009c40001297983 */ /* 0x000ee80000300800 */
[----:B------:R-:W2:Y:S04]  /*67ea0*/  LDL.LU R42, [R1+0x9c8] ;  /* 0x0009c800012a7983 */ /* 0x000ea80000300800 */
[----:B------:R-:W2:Y:S04]  /*67eb0*/  LDL.LU R43, [R1+0x9cc] ;  /* 0x0009cc00012b7983 */ /* 0x000ea80000300800 */
[----:B--2---:R-:W-:Y:S04]  /*67ec0*/  STL.64 [R1+0x6600], R42 ;  /* 0x0066002a01007387 */ /* 0x004fe80000100a00 */
[----:B---3--:R0:W-:Y:S04]  /*67ed0*/  STL.64 [R1+0x65f8], R40 ;  /* 0x0065f82801007387 */ /* 0x0081e80000100a00 */
        /* <DEDUP_REMOVED lines=10> */
[----:B------:R-:W3:Y:S04]  /*67f80*/  LDL.LU R36, [R1+0x9f0] ;  /* 0x0009f00001247983 */ /* 0x000ee80000300800 */
[----:B------:R-:W3:Y:S04]  /*67f90*/  LDL.LU R37, [R1+0x9f4] ;  /* 0x0009f40001257983 */ /* 0x000ee80000300800 */
[----:B------:R-:W3:Y:S04]  /*67fa0*/  LDL.LU R38, [R1+0x9f8] ;  /* 0x0009f80001267983 */ /* 0x000ee80000300800 */
[----:B------:R-:W3:Y:S04]  /*67fb0*/  LDL.LU R39, [R1+0x9fc] ;  /* 0x0009fc0001277983 */ /* 0x000ee80000300800 */
[----:B0-----:R-:W4:Y:S04]  /*67fc0*/  LDL.LU R40, [R1+0xef0] ;  /* 0x000ef00001287983 */ /* 0x001f280000300800 */
[----:B------:R-:W4:Y:S04]  /*67fd0*/  LDL.LU R41, [R1+0xef4] ;  /* 0x000ef40001297983 */ /* 0x000f280000300800 */
[----:B------:R-:W4:Y:S04]  /*67fe0*/  LDL.LU R42, [R1+0xef8] ;  /* 0x000ef800012a7983 */ /* 0x000f280000300800 */
[----:B------:R-:W4:Y:S04]  /*67ff0*/  LDL.LU R43, [R1+0xefc] ;  /* 0x000efc00012b7983 */ /* 0x000f280000300800 */
[----:B-1----:R-:W2:Y:S04]  /*68000*/  LDL.LU R48, [R1+0xa20] ;  /* 0x000a200001307983 */ /* 0x002ea80000300800 */
[----:B------:R-:W2:Y:S04]  /*68010*/  LDL.LU R49, [R1+0xa24] ;  /* 0x000a240001317983 */ /* 0x000ea80000300800 */
[----:B------:R-:W2:Y:S04]  /*68020*/  LDL.LU R50, [R1+0xa28] ;  /* 0x000a280001327983 */ /* 0x000ea80000300800 */
[----:B------:R-:W2:Y:S04]  /*68030*/  LDL.LU R51, [R1+0xa2c] ;  /* 0x000a2c0001337983 */ /* 0x000ea80000300800 */
[----:B------:R-:W3:Y:S04]  /*68040*/  LDL.LU R33, [R1+0x1eb8] ;  /* 0x001eb80001217983 */ /* 0x000ee80000300800 */
[----:B------:R-:W3:Y:S04]  /*68050*/  LDL.LU R21, [R1+0x1eb4] ;  /* 0x001eb40001157983 */ /* 0x000ee80000300800 */
[----:B------:R-:W4:Y:S04]  /*68060*/  LDL.LU R27, [R1+0x1ec0] ;  /* 0x001ec000011b7983 */ /* 0x000f280000300800 */
[----:B------:R-:W4:Y:S04]  /*68070*/  LDL.LU R22, [R1+0x1ebc] ;  /* 0x001ebc0001167983 */ /* 0x000f280000300800 */
        /* <DEDUP_REMOVED lines=11> */
[----:B------:R-:W2:Y:S01]  /*68130*/  LDL.LU R8, [R1+0x1ecc] ;  /* 0x001ecc0001087983 */ /* 0x000ea20000300800 */
[----:B------:R-:W-:-:S03]  /*68140*/  IMAD R20, R0, 0x100, R60 ;  /* 0x0000010000147824 */ /* 0x000fc600078e023c */
        /* <DEDUP_REMOVED lines=18> */
[----:B---3--:R-:W-:-:S03]  /*68270*/  IMAD R21, R21, 0x100, R33 ;  /* 0x0000010015157824 */ /* 0x008fc600078e0221 */
[----:B------:R-:W2:Y:S01]  /*68280*/  LDL.LU R33, [R1+0x6630] ;  /* 0x0066300001217983 */ /* 0x000ea20000300800 */
[----:B----4-:R-:W-:Y:S01]  /*68290*/  IMAD R22, R22, 0x100, R27 ;  /* 0x0000010016167824 */ /* 0x010fe200078e021b */
[----:B--2---:R-:W-:-:S15]  /*682a0*/  HMMA.16816.F32 R48, R28, R32, R48 ;  /* 0x000000201c30723c */ /* 0x004fde0000001830 */
[----:B------:R-:W-:-:S08]  /*682b0*/  NOP ;  /* 0x0000000000007918 */ /* 0x000fd00000000000 */
[----:B------:R-:W-:Y:S04]  /*682c0*/  STL.64 [R1+0xa30], R48 ;  /* 0x000a303001007387 */ /* 0x000fe80000100a00 */
[----:B------:R0:W-:Y:S04]  /*682d0*/  STL.64 [R1+0xa38], R50 ;  /* 0x000a383201007387 */ /* 0x0001e80000100a00 */
[----:B0-----:R-:W2:Y:S04]  /*682e0*/  LDL.LU.64 R50, [R1+0x6628] ;  /* 0x0066280001327983 */ /* 0x001ea80000300a00 */
[----:B------:R-:W2:Y:S04]  /*682f0*/  LDL.LU.64 R48, [R1+0x6620] ;  /* 0x0066200001307983 */ /* 0x000ea80000300a00 */
[----:B------:R-:W3:Y:S02]  /*68300*/  LDL.LU R27, [R1+0x6618] ;  /* 0x00661800011b7983 */ /* 0x000ee40000300800 */
[----:B---3--:R-:W-:-:S15]  /*68310*/  HMMA.16816.F32 R16, R28, R26, R16 ;  /* 0x0000001a1c10723c */ /* 0x008fde0000001810 */
[----:B------:R-:W-:-:S08]  /*68320*/  NOP ;  /* 0x0000000000007918 */ /* 0x000fd00000000000 */
[----:B------:R-:W-:Y:S04]  /*68330*/  STL.64 [R1+0xf00], R16 ;  /* 0x000f001001007387 */ /* 0x000fe80000100a00 */
[----:B------:R0:W-:Y:S04]  /*68340*/  STL.64 [R1+0xf08], R18 ;  /* 0x000f081201007387 */ /* 0x0001e80000100a00 */
[----:B0-----:R-:W3:Y:S04]  /*68350*/  LDL.LU.64 R18, [R1+0x6610] ;  /* 0x0066100001127983 */ /* 0x001ee80000300a00 */
[----:B------:R-:W4:Y:S01]  /*68360*/  LDL.LU.64 R16, [R1+0x6608] ;  /* 0x0066080001107983 */ /* 0x000f220000300a00 */
[C---:B---3--:R-:W-:Y:S06]  /*68370*/  HMMA.16816.F32 R40, R28.reuse, R18, R40 ;  /* 0x000000121c28723c */ /* 0x048fec0000001828 */
[----:B------:R-:W-:-:S15]  /*68380*/  HMMA.16816.F32 R28, R28, R2, R4 ;  /* 0x000000021c1c723c */ /* 0x000fde0000001804 */
[----:B------:R-:W-:-:S02]  /*68390*/  NOP ;  /* 0x0000000000007918 */ /* 0x000fc40000000000 */
[----:B------:R-:W-:Y:S04]  /*683a0*/  STL.64 [R1+0xef0], R40 ;  /* 0x000ef02801007387 */ /* 0x000fe80000100a00 */
[----:B------:R0:W-:Y:S04]  /*683b0*/  STL.64 [R1+0xef8], R42 ;  /* 0x000ef82a01007387 */ /* 0x0001e80000100a00 */
[----:B0-----:R-:W3:Y:S04]  /*683c0*/  LDL.LU.64 R42, [R1+0x6600] ;  /* 0x00660000012a7983 */ /* 0x001ee80000300a00 */
[----:B------:R-:W3:Y:S04]  /*683d0*/  LDL.LU.64 R40, [R1+0x65f8] ;  /* 0x0065f80001287983 */ /* 0x000ee80000300a00 */
[----:B------:R-:W2:Y:S04]  /*683e0*/  LDL.LU.64 R6, [R1+0x65f0] ;  /* 0x0065f00001067983 */ /* 0x000ea80000300a00 */
[----:B------:R-:W4:Y:S04]  /*683f0*/  LDL.LU.64 R4, [R1+0x65e8] ;  /* 0x0065e80001047983 */ /* 0x000f280000300a00 */
[----:B------:R0:W-:Y:S04]  /*68400*/  STL.64 [R1+0xa20], R28 ;  /* 0x000a201c01007387 */ /* 0x0001e80000100a00 */
[----:B------:R1:W-:Y:S04]  /*68410*/  STL.64 [R1+0xa28], R30 ;  /* 0x000a281e01007387 */ /* 0x0003e80000100a00 */
[----:B0-----:R-:W4:Y:S04]  /*68420*/  LDL.LU R28, [R1+0xa00] ;  /* 0x000a0000011c7983 */ /* 0x001f280000300800 */
[----:B------:R-:W4:Y:S04]  /*68430*/  LDL.LU R29, [R1+0xa04] ;  /* 0x000a0400011d7983 */ /* 0x000f280000300800 */
[----:B-1----:R-:W4:Y:S04]  /*68440*/  LDL.LU R30, [R1+0xa08] ;  /* 0x000a0800011e7983 */ /* 0x002f280000300800 */
[----:B------:R-:W4:Y:S01]  /*68450*/  LDL.LU R31, [R1+0xa0c] ;  /* 0x000a0c00011f7983 */ /* 0x000f220000300800 */
[----:B------:R-:W-:Y:S01]  /*68460*/  IMAD R23, R35, 0x100, R23 ;  /* 0x0000010023177824 */ /* 0x000fe200078e0217 */
[----:B------:R-:W-:-:S02]  /*68470*/  F2FP.F16.E5M2.UNPACK_B R20, R20 ;  /* 0x00000014ff14723e */ /* 0x000fc400020004ff */
[----:B------:R-:W-:Y:S02]  /*68480*/  F2FP.F16.E5M2.UNPACK_B R21, R21 ;  /* 0x00000015ff15723e */ /* 0x000fe400020004ff */
[----:B------:R-:W-:Y:S02]  /*68490*/  F2FP.F16.E5M2.UNPACK_B R22, R22 ;  /* 0x00000016ff16723e */ /* 0x000fe400020004ff */
[----:B------:R-:W-:-:S07]  /*684a0*/  F2FP.F16.E5M2.UNPACK_B R23, R23 ;  /* 0x00000017ff17723e */ /* 0x000fce00020004ff */
[----:B----4-:R-:W-:-:S15]  /*684b0*/  HMMA.16816.F32 R28, R20, R4, R28 ;  /* 0x00000004141c723c */ /* 0x010fde000000181c */
[----:B------:R-:W-:-:S08]  /*684c0*/  NOP ;  /* 0x0000000000007918 */ /* 0x000fd00000000000 */
[----:B------:R-:W-:Y:S04]  /*684d0*/  STL.64 [R1+0xa10], R28 ;  /* 0x000a101c01007387 */ /* 0x000fe80000100a00 */
[----:B------:R2:W-:Y:S02]  /*684e0*/  STL.64 [R1+0xa18], R30 ;  /* 0x000a181e01007387 */ /* 0x0005e40000100a00 */
[C---:B--2---:R-:W-:Y:S06]  /*684f0*/  HMMA.16816.F32 R28, R20.reuse, R6, R36 ;  /* 0x00000006141c723c */ /* 0x044fec0000001824 */
[C---:B------:R-:W-:Y:S06]  /*68500*/  HMMA.16816.F32 R36, R20.reuse, R16, R12 ;  /* 0x000000101424723c */ /* 0x040fec000000180c */
[----:B------:R-:W-:Y:S11]  /*68510*/  HMMA.16816.F32 R12, R20, R24, R48 ;  /* 0x00000018140c723c */ /* 0x000ff60000001830 */
[----:B------:R0:W-:Y:S04]  /*68520*/  STL.64 [R1+0xa00], R28 ;  /* 0x000a001c01007387 */ /* 0x0001e80000100a00 */
[----:B------:R1:W-:Y:S04]  /*68530*/  STL.64 [R1+0xa08], R30 ;  /* 0x000a081e01007387 */ /* 0x0003e80000100a00 */
[----:B------:R-:W-:Y:S04]  /*68540*/  STL.64 [R1+0x9f0], R36 ;  /* 0x0009f02401007387 */ /* 0x000fe80000100a00 */
[----:B------:R-:W-:Y:S04]  /*68550*/  STL.64 [R1+0x9f8], R38 ;  /* 0x0009f82601007387 */ /* 0x000fe80000100a00 */
[----:B------:R-:W-:Y:S04]  /*68560*/  STL.64 [R1+0x9e0], R12 ;  /* 0x0009e00c01007387 */ /* 0x000fe80000100a00 */
[----:B------:R3:W-:Y:S01]  /*68570*/  STL.64 [R1+0x9e8], R14 ;  /* 0x0009e80e01007387 */ /* 0x0007e20000100a00 */
[----:B0-----:R-:W-:-:S02]  /*68580*/  IMAD R28, R8, 0x100, R34 ;  /* 0x00000100081c7824 */ /* 0x001fc400078e0222 */
[----:B------:R-:W-:Y:S02]  /*68590*/  IMAD R29, R10, 0x100, R9 ;  /* 0x000001000a1d7824 */ /* 0x000fe400078e0209 */
[----:B-1----:R-:W-:Y:S02]  /*685a0*/  IMAD R30, R61, 0x100, R11 ;  /* 0x000001003d1e7824 */ /* 0x002fe400078e020b */
[C---:B------:R-:W-:Y:S06]  /*685b0*/  HMMA.16816.F32 R8, R20.reuse, R26, R44 ;  /* 0x0000001a1408723c */ /* 0x040fec000000182c */
[----:B---3--:R-:W-:-:S15]  /*685c0*/  HMMA.16816.F32 R12, R20, R32, R40 ;  /* 0x00000020140c723c */ /* 0x008fde0000001828 */
[----:B------:R-:W-:-:S08]  /*685d0*/  NOP ;  /* 0x0000000000007918 */ /* 0x000fd00000000000 */
[----:B------:R-:W-:Y:S04]  /*685e0*/  STL.64 [R1+0x9d0], R12 ;  /* 0x0009d00c01007387 */ /* 0x000fe80000100a00 */
[----:B------:R-:W-:Y:S04]  /*685f0*/  STL.64 [R1+0x9d8], R14 ;  /* 0x0009d80e01007387 */ /* 0x000fe80000100a00 */
[----:B------:R-:W-:Y:S04]  /*68600*/  STL.64 [R1+0x65c0], R26 ;  /* 0x0065c01a01007387 */ /* 0x000fe80000100a00 */
[----:B------:R-:W-:Y:S04]  /*68610*/  STL.64 [R1+0x65b8], R24 ;  /* 0x0065b81801007387 */ /* 0x000fe80000100a00 */
[----:B------:R-:W-:Y:S04]  /*68620*/  STL.64 [R1+0xee0], R8 ;  /* 0x000ee00801007387 */ /* 0x000fe80000100a00 */
[----:B------:R0:W-:Y:S02]  /*68630*/  STL.64 [R1+0xee8], R10 ;  /* 0x000ee80a01007387 */ /* 0x0001e40000100a00 */
[----:B0-----:R-:W-:Y:S06]  /*68640*/  HMMA.16816.F32 R8, R20, R18, R52 ;  /* 0x000000121408723c */ /* 0x001fec0000001834 */
[----:B------:R-:W-:Y:S04]  /*68650*/  STL.64 [R1+0x65d0], R18 ;  /* 0x0065d01201007387 */ /* 0x000fe80000100a00 */
[----:B------:R-:W-:-:S13]  /*68660*/  STL.64 [R1+0x65c8], R16 ;  /* 0x0065c81001007387 */ /* 0x000fda0000100a00 */
[----:B------:R-:W-:Y:S04]  /*68670*/  STL.64 [R1+0xed0], R8 ;  /* 0x000ed00801007387 */ /* 0x000fe80000100a00 */
[----:B------:R0:W-:Y:S04]  /*68680*/  STL.64 [R1+0xed8], R10 ;  /* 0x000ed80a01007387 */ /* 0x0001e80000100a00 */
[----:B------:R-:W2:Y:S01]  /*68690*/  LDL.LU R44, [R1+0x900] ;  /* 0x00090000012c7983 */ /* 0x000ea20000300800 */
[----:B0-----:R-:W-:-:S15]  /*686a0*/  HMMA.16816.F32 R8, R20, R2, R56 ;  /* 0x000000021408723c */ /* 0x001fde0000001838 */
[----:B------:R-:W-:-:S08]  /*686b0*/  NOP ;  /* 0x0000000000007918 */ /* 0x000fd00000000000 */
[----:B------:R-:W-:Y:S04]  /*686c0*/  STL.64 [R1+0x9c0], R8 ;  /* 0x0009c00801007387 */ /* 0x000fe80000100a00 */
[----:B------:R-:W-:Y:S04]  /*686d0*/  STL.64 [R1+0x9c8], R10 ;  /* 0x0009c80a01007387 */ /* 0x000fe80000100a00 */
        /* <DEDUP_REMOVED lines=23> */
[----:B0-----:R-:W2:Y:S04]  /*68850*/  LDL.LU R44, [R1+0x950] ;  /* 0x00095000012c7983 */ /* 0x001ea80000300800 */
[----:B------:R-:W2:Y:S04]  /*68860*/  LDL.LU R45, [R1+0x954] ;  /* 0x00095400012d7983 */ /* 0x000ea80000300800 */
[----:B------:R-:W3:Y:S04]  /*68870*/  LDL.LU R46, [R1+0x958] ;  /* 0x00095800012e7983 */ /* 0x000ee80000300800 */
[----:B------:R-:W3:Y:S04]  /*68880*/  LDL.LU R47, [R1+0x95c] ;  /* 0x00095c00012f7983 */ /* 0x000ee80000300800 */
[----:B---3--:R-:W-:Y:S04]  /*68890*/  STL.64 [R1+0x65b0], R46 ;  /* 0x0065b02e01007387 */ /* 0x008fe80000100a00 */
[----:B--2---:R0:W-:Y:S04]  /*688a0*/  STL.64 [R1+0x65a8], R44 ;  /* 0x0065a82c01007387 */ /* 0x0041e80000100a00 */
[----:B-1----:R-:W2:Y:S04]  /*688b0*/  LDL.LU R36, [R1+0x960] ;  /* 0x0009600001247983 */ /* 0x002ea80000300800 */
[----:B------:R-:W2:Y:S04]  /*688c0*/  LDL.LU R37, [R1+0x964] ;  /* 0x0009640001257983 */ /* 0x000ea80000300800 */
[----:B------:R-:W3:Y:S04]  /*688d0*/  LDL.LU R38, [R1+0x968] ;  /* 0x0009680001267983 */ /* 0x000ee80000300800 */
[----:B------:R-:W3:Y:S04]  /*688e0*/  LDL.LU R39, [R1+0x96c] ;  /* 0x00096c0001277983 */ /* 0x000ee80000300800 */
[----:B---3--:R-:W-:Y:S04]  /*688f0*/  STL.64 [R1+0x65e0], R38 ;  /* 0x0065e02601007387 */ /* 0x008fe80000100a00 */
[----:B--2---:R1:W-:Y:S04]  /*68900*/  STL.64 [R1+0x65d8], R36 ;  /* 0x0065d82401007387 */ /* 0x0043e80000100a00 */
[----:B0-----:R-:W2:Y:S04]  /*68910*/  LDL.LU R44, [R1+0x970] ;  /* 0x00097000012c7983 */ /* 0x001ea80000300800 */
[----:B------:R-:W2:Y:S04]  /*68920*/  LDL.LU R45, [R1+0x974] ;  /* 0x00097400012d7983 */ /* 0x000ea80000300800 */
[----:B------:R-:W2:Y:S04]  /*68930*/  LDL.LU R46, [R1+0x978] ;  /* 0x00097800012e7983 */ /* 0x000ea80000300800 */
[----:B------:R-:W2:Y:S04]  /*68940*/  LDL.LU R47, [R1+0x97c] ;  /* 0x00097c00012f7983 */ /* 0x000ea80000300800 */
[----:B------:R-:W3:Y:S04]  /*68950*/  LDL.LU R24, [R1+0x980] ;  /* 0x0009800001187983 */ /* 0x000ee80000300800 */
[----:B------:R-:W3:Y:S04]  /*68960*/  LDL.LU R25, [R1+0x984] ;  /* 0x0009840001197983 */ /* 0x000ee80000300800 */
[----:B------:R-:W3:Y:S04]  /*68970*/  LDL.LU R26, [R1+0x988] ;  /* 0x00098800011a7983 */ /* 0x000ee80000300800 */
[----:B------:R-:W3:Y:S04]  /*68980*/  LDL.LU R27, [R1+0x98c] ;  /* 0x00098c00011b7983 */ /* 0x000ee80000300800 */
[----:B------:R-:W4:Y:S04]  /*68990*/  LDL.LU R16, [R1+0x990] ;  /* 0x0009900001107983 */ /* 0x000f280000300800 */
[----:B------:R-:W4:Y:S04]  /*689a0*/  LDL.LU R17, [R1+0x994] ;  /* 0x0009940001117983 */ /* 0x000f280000300800 */
[----:B------:R-:W4:Y:S04]  /*689b0*/  LDL.LU R18, [R1+0x998] ;  /* 0x0009980001127983 */ /* 0x000f280000300800 */
[----:B------:R-:W4:Y:S04]  /*689c0*/  LDL.LU R19, [R1+0x99c] ;  /* 0x00099c0001137983 */ /* 0x000f280000300800 */
[----:B-1----:R-:W2:Y:S04]  /*689d0*/  LDL.LU R36, [R1+0x9a0] ;  /* 0x0009a00001247983 */ /* 0x002ea80000300800 */
[----:B------:R-:W2:Y:S04]  /*689e0*/  LDL.LU R37, [R1+0x9a4] ;  /* 0x0009a40001257983 */ /* 0x000ea80000300800 */
[----:B------:R-:W2:Y:S04]  /*689f0*/  LDL.LU R38, [R1+0x9a8] ;  /* 0x0009a80001267983 */ /* 0x000ea80000300800 */
[----:B------:R-:W2:Y:S01]  /*68a00*/  LDL.LU R39, [R1+0x9ac] ;  /* 0x0009ac0001277983 */ /* 0x000ea20000300800 */
[----:B------:R-:W-:Y:S01]  /*68a10*/  IMAD R31, R0, 0x100, R60 ;  /* 0x00000100001f7824 */ /* 0x000fe200078e023c */
[----:B------:R-:W-:-:S02]  /*68a20*/  F2FP.F16.E5M2.UNPACK_B R28, R28 ;  /* 0x0000001cff1c723e */ /* 0x000fc400020004ff */
[----:B------:R-:W3:Y:S01]  /*68a30*/  LDL.LU R21, [R1+0x1ef0] ;  /* 0x001ef00001157983 */ /* 0x000ee20000300800 */
[----:B------:R-:W-:Y:S02]  /*68a40*/  F2FP.F16.E5M2.UNPACK_B R29, R29 ;  /* 0x0000001dff1d723e */ /* 0x000fe400020004ff */
[----:B------:R-:W-:Y:S01]  /*68a50*/  F2FP.F16.E5M2.UNPACK_B R30, R30 ;  /* 0x0000001eff1e723e */ /* 0x000fe200020004ff */
[----:B------:R-:W3:Y:S01]  /*68a60*/  LDL.LU R22, [R1+0x1eec] ;  /* 0x001eec0001167983 */ /* 0x000ee20000300800 */
[----:B------:R-:W-:-:S03]  /*68a70*/  F2FP.F16.E5M2.UNPACK_B R31, R31 ;  /* 0x0000001fff1f723e */ /* 0x000fc600020004ff */
        /* <DEDUP_REMOVED lines=32> */
[----:B------:R-:W-:-:S08]  /*68c80*/  NOP ;  /* 0x0000000000007918 */ /* 0x000fd00000000000 */
[----:B------:R-:W-:Y:S04]  /*68c90*/  STL.64 [R1+0x9b0], R36 ;  /* 0x0009b02401007387 */ /* 0x000fe80000100a00 */
[----:B------:R0:W-:Y:S04]  /*68ca0*/  STL.64 [R1+0x9b8], R38 ;  /* 0x0009b82601007387 */ /* 0x0001e80000100a00 */
[----:B0-----:R-:W2:Y:S04]  /*68cb0*/  LDL.LU.64 R38, [R1+0x65e0] ;  /* 0x0065e00001267983 */ /* 0x001ea80000300a00 */
[----:B------:R-:W2:Y:S04]  /*68cc0*/  LDL.LU.64 R36, [R1+0x65d8] ;  /* 0x0065d80001247983 */ /* 0x000ea80000300a00 */
[----:B------:R-:W-:Y:S04]  /*68cd0*/  STL.64 [R1+0x9a0], R16 ;  /* 0x0009a01001007387 */ /* 0x000fe80000100a00 */
[----:B------:R0:W-:Y:S04]  /*68ce0*/  STL.64 [R1+0x9a8], R18 ;  /* 0x0009a81201007387 */ /* 0x0001e80000100a00 */
[----:B0-----:R-:W4:Y:S04]  /*68cf0*/  LDL.LU.64 R18, [R1+0x65d0] ;  /* 0x0065d00001127983 */ /* 0x001f280000300a00 */
[----:B------:R-:W3:Y:S02]  /*68d00*/  LDL.LU.64 R16, [R1+0x65c8] ;  /* 0x0065c80001107983 */ /* 0x000ee40000300a00 */
[----:B---3--:R-:W-:-:S15]  /*68d10*/  HMMA.16816.F32 R24, R28, R16, R24 ;  /* 0x000000101c18723c */ /* 0x008fde0000001818 */
[----:B------:R-:W-:-:S08]  /*68d20*/  NOP ;  /* 0x0000000000007918 */ /* 0x000fd00000000000 */
[----:B------:R-:W-:Y:S04]  /*68d30*/  STL.64 [R1+0x990], R24 ;  /* 0x0009901801007387 */ /* 0x000fe80000100a00 */
[----:B------:R0:W-:Y:S04]  /*68d40*/  STL.64 [R1+0x998], R26 ;  /* 0x0009981a01007387 */ /* 0x0001e80000100a00 */
[----:B0-----:R-:W3:Y:S04]  /*68d50*/  LDL.LU.64 R26, [R1+0x65c0] ;  /* 0x0065c000011a7983 */ /* 0x001ee80000300a00 */
[----:B------:R-:W3:Y:S01]  /*68d60*/  LDL.LU.64 R24, [R1+0x65b8] ;  /* 0x0065b80001187983 */ /* 0x000ee20000300a00 */
[C---:B--2---:R-:W-:Y:S06]  /*68d70*/  HMMA.16816.F32 R36, R28.reuse, R32, R36 ;  /* 0x000000201c24723c */ /* 0x044fec0000001824 */
[C---:B----4-:R-:W-:Y:S06]  /*68d80*/  HMMA.16816.F32 R40, R28.reuse, R18, R40 ;  /* 0x000000121c28723c */ /* 0x050fec0000001828 */
[----:B---3--:R-:W-:-:S15]  /*68d90*/  HMMA.16816.F32 R44, R28, R24, R44 ;  /* 0x000000181c2c723c */ /* 0x008fde000000182c */
[----:B------:R-:W-:-:S08]  /*68da0*/  NOP ;  /* 0x0000000000007918 */ /* 0x000fd00000000000 */
[----:B------:R-:W-:Y:S04]  /*68db0*/  STL.64 [R1+0x980], R44 ;  /* 0x0009802c01007387 */ /* 0x000fe80000100a00 */
[----:B------:R0:W-:Y:S04]  /*68dc0*/  STL.64 [R1+0x988], R46 ;  /* 0x0009882e01007387 */ /* 0x0001e80000100a00 */
[----:B0-----:R-:W2:Y:S04]  /*68dd0*/  LDL.LU.64 R46, [R1+0x65b0] ;  /* 0x0065b000012e7983 */ /* 0x001ea80000300a00 */
[----:B------:R-:W2:Y:S01]  /*68de0*/  LDL.LU.64 R44, [R1+0x65a8] ;  /* 0x0065a800012c7983 */ /* 0x000ea20000300a00 */
[C---:B------:R-:W-:Y:S03]  /*68df0*/  HMMA.16816.F32 R12, R28.reuse, R26, R12 ;  /* 0x0000001a1c0c723c */ /* 0x040fe6000000180c */
[----:B------:R-:W-:Y:S04]  /*68e00*/  STL.64 [R1+0x970], R36 ;  /* 0x0009702401007387 */ /* 0x000fe80000100a00 */
[----:B------:R0:W-:Y:S04]  /*68e10*/  STL.64 [R1+0x978], R38 ;  /* 0x0009782601007387 */ /* 0x0001e80000100a00 */
[----:B0-----:R-:W3:Y:S04]  /*68e20*/  LDL.LU.64 R38, [R1+0x65a0] ;  /* 0x0065a00001267983 */ /* 0x001ee80000300a00 */
[----:B------:R-:W3:Y:S08]  /*68e30*/  LDL.LU.64 R36, [R1+0x6598] ;  /* 0x0065980001247983 */ /* 0x000ef00000300a00 */
        /* <DEDUP_REMOVED lines=8> */
[----:B--2---:R-:W-:Y:S03]  /*68ec0*/  HMMA.16816.F32 R28, R28, R2, R44 ;  /* 0x000000021c1c723c */ /* 0x004fe6000000182c */
[----:B------:R-:W2:Y:S04]  /*68ed0*/  LDL.LU.64 R46, [R1+0x6570] ;  /* 0x00657000012e7983 */ /* 0x000ea80000300a00 */
[----:B------:R-:W2:Y:S01]  /*68ee0*/  LDL.LU.64 R44, [R1+0x6568] ;  /* 0x00656800012c7983 */ /* 0x000ea20000300a00 */
[----:B------:R-:W-:-:S02]  /*68ef0*/  IMAD R20, R22, 0x100, R21 ;  /* 0x0000010016147824 */ /* 0x000fc400078e0215 */
[----:B------:R-:W-:Y:S02]  /*68f00*/  IMAD R21, R35, 0x100, R23 ;  /* 0x0000010023157824 */ /* 0x000fe400078e0217 */
[----:B------:R-:W-:Y:S02]  /*68f10*/  IMAD R22, R8, 0x100, R34 ;  /* 0x0000010008167824 */ /* 0x000fe400078e0222 */
[----:B------:R-:W-:Y:S01]  /*68f20*/  IMAD R23, R10, 0x100, R9 ;  /* 0x000001000a177824 */ /* 0x000fe200078e0209 */
[----:B------:R-:W-:Y:S02]  /*68f30*/  F2FP.F16.E5M2.UNPACK_B R20, R20 ;  /* 0x00000014ff14723e */ /* 0x000fe400020004ff */
[----:B------:R-:W-:Y:S02]  /*68f40*/  F2FP.F16.E5M2.UNPACK_B R21, R21 ;  /* 0x00000015ff15723e */ /* 0x000fe400020004ff */
[----:B------:R-:W-:Y:S02]  /*68f50*/  F2FP.F16.E5M2.UNPACK_B R22, R22 ;  /* 0x00000016ff16723e */ /* 0x000fe400020004ff */
[----:B------:R-:W-:-:S02]  /*68f60*/  F2FP.F16.E5M2.UNPACK_B R23, R23 ;  /* 0x00000017ff17723e */ /* 0x000fc400020004ff */
[----:B------:R-:W-:Y:S04]  /*68f70*/  STL.64 [R1+0x960], R28 ;  /* 0x0009601c01007387 */ /* 0x000fe80000100a00 */
[----:B------:R3:W-:Y:S02]  /*68f80*/  STL.64 [R1+0x968], R30 ;  /* 0x0009681e01007387 */ /* 0x0007e40000100a00 */
[C---:B---3--:R-:W-:Y:S06]  /*68f90*/  HMMA.16816.F32 R28, R20.reuse, R4, R36 ;  /* 0x00000004141c723c */ /* 0x048fec0000001824 */
[C---:B----4-:R-:W-:Y:S06]  /*68fa0*/  HMMA.16816.F32 R12, R20.reuse, R6, R12 ;  /* 0x00000006140c723c */ /* 0x050fec000000180c */
[----:B------:R-:W-:Y:S11]  /*68fb0*/  STL.64 [R1+0x6550], R6 ;  /* 0x0065500601007387 */ /* 0x000ff60000100a00 */
[----:B------:R-:W-:Y:S04]  /*68fc0*/  STL.64 [R1+0x950], R28 ;  /* 0x0009501c01007387 */ /* 0x000fe80000100a00 */
[----:B------:R-:W-:Y:S04]  /*68fd0*/  STL.64 [R1+0x958], R30 ;  /* 0x0009581e01007387 */ /* 0x000fe80000100a00 */
[----:B------:R0:W-:Y:S04]  /*68fe0*/  STL.64 [R1+0x6548], R4 ;  /* 0x0065480401007387 */ /* 0x0001e80000100a00 */
[----:B------:R-:W-:Y:S04]  /*68ff0*/  STL.64 [R1+0x940], R12 ;  /* 0x0009400c01007387 */ /* 0x000fe80000100a00 */
[----:B------:R1:W-:Y:S01]  /*69000*/  STL.64 [R1+0x948], R14 ;  /* 0x0009480e01007387 */ /* 0x0003e20000100a00 */
[C---:B0-----:R-:W-:Y:S06]  /*69010*/  HMMA.16816.F32 R4, R20.reuse, R24, R40 ;  /* 0x000000181404723c */ /* 0x041fec0000001828 */
[----:B-1----:R-:W-:-:S15]  /*69020*/  HMMA.16816.F32 R12, R20, R16, R48 ;  /* 0x00000010140c723c */ /* 0x002fde0000001830 */
[----:B------:R-:W-:-:S08]  /*69030*/  NOP ;  /* 0x0000000000007918 */ /* 0x000fd00000000000 */
[----:B------:R-:W-:Y:S04]  /*69040*/  STL.64 [R1+0x930], R12 ;  /* 0x0009300c01007387 */ /* 0x000fe80000100a00 */
[----:B------:R-:W-:Y:S04]  /*69050*/  STL.64 [R1+0x938], R14 ;  /* 0x0009380e01007387 */ /* 0x000fe80000100a00 */
[----:B------:R-:W-:Y:S04]  /*69060*/  STL.64 [R1+0x920], R4 ;  /* 0x0009200401007387 */ /* 0x000fe80000100a00 */
[----:B------:R2:W-:Y:S01]  /*69070*/  STL.64 [R1+0x928], R6 ;  /* 0x0009280601007387 */ /* 0x0005e20000100a00 */
[----:B------:R-:W-:-:S02]  /*69080*/  IMAD R28, R52, 0x100, R11 ;  /* 0x00000100341c7824 */ /* 0x000fc400078e020b */
[----:B------:R-:W-:Y:S02]  /*69090*/  IMAD R29, R54, 0x100, R53 ;  /* 0x00000100361d7824 */ /* 0x000fe400078e0235 */
[----:B------:R-:W-:Y:S01]  /*690a0*/  IMAD R30, R61, 0x100, R55 ;  /* 0x000001003d1e7824 */ /* 0x000fe200078e0237 */
[----:B--2---:R-:W-:-:S15]  /*690b0*/  HMMA.16816.F32 R4, R20, R32, R44 ;  /* 0x000000201404723c */ /* 0x004fde000000182c */
[----:B------:R-:W-:-:S08]  /*690c0*/  NOP ;  /* 0x0000000000007918 */ /* 0x000fd00000000000 */
        /* <DEDUP_REMOVED lines=94> */
[----:B------:R-:W3:Y:S01]  /*696b0*/  LDL.LU R0, [R1+0x1f64] ;  /* 0x001f640001007983 */ /* 0x000ee20000300800 */
[C---:B--2---:R-:W-:Y:S06]  /*696c0*/  HMMA.16816.F32 R12, R20.reuse, R18, R12 ;  /* 0x00000012140c723c */ /* 0x044fec000000180c */
[----:B----4-:R-:W-:-:S15]  /*696d0*/  HMMA.16816.F32 R20, R20, R2, R4 ;  /* 0x000000021414723c */ /* 0x010fde0000001804 */
[----:B------:R-:W-:-:S02]  /*696e0*/  NOP ;  /* 0x0000000000007918 */ /* 0x000fc40000000000 */
[----:B------:R-:W-:Y:S04]  /*696f0*/  STL.64 [R1+0xe90], R12 ;  /* 0x000e900c01007387 */ /* 0x000fe80000100a00 */
[----:B------:R0:W-:Y:S04]  /*69700*/  STL.64 [R1+0xe98], R14 ;  /* 0x000e980e01007387 */ /* 0x0001e80000100a00 */
[----:B0-----:R-:W2:Y:S04]  /*69710*/  LDL.LU.64 R14, [R1+0x6560] ;  /* 0x00656000010e7983 */ /* 0x001ea80000300a00 */
[----:B------:R-:W2:Y:S04]  /*69720*/  LDL.LU.64 R12, [R1+0x6558] ;  /* 0x00655800010c7983 */ /* 0x000ea80000300a00 */
[----:B------:R-:W4:Y:S04]  /*69730*/  LDL.LU.64 R6, [R1+0x6550] ;  /* 0x0065500001067983 */ /* 0x000f280000300a00 */
[----:B------:R-:W3:Y:S01]  /*69740*/  LDL.LU.64 R4, [R1+0x6548] ;  /* 0x0065480001047983 */ /* 0x000ee20000300a00 */
        /* <DEDUP_REMOVED lines=8> */
[----:B-1----:R-:W2:Y:S04]  /*697d0*/  LDL.LU R22, [R1+0x1f2c] ;  /* 0x001f2c0001167983 */ /* 0x002ea80000300800 */
[----:B------:R-:W2:Y:S01]  /*697e0*/  LDL.LU R23, [R1+0x1f38] ;  /* 0x001f380001177983 */ /* 0x000ea20000300800 */
[C---:B---3--:R-:W-:Y:S06]  /*697f0*/  HMMA.16816.F32 R48, R28.reuse, R4, R48 ;  /* 0x000000041c30723c */ /* 0x048fec0000001830 */
[----:B----4-:R-:W-:-:S15]  /*69800*/  HMMA.16816.F32 R52, R28, R6, R52 ;  /* 0x000000061c34723c */ /* 0x010fde0000001834 */
        /* <DEDUP_REMOVED lines=47> */
[C---:B--2---:R-:W-:Y:S06]  /*69b00*/  HMMA.16816.F32 R28, R20.reuse, R4, R12 ;  /* 0x00000004141c723c */ /* 0x044fec000000180c */
[----:B---3--:R-:W-:-:S15]  /*69b10*/  HMMA.16816.F32 R12, R20, R6, R48 ;  /* 0x00000006140c723c */ /* 0x008fde0000001830 */
[----:B------:R-:W-:-:S02]  /*69b20*/  NOP ;  /* 0x0000000000007918 */ /* 0x000fc40000000000 */
        /* <DEDUP_REMOVED lines=171> */
[----:B------:R-:W-:Y:S04]  /*6a5e0*/  STL.64 [R1+0x7e0], R28 ;  /* 0x0007e01c01007387 */ /* 0x000fe80000100a00 */
[----:B------:R-:W-:Y:S01]  /*6a5f0*/  STL.64 [R1+0x7e8], R30 ;  /* 0x0007e81e01007387 */ /* 0x000fe20000100a00 */
[C---:B------:R-:W-:Y:S06]  /*6a600*/  HMMA.16816.F32 R8, R20.reuse, R6, R44 ;  /* 0x000000061408723c */ /* 0x040fec000000182c */
[----:B------:R-:W-:Y:S04]  /*6a610*/  STL.64 [R1+0x6410], R6 ;  /* 0x0064100601007387 */ /* 0x000fe80000100a00 */
[----:B------:R-:W-:Y:S04]  /*6a620*/  STL.64 [R1+0x7d0], R12 ;  /* 0x0007d00c01007387 */ /* 0x000fe80000100a00 */
[----:B------:R-:W-:Y:S04]  /*6a630*/  STL.64 [R1+0x7d8], R14 ;  /* 0x0007d80e01007387 */ /* 0x000fe80000100a00 */
[----:B------:R0:W-:Y:S02]  /*6a640*/  STL.64 [R1+0x6408], R4 ;  /* 0x0064080401007387 */ /* 0x0001e40000100a00 */
[C---:B0-----:R-:W-:Y:S03]  /*6a650*/  HMMA.16816.F32 R4, R20.reuse, R16, R52 ;  /* 0x000000101404723c */ /* 0x041fe60000001834 */
[----:B------:R-:W-:Y:S04]  /*6a660*/  STL.64 [R1+0x7c0], R8 ;  /* 0x0007c00801007387 */ /* 0x000fe80000100a00 */
[----:B------:R-:W-:Y:S04]  /*6a670*/  STL.64 [R1+0x7c8], R10 ;  /* 0x0007c80a01007387 */ /* 0x000fe80000100a00 */
[----:B------:R-:W-:Y:S04]  /*6a680*/  STL.64 [R1+0x6430], R18 ;  /* 0x0064301201007387 */ /* 0x000fe80000100a00 */
[----:B------:R-:W-:Y:S08]  /*6a690*/  STL.64 [R1+0x6428], R16 ;  /* 0x0064281001007387 */ /* 0x000ff00000100a00 */
        /* <DEDUP_REMOVED lines=120> */
[----:B-1----:R-:W-:Y:S01]  /*6ae20*/  IMAD R22, R61, 0x100, R11 ;  /* 0x000001003d167824 */ /* 0x002fe200078e020b */
[C---:B---3--:R-:W-:Y:S06]  /*6ae30*/  HMMA.16816.F32 R12, R28.reuse, R32, R40 ;  /* 0x000000201c0c723c */ /* 0x048fec0000001828 */
[----:B------:R-:W-:-:S15]  /*6ae40*/  HMMA.16816.F32 R8, R28, R26, R44 ;  /* 0x0000001a1c08723c */ /* 0x000fde000000182c */
[----:B------:R-:W-:-:S02]  /*6ae50*/  NOP ;  /* 0x0000000000007918 */ /* 0x000fc40000000000 */
        /* <DEDUP_REMOVED lines=67> */
[----:B------:R-:W-:-:S03]  /*6b290*/  IMAD R23, R0, 0x100, R60 ;  /* 0x0000010000177824 */ /* 0x000fc600078e023c */
[----:B------:R-:W3:Y:S04]  /*6b2a0*/  LDL.LU R29, [R1+0x1fd0] ;  /* 0x001fd000011d7983 */ /* 0x000ee80000300800 */
[----:B------:R-:W3:Y:S01]  /*6b2b0*/  LDL.LU R30, [R1+0x1fcc] ;  /* 0x001fcc00011e7983 */ /* 0x000ee20000300800 */
[----:B------:R-:W-:Y:S02]  /*6b2c0*/  F2FP.F16.E5M2.UNPACK_B R20, R20 ;  /* 0x00000014ff14723e */ /* 0x000fe400020004ff */
[----:B------:R-:W-:Y:S02]  /*6b2d0*/  F2FP.F16.E5M2.UNPACK_B R21, R21 ;  /* 0x00000015ff15723e */ /* 0x000fe400020004ff */
[----:B------:R-:W-:Y:S02]  /*6b2e0*/  F2FP.F16.E5M2.UNPACK_B R22, R22 ;  /* 0x00000016ff16723e */ /* 0x000fe400020004ff */
[----:B------:R-:W-:Y:S01]  /*6b2f0*/  F2FP.F16.E5M2.UNPACK_B R23, R23 ;  /* 0x00000017ff17723e */ /* 0x000fe200020004ff */
        /* <DEDUP_REMOVED lines=55> */
[----:B------:R-:W-:Y:S03]  /*6b670*/  HMMA.16816.F32 R12, R20, R26, R12 ;  /* 0x0000001a140c723c */ /* 0x000fe6000000180c */
        /* <DEDUP_REMOVED lines=17> */
[----:B------:R-:W-:Y:S01]  /*6b790*/  F2FP.F16.E5M2.UNPACK_B R29, R29 ;  /* 0x0000001dff1d723e */ /* 0x000fe200020004ff */
[----:B--2---:R-:W-:Y:S01]  /*6b7a0*/  HMMA.16816.F32 R20, R20, R2, R44 ;  /* 0x000000021414723c */ /* 0x004fe2000000182c */
[----:B------:R-:W2:Y:S04]  /*6b7b0*/  LDL.LU.64 R46, [R1+0x6390] ;  /* 0x00639000012e7983 */ /* 0x000ea80000300a00 */
[----:B------:R-:W2:Y:S01]  /*6b7c0*/  LDL.LU.64 R44, [R1+0x6388] ;  /* 0x00638800012c7983 */ /* 0x000ea20000300a00 */
[----:B------:R-:W-:-:S02]  /*6b7d0*/  F2FP.F16.E5M2.UNPACK_B R30, R30 ;  /* 0x0000001eff1e723e */ /* 0x000fc400020004ff */
[----:B------:R-:W-:-:S15]  /*6b7e0*/  F2FP.F16.E5M2.UNPACK_B R31, R31 ;  /* 0x0000001fff1f723e */ /* 0x000fde00020004ff */
        /* <DEDUP_REMOVED lines=1048> */
[----:B---3--:R3:W-:Y:S04]  /*6f970*/  STL.64 [R1+0x6080], R36 ;  /* 0x0060802401007387 */ /* 0x0087e80000100a00 */
[----:B0-----:R-:W4:Y:S04]  /*6f980*/  LDL.LU R52, [R1+0x210] ;  /* 0x0002100001347983 */ /* 0x001f280000300800 */
[----:B------:R-:W4:Y:S04]  /*6f990*/  LDL.LU R53, [R1+0x214] ;  /* 0x0002140001357983 */ /* 0x000f280000300800 */
[----:B------:R-:W4:Y:S04]  /*6f9a0*/  LDL.LU R54, [R1+0x218] ;  /* 0x0002180001367983 */ /* 0x000f280000300800 */
[----:B------:R-:W4:Y:S04]  /*6f9b0*/  LDL.LU R55, [R1+0x21c] ;  /* 0x00021c0001377983 */ /* 0x000f280000300800 */
[----:B-1----:R-:W4:Y:S04]  /*6f9c0*/  LDL.LU R44, [R1+0x220] ;  /* 0x00022000012c7983 */ /* 0x002f280000300800 */
[----:B------:R-:W4:Y:S04]  /*6f9d0*/  LDL.LU R45, [R1+0x224] ;  /* 0x00022400012d7983 */ /* 0x000f280000300800 */
[----:B------:R-:W4:Y:S04]  /*6f9e0*/  LDL.LU R46, [R1+0x228] ;  /* 0x00022800012e7983 */ /* 0x000f280000300800 */
[----:B------:R-:W4:Y:S04]  /*6f9f0*/  LDL.LU R47, [R1+0x22c] ;  /* 0x00022c00012f7983 */ /* 0x000f280000300800 */
[----:B--2---:R-:W2:Y:S04]  /*6fa00*/  LDL.LU R48, [R1+0xc50] ;  /* 0x000c500001307983 */ /* 0x004ea80000300800 */
[----:B------:R-:W2:Y:S04]  /*6fa10*/  LDL.LU R49, [R1+0xc54] ;  /* 0x000c540001317983 */ /* 0x000ea80000300800 */
[----:B------:R-:W2:Y:S04]  /*6fa20*/  LDL.LU R50, [R1+0xc58] ;  /* 0x000c580001327983 */ /* 0x000ea80000300800 */
[----:B------:R-:W2:Y:S04]  /*6fa30*/  LDL.LU R51, [R1+0xc5c] ;  /* 0x000c5c0001337983 */ /* 0x000ea80000300800 */
[----:B---3--:R-:W3:Y:S04]  /*6fa40*/  LDL.LU R36, [R1+0x240] ;  /* 0x0002400001247983 */ /* 0x008ee80000300800 */
[----:B------:R-:W3:Y:S04]  /*6fa50*/  LDL.LU R37, [R1+0x244] ;  /* 0x0002440001257983 */ /* 0x000ee80000300800 */
[----:B------:R-:W3:Y:S04]  /*6fa60*/  LDL.LU R38, [R1+0x248] ;  /* 0x0002480001267983 */ /* 0x000ee80000300800 */
[----:B------:R-:W3:Y:S04]  /*6fa70*/  LDL.LU R39, [R1+0x24c] ;  /* 0x00024c0001277983 */ /* 0x000ee80000300800 */
[----:B------:R-:W4:Y:S04]  /*6fa80*/  LDL.LU R33, [R1+0x2158] ;  /* 0x0021580001217983 */ /* 0x000f280000300800 */
[----:B------:R-:W4:Y:S04]  /*6fa90*/  LDL.LU R29, [R1+0x2154] ;  /* 0x00215400011d7983 */ /* 0x000f280000300800 */
        /* <DEDUP_REMOVED lines=33> */
[----:B----4-:R-:W-:-:S03]  /*6fcb0*/  IMAD R29, R29, 0x100, R33 ;  /* 0x000001001d1d7824 */ /* 0x010fc600078e0221 */
[----:B------:R-:W3:Y:S01]  /*6fcc0*/  LDL.LU R33, [R1+0x6090] ;  /* 0x0060900001217983 */ /* 0x000ee20000300800 */
[----:B--2---:R-:W-:Y:S01]  /*6fcd0*/  IMAD R30, R30, 0x100, R27 ;  /* 0x000001001e1e7824 */ /* 0x004fe200078e021b */
[----:B---3--:R-:W-:-:S15]  /*6fce0*/  HMMA.16816.F32 R36, R20, R32, R36 ;  /* 0x000000201424723c */ /* 0x008fde0000001824 */
[----:B------:R-:W-:-:S08]  /*6fcf0*/  NOP ;  /* 0x0000000000007918 */ /* 0x000fd00000000000 */
[----:B------:R-:W-:Y:S04]  /*6fd00*/  STL.64 [R1+0x250], R36 ;  /* 0x0002502401007387 */ /* 0x000fe80000100a00 */
[----:B------:R0:W-:Y:S04]  /*6fd10*/  STL.64 [R1+0x258], R38 ;  /* 0x0002582601007387 */ /* 0x0001e80000100a00 */
[----:B0-----:R-:W2:Y:S04]  /*6fd20*/  LDL.LU.64 R38, [R1+0x6088] ;  /* 0x0060880001267983 */ /* 0x001ea80000300a00 */
[----:B------:R-:W2:Y:S04]  /*6fd30*/  LDL.LU.64 R36, [R1+0x6080] ;  /* 0x0060800001247983 */ /* 0x000ea80000300a00 */
[----:B------:R-:W3:Y:S01]  /*6fd40*/  LDL.LU R27, [R1+0x607c] ;  /* 0x00607c00011b7983 */ /* 0x000ee20000300800 */
[----:B------:R-:W-:-:S03]  /*6fd50*/  IMAD R31, R31, 0x100, R34 ;  /* 0x000001001f1f7824 */ /* 0x000fc600078e0222 */
[----:B------:R-:W4:Y:S01]  /*6fd60*/  LDL.LU R34, [R1+0x6078] ;  /* 0x0060780001227983 */ /* 0x000f220000300800 */
[----:B---3--:R-:W-:-:S15]  /*6fd70*/  HMMA.16816.F32 R16, R20, R26, R16 ;  /* 0x0000001a1410723c */ /* 0x008fde0000001810 */
[----:B------:R-:W-:-:S08]  /*6fd80*/  NOP ;  /* 0x0000000000007918 */ /* 0x000fd00000000000 */
[----:B------:R-:W-:Y:S04]  /*6fd90*/  STL.64 [R1+0xc60], R16 ;  /* 0x000c601001007387 */ /* 0x000fe80000100a00 */
[----:B------:R0:W-:Y:S04]  /*6fda0*/  STL.64 [R1+0xc68], R18 ;  /* 0x000c681201007387 */ /* 0x0001e80000100a00 */
[----:B0-----:R-:W3:Y:S04]  /*6fdb0*/  LDL.LU.64 R18, [R1+0x6070] ;  /* 0x0060700001127983 */ /* 0x001ee80000300a00 */
[----:B------:R-:W2:Y:S01]  /*6fdc0*/  LDL.LU.64 R16, [R1+0x6068] ;  /* 0x0060680001107983 */ /* 0x000ea20000300a00 */
[C---:B---3--:R-:W-:Y:S06]  /*6fdd0*/  HMMA.16816.F32 R48, R20.reuse, R18, R48 ;  /* 0x000000121430723c */ /* 0x048fec0000001830 */
[----:B------:R-:W-:-:S15]  /*6fde0*/  HMMA.16816.F32 R20, R20, R2, R4 ;  /* 0x000000021414723c */ /* 0x000fde0000001804 */
[----:B------:R-:W-:-:S02]  /*6fdf0*/  NOP ;  /* 0x0000000000007918 */ /* 0x000fc40000000000 */
[----:B------:R-:W-:Y:S04]  /*6fe00*/  STL.64 [R1+0xc50], R48 ;  /* 0x000c503001007387 */ /* 0x000fe80000100a00 */
[----:B------:R0:W-:Y:S04]  /*6fe10*/  STL.64 [R1+0xc58], R50 ;  /* 0x000c583201007387 */ /* 0x0001e80000100a00 */
[----:B0-----:R-:W3:Y:S04]  /*6fe20*/  LDL.LU.64 R50, [R1+0x6060] ;  /* 0x0060600001327983 */ /* 0x001ee80000300a00 */
[----:B------:R-:W3:Y:S04]  /*6fe30*/  LDL.LU.64 R48, [R1+0x6058] ;  /* 0x0060580001307983 */ /* 0x000ee80000300a00 */
[----:B------:R-:W4:Y:S04]  /*6fe40*/  LDL.LU.64 R6, [R1+0x6050] ;  /* 0x0060500001067983 */ /* 0x000f280000300a00 */
[----:B------:R-:W2:Y:S04]  /*6fe50*/  LDL.LU.64 R4, [R1+0x6048] ;  /* 0x0060480001047983 */ /* 0x000ea80000300a00 */
[----:B------:R0:W-:Y:S04]  /*6fe60*/  STL.64 [R1+0x240], R20 ;  /* 0x0002401401007387 */ /* 0x0001e80000100a00 */
[----:B------:R1:W-:Y:S04]  /*6fe70*/  STL.64 [R1+0x248], R22 ;  /* 0x0002481601007387 */ /* 0x0003e80000100a00 */
[----:B0-----:R-:W3:Y:S04]  /*6fe80*/  LDL.LU R20, [R1+0x200] ;  /* 0x0002000001147983 */ /* 0x001ee80000300800 */
[----:B------:R-:W3:Y:S04]  /*6fe90*/  LDL.LU R21, [R1+0x204] ;  /* 0x0002040001157983 */ /* 0x000ee80000300800 */
[----:B-1----:R-:W3:Y:S04]  /*6fea0*/  LDL.LU R22, [R1+0x208] ;  /* 0x0002080001167983 */ /* 0x002ee80000300800 */
[----:B------:R-:W3:Y:S01]  /*6feb0*/  LDL.LU R23, [R1+0x20c] ;  /* 0x00020c0001177983 */ /* 0x000ee20000300800 */
[----:B------:R-:W-:-:S02]  /*6fec0*/  F2FP.F16.E5M2.UNPACK_B R28, R28 ;  /* 0x0000001cff1c723e */ /* 0x000fc400020004ff */
[----:B------:R-:W-:Y:S02]  /*6fed0*/  F2FP.F16.E5M2.UNPACK_B R29, R29 ;  /* 0x0000001dff1d723e */ /* 0x000fe400020004ff */
[----:B------:R-:W-:Y:S02]  /*6fee0*/  F2FP.F16.E5M2.UNPACK_B R30, R30 ;  /* 0x0000001eff1e723e */ /* 0x000fe400020004ff */
[----:B------:R-:W-:-:S07]  /*6fef0*/  F2FP.F16.E5M2.UNPACK_B R31, R31 ;  /* 0x0000001fff1f723e */ /* 0x000fce00020004ff */
[C---:B--2---:R-:W-:Y:S06]  /*6ff00*/  HMMA.16816.F32 R44, R28.reuse, R4, R44 ;  /* 0x000000041c2c723c */ /* 0x044fec000000182c */
[----:B----4-:R-:W-:-:S15]  /*6ff10*/  HMMA.16816.F32 R52, R28, R6, R52 ;  /* 0x000000061c34723c */ /* 0x010fde0000001834 */
[----:B------:R-:W-:-:S02]  /*6ff20*/  NOP ;  /* 0x0000000000007918 */ /* 0x000fc40000000000 */
[----:B------:R-:W-:Y:S04]  /*6ff30*/  STL.64 [R1+0x230], R44 ;  /* 0x0002302c01007387 */ /* 0x000fe80000100a00 */
[----:B------:R0:W-:Y:S04]  /*6ff40*/  STL.64 [R1+0x238], R46 ;  /* 0x0002382e01007387 */ /* 0x0001e80000100a00 */
[----:B0-----:R-:W2:Y:S04]  /*6ff50*/  LDL.LU.64 R46, [R1+0x6040] ;  /* 0x00604000012e7983 */ /* 0x001ea80000300a00 */
[----:B------:R-:W2:Y:S04]  /*6ff60*/  LDL.LU.64 R44, [R1+0x6038] ;  /* 0x00603800012c7983 */ /* 0x000ea80000300a00 */
[----:B------:R-:W-:Y:S04]  /*6ff70*/  STL.64 [R1+0x220], R52 ;  /* 0x0002203401007387 */ /* 0x000fe80000100a00 */
[----:B------:R0:W-:Y:S04]  /*6ff80*/  STL.64 [R1+0x228], R54 ;  /* 0x0002283601007387 */ /* 0x0001e80000100a00 */
[----:B0-----:R-:W4:Y:S04]  /*6ff90*/  LDL.LU.64 R54, [R1+0x6030] ;  /* 0x0060300001367983 */ /* 0x001f280000300a00 */
[----:B------:R-:W4:Y:S01]  /*6ffa0*/  LDL.LU.64 R52, [R1+0x6028] ;  /* 0x0060280001347983 */ /* 0x000f220000300a00 */
[C---:B---3--:R-:W-:Y:S06]  /*6ffb0*/  HMMA.16816.F32 R20, R28.reuse, R16, R20 ;  /* 0x000000101c14723c */ /* 0x048fec0000001814 */
[----:B------:R-:W-:-:S15]  /*6ffc0*/  HMMA.16816.F32 R36, R28, R24, R36 ;  /* 0x000000181c24723c */ /* 0x000fde0000001824 */
[----:B------:R-:W-:-:S02]  /*6ffd0*/  NOP ;  /* 0x0000000000007918 */ /* 0x000fc40000000000 */
[----:B------:R0:W-:Y:S02]  /*6ffe0*/  STL.64 [R1+0x210], R20 ;  /* 0x0002101401007387 */ /* 0x0001e40000100a00 */
[----:B0-----:R-:W-:Y:S02]  /*6fff0*/  IMAD R20, R13, 0x100, R12 ;  /* 0x000001000d147824 */ /* 0x001fe400078e020c */
[----:B------:R-:W-:Y:S02]  /*70000*/  IMAD R21, R15, 0x100, R14 ;  /* 0x000001000f157824 */ /* 0x000fe400078e020e */
[C---:B------:R-:W-:Y:S01]  /*70010*/  HMMA.16816.F32 R12, R28.reuse, R32, R48 ;  /* 0x000000201c0c723c */ /* 0x040fe20000001830 */
[----:B------:R-:W-:Y:S04]  /*70020*/  STL.64 [R1+0x218], R22 ;  /* 0x0002181601007387 */ /* 0x000fe80000100a00 */
[----:B------:R-:W-:Y:S04]  /*70030*/  STL.64 [R1+0x200], R36 ;  /* 0x0002002401007387 */ /* 0x000fe80000100a00 */
[----:B------:R-:W-:Y:S01]  /*70040*/  STL.64 [R1+0x208], R38 ;  /* 0x0002082601007387 */ /* 0x000fe20000100a00 */
[----:B------:R-:W-:-:S13]  /*70050*/  HMMA.16816.F32 R8, R28, R18, R8 ;  /* 0x000000121c08723c */ /* 0x000fda0000001808 */
[----:B------:R-:W-:Y:S04]  /*70060*/  STL.64 [R1+0x1f0], R12 ;  /* 0x0001f00c01007387 */ /* 0x000fe80000100a00 */
[----:B------:R0:W-:Y:S02]  /*70070*/  STL.64 [R1+0x1f8], R14 ;  /* 0x0001f80e01007387 */ /* 0x0001e40000100a00 */
[----:B0-----:R-:W-:Y:S01]  /*70080*/  HMMA.16816.F32 R12, R28, R26, R40 ;  /* 0x0000001a1c0c723c */ /* 0x001fe20000001828 */
[----:B------:R-:W-:Y:S02]  /*70090*/  IMAD R22, R61, 0x100, R35 ;  /* 0x000001003d167824 */ /* 0x000fe400078e0223 */
[----:B------:R-:W-:Y:S01]  /*700a0*/  IMAD R23, R0, 0x100, R60 ;  /* 0x0000010000177824 */ /* 0x000fe200078e023c */
[----:B------:R-:W-:-:S02]  /*700b0*/  F2FP.F16.E5M2.UNPACK_B R20, R20 ;  /* 0x00000014ff14723e */ /* 0x000fc400020004ff */
[----:B------:R-:W-:Y:S02]  /*700c0*/  F2FP.F16.E5M2.UNPACK_B R21, R21 ;  /* 0x00000015ff15723e */ /* 0x000fe400020004ff */
[----:B------:R-:W-:Y:S02]  /*700d0*/  F2FP.F16.E5M2.UNPACK_B R22, R22 ;  /* 0x00000016ff16723e */ /* 0x000fe400020004ff */
[----:B------:R-:W-:Y:S01]  /*700e0*/  F2FP.F16.E5M2.UNPACK_B R23, R23 ;  /* 0x00000017ff17723e */ /* 0x000fe200020004ff */
[----:B------:R-:W-:Y:S04]  /*700f0*/  STL.64 [R1+0x6020], R26 ;  /* 0x0060201a01007387 */ /* 0x000fe80000100a00 */
[----:B------:R-:W-:Y:S08]  /*70100*/  STL.64 [R1+0x6018], R24 ;  /* 0x0060181801007387 */ /* 0x000ff00000100a00 */
[----:B------:R-:W-:Y:S04]  /*70110*/  STL.64 [R1+0xc40], R12 ;  /* 0x000c400c01007387 */ /* 0x000fe80000100a00 */
[----:B------:R-:W-:Y:S04]  /*70120*/  STL.64 [R1+0xc48], R14 ;  /* 0x000c480e01007387 */ /* 0x000fe80000100a00 */
[----:B------:R-:W-:Y:S04]  /*70130*/  STL.64 [R1+0xc30], R8 ;  /* 0x000c300801007387 */ /* 0x000fe80000100a00 */
[----:B------:R0:W-:Y:S02]  /*70140*/  STL.64 [R1+0xc38], R10 ;  /* 0x000c380a01007387 */ /* 0x0001e40000100a00 */
[----:B0-----:R-:W-:Y:S06]  /*70150*/  HMMA.16816.F32 R8, R20, R6, R56 ;  /* 0x000000061408723c */ /* 0x001fec0000001838 */
[----:B--2---:R-:W-:Y:S06]  /*70160*/  HMMA.16816.F32 R24, R28, R2, R44 ;  /* 0x000000021c18723c */ /* 0x004fec000000182c */
[----:B----4-:R-:W-:-:S15]  /*70170*/  HMMA.16816.F32 R12, R20, R4, R52 ;  /* 0x00000004140c723c */ /* 0x010fde0000001834 */
[----:B------:R-:W-:-:S02]  /*70180*/  NOP ;  /* 0x0000000000007918 */ /* 0x000fc40000000000 */
[----:B------:R-:W-:Y:S04]  /*70190*/  STL.64 [R1+0x1e0], R24 ;  /* 0x0001e01801007387 */ /* 0x000fe80000100a00 */
[----:B------:R-:W-:Y:S04]  /*701a0*/  STL.64 [R1+0x1e8], R26 ;  /* 0x0001e81a01007387 */ /* 0x000fe80000100a00 */
[----:B------:R-:W-:Y:S04]  /*701b0*/  STL.64 [R1+0x5fc8], R6 ;  /* 0x005fc80601007387 */ /* 0x000fe80000100a00 */
[----:B------:R0:W-:Y:S04]  /*701c0*/  STL.64 [R1+0x1d0], R12 ;  /* 0x0001d00c01007387 */ /* 0x0001e80000100a00 */
[----:B------:R1:W-:Y:S04]  /*701d0*/  STL.64 [R1+0x1d8], R14 ;  /* 0x0001d80e01007387 */ /* 0x0003e80000100a00 */
[----:B------:R2:W-:Y:S04]  /*701e0*/  STL.64 [R1+0x5fc0], R4 ;  /* 0x005fc00401007387 */ /* 0x0005e80000100a00 */
[----:B------:R-:W-:Y:S04]  /*701f0*/  STL.64 [R1+0x1c0], R8 ;  /* 0x0001c00801007387 */ /* 0x000fe80000100a00 */
[----:B------:R-:W-:Y:S04]  /*70200*/  STL.64 [R1+0x1c8], R10 ;  /* 0x0001c80a01007387 */ /* 0x000fe80000100a00 */
[----:B------:R-:W3:Y:S04]  /*70210*/  LDL.LU R40, [R1+0x130] ;  /* 0x0001300001287983 */ /* 0x000ee80000300800 */
[----:B------:R-:W3:Y:S04]  /*70220*/  LDL.LU R41, [R1+0x134] ;  /* 0x0001340001297983 */ /* 0x000ee80000300800 */
[----:B------:R-:W4:Y:S04]  /*70230*/  LDL.LU R42, [R1+0x138] ;  /* 0x00013800012a7983 */ /* 0x000f280000300800 */
[----:B------:R-:W4:Y:S04]  /*70240*/  LDL.LU R43, [R1+0x13c] ;  /* 0x00013c00012b7983 */ /* 0x000f280000300800 */
[----:B----4-:R-:W-:Y:S04]  /*70250*/  STL.64 [R1+0x5fd8], R42 ;  /* 0x005fd82a01007387 */ /* 0x010fe80000100a00 */
[----:B---3--:R3:W-:Y:S04]  /*70260*/  STL.64 [R1+0x5fd0], R40 ;  /* 0x005fd02801007387 */ /* 0x0087e80000100a00 */
[----:B------:R-:W4:Y:S04]  /*70270*/  LDL.LU R48, [R1+0x140] ;  /* 0x0001400001307983 */ /* 0x000f280000300800 */
[----:B------:R-:W4:Y:S04]  /*70280*/  LDL.LU R49, [R1+0x144] ;  /* 0x0001440001317983 */ /* 0x000f280000300800 */
[----:B------:R-:W2:Y:S04]  /*70290*/  LDL.LU R50, [R1+0x148] ;  /* 0x0001480001327983 */ /* 0x000ea80000300800 */
[----:B------:R-:W2:Y:S04]  /*702a0*/  LDL.LU R51, [R1+0x14c] ;  /* 0x00014c0001337983 */ /* 0x000ea80000300800 */
[----:B--2---:R-:W-:Y:S04]  /*702b0*/  STL.64 [R1+0x5fe8], R50 ;  /* 0x005fe83201007387 */ /* 0x004fe80000100a00 */
[----:B----4-:R-:W-:Y:S04]  /*702c0*/  STL.64 [R1+0x5fe0], R48 ;  /* 0x005fe03001007387 */ /* 0x010fe80000100a00 */
[----:B0-----:R-:W2:Y:S04]  /*702d0*/  LDL.LU R12, [R1+0x150] ;  /* 0x00015000010c7983 */ /* 0x001ea80000300800 */
[----:B------:R-:W2:Y:S04]  /*702e0*/  LDL.LU R13, [R1+0x154] ;  /* 0x00015400010d7983 */ /* 0x000ea80000300800 */
[----:B-1----:R-:W4:Y:S04]  /*702f0*/  LDL.LU R14, [R1+0x158] ;  /* 0x00015800010e7983 */ /* 0x002f280000300800 */
[----:B------:R-:W4:Y:S04]  /*70300*/  LDL.LU R15, [R1+0x15c] ;  /* 0x00015c00010f7983 */ /* 0x000f280000300800 */
[----:B----4-:R-:W-:Y:S04]  /*70310*/  STL.64 [R1+0x5ff8], R14 ;  /* 0x005ff80e01007387 */ /* 0x010fe80000100a00 */
[----:B--2---:R0:W-:Y:S04]  /*70320*/  STL.64 [R1+0x5ff0], R12 ;  /* 0x005ff00c01007387 */ /* 0x0041e80000100a00 */
[----:B------:R-:W2:Y:S04]  /*70330*/  LDL.LU R4, [R1+0x170] ;  /* 0x0001700001047983 */ /* 0x000ea80000300800 */
[----:B------:R-:W2:Y:S04]  /*70340*/  LDL.LU R5, [R1+0x174] ;  /* 0x0001740001057983 */ /* 0x000ea80000300800 */
[----:B------:R-:W4:Y:S04]  /*70350*/  LDL.LU R6, [R1+0x178] ;  /* 0x0001780001067983 */ /* 0x000f280000300800 */
[----:B------:R-:W4:Y:S04]  /*70360*/  LDL.LU R7, [R1+0x17c] ;  /* 0x00017c0001077983 */ /* 0x000f280000300800 */
[----:B----4-:R-:W-:Y:S04]  /*70370*/  STL.64 [R1+0x6010], R6 ;  /* 0x0060100601007387 */ /* 0x010fe80000100a00 */
[----:B--2---:R1:W-:Y:S04]  /*70380*/  STL.64 [R1+0x6008], R4 ;  /* 0x0060080401007387 */ /* 0x0043e80000100a00 */
[----:B---3--:R-:W2:Y:S04]  /*70390*/  LDL.LU R40, [R1+0xc10] ;  /* 0x000c100001287983 */ /* 0x008ea80000300800 */
        /* <DEDUP_REMOVED lines=14> */
[----:B------:R-:W2:Y:S04]  /*70480*/  LDL.LU R27, [R1+0x1ac] ;  /* 0x0001ac00011b7983 */ /* 0x000ea80000300800 */
        /* <DEDUP_REMOVED lines=36> */
[----:B0-----:R-:W2:Y:S04]  /*706d0*/  LDL.LU.64 R26, [R1+0x6020] ;  /* 0x00602000011a7983 */ /* 0x001ea80000300a00 */
[----:B------:R-:W4:Y:S01]  /*706e0*/  LDL.LU.64 R24, [R1+0x6018] ;  /* 0x0060180001187983 */ /* 0x000f220000300a00 */
[C---:B---3--:R-:W-:Y:S06]  /*706f0*/  HMMA.16816.F32 R12, R20.reuse, R32, R12 ;  /* 0x00000020140c723c */ /* 0x048fec000000180c */
[----:B----4-:R-:W-:-:S15]  /*70700*/  HMMA.16816.F32 R4, R20, R24, R4 ;  /* 0x000000181404723c */ /* 0x010fde0000001804 */
[----:B------:R-:W-:-:S08]  /*70710*/  NOP ;  /* 0x0000000000007918 */ /* 0x000fd00000000000 */
[----:B------:R-:W-:Y:S04]  /*70720*/  STL.64 [R1+0x1a0], R4 ;  /* 0x0001a00401007387 */ /* 0x000fe80000100a00 */
[----:B------:R0:W-:Y:S04]  /*70730*/  STL.64 [R1+0x1a8], R6 ;  /* 0x0001a80601007387 */ /* 0x0001e80000100a00 */
[----:B0-----:R-:W3:Y:S04]  /*70740*/  LDL.LU.64 R6, [R1+0x6010] ;  /* 0x0060100001067983 */ /* 0x001ee80000300a00 */
[----:B------:R-:W3:Y:S01]  /*70750*/  LDL.LU.64 R4, [R1+0x6008] ;  /* 0x0060080001047983 */ /* 0x000ee20000300a00 */
[C---:B--2---:R-:W-:Y:S06]  /*70760*/  HMMA.16816.F32 R48, R20.reuse, R26, R48 ;  /* 0x0000001a1430723c */ /* 0x044fec0000001830 */
[----:B------:R-:W-:Y:S01]  /*70770*/  HMMA.16816.F32 R40, R20, R18, R40 ;  /* 0x000000121428723c */ /* 0x000fe20000001828 */
[----:B------:R-:W-:-:S02]  /*70780*/  IMAD R28, R28, 0x100, R35 ;  /* 0x000001001c1c7824 */ /* 0x000fc400078e0223 */
[----:B------:R-:W-:Y:S01]  /*70790*/  IMAD R29, R29, 0x100, R0 ;  /* 0x000001001d1d7824 */ /* 0x000fe200078e0200 */
[----:B------:R-:W2:Y:S04]  /*707a0*/  LDL.LU R35, [R1+0x6004] ;  /* 0x0060040001237983 */ /* 0x000ea80000300800 */
[----:B------:R-:W4:Y:S04]  /*707b0*/  LDL.LU R0, [R1+0x6000] ;  /* 0x0060000001007983 */ /* 0x000f280000300800 */
[----:B------:R-:W-:Y:S04]  /*707c0*/  STL.64 [R1+0x190], R12 ;  /* 0x0001900c01007387 */ /* 0x000fe80000100a00 */
[----:B------:R0:W-:Y:S04]  /*707d0*/  STL.64 [R1+0x198], R14 ;  /* 0x0001980e01007387 */ /* 0x0001e80000100a00 */
[----:B0-----:R-:W2:Y:S04]  /*707e0*/  LDL.LU.64 R14, [R1+0x5ff8] ;  /* 0x005ff800010e7983 */ /* 0x001ea80000300a00 */
[----:B------:R-:W2:Y:S04]  /*707f0*/  LDL.LU.64 R12, [R1+0x5ff0] ;  /* 0x005ff000010c7983 */ /* 0x000ea80000300a00 */
        /* <DEDUP_REMOVED lines=8> */
[----:B---3--:R-:W-:Y:S03]  /*70880*/  HMMA.16816.F32 R20, R20, R2, R4 ;  /* 0x000000021414723c */ /* 0x008fe60000001804 */
[----:B------:R-:W2:Y:S04]  /*70890*/  LDL.LU.64 R6, [R1+0x5fc8] ;  /* 0x005fc80001067983 */ /* 0x000ea80000300a00 */
[----:B------:R-:W3:Y:S01]  /*708a0*/  LDL.LU.64 R4, [R1+0x5fc0] ;  /* 0x005fc00001047983 */ /* 0x000ee20000300a00 */
[----:B------:R-:W-:-:S02]  /*708b0*/  IMAD R30, R31, 0x100, R30 ;  /* 0x000001001f1e7824 */ /* 0x000fc400078e021e */
[----:B------:R-:W-:Y:S01]  /*708c0*/  IMAD R31, R9, 0x100, R8 ;  /* 0x00000100091f7824 */ /* 0x000fe200078e0208 */
[----:B------:R-:W-:Y:S02]  /*708d0*/  F2FP.F16.E5M2.UNPACK_B R28, R28 ;  /* 0x0000001cff1c723e */ /* 0x000fe400020004ff */
[----:B------:R-:W-:Y:S02]  /*708e0*/  F2FP.F16.E5M2.UNPACK_B R29, R29 ;  /* 0x0000001dff1d723e */ /* 0x000fe400020004ff */
[----:B------:R-:W-:Y:S02]  /*708f0*/  F2FP.F16.E5M2.UNPACK_B R30, R30 ;  /* 0x0000001eff1e723e */ /* 0x000fe400020004ff */
[----:B------:R-:W-:-:S06]  /*70900*/  F2FP.F16.E5M2.UNPACK_B R31, R31 ;  /* 0x0000001fff1f723e */ /* 0x000fcc00020004ff */
[----:B------:R-:W-:Y:S04]  /*70910*/  STL.64 [R1+0x180], R20 ;  /* 0x0001801401007387 */ /* 0x000fe80000100a00 */
[----:B------:R3:W-:Y:S02]  /*70920*/  STL.64 [R1+0x188], R22 ;  /* 0x0001881601007387 */ /* 0x0007e40000100a00 */
[C---:B---3--:R-:W-:Y:S06]  /*70930*/  HMMA.16816.F32 R20, R28.reuse, R4, R36 ;  /* 0x000000041c14723c */ /* 0x048fec0000001824 */
[C---:B--2---:R-:W-:Y:S06]  /*70940*/  HMMA.16816.F32 R12, R28.reuse, R6, R12 ;  /* 0x000000061c0c723c */ /* 0x044fec000000180c */
[----:B------:R-:W-:Y:S11]  /*70950*/  STL.64 [R1+0x5fa8], R6 ;  /* 0x005fa80601007387 */ /* 0x000ff60000100a00 */
[----:B------:R-:W-:Y:S04]  /*70960*/  STL.64 [R1+0x170], R20 ;  /* 0x0001701401007387 */ /* 0x000fe80000100a00 */
[----:B------:R-:W-:Y:S04]  /*70970*/  STL.64 [R1+0x178], R22 ;  /* 0x0001781601007387 */ /* 0x000fe80000100a00 */
[----:B------:R4:W-:Y:S04]  /*70980*/  STL.64 [R1+0x5fa0], R4 ;  /* 0x005fa00401007387 */ /* 0x0009e80000100a00 */
[----:B------:R-:W-:Y:S04]  /*70990*/  STL.64 [R1+0x160], R12 ;  /* 0x0001600c01007387 */ /* 0x000fe80000100a00 */
[----:B------:R0:W-:Y:S01]  /*709a0*/  STL.64 [R1+0x168], R14 ;  /* 0x0001680e01007387 */ /* 0x0001e20000100a00 */
[C---:B----4-:R-:W-:Y:S06]  /*709b0*/  HMMA.16816.F32 R4, R28.reuse, R24, R40 ;  /* 0x000000181c04723c */ /* 0x050fec0000001828 */
[----:B0-----:R-:W-:-:S15]  /*709c0*/  HMMA.16816.F32 R12, R28, R16, R48 ;  /* 0x000000101c0c723c */ /* 0x001fde0000001830 */
[----:B------:R-:W-:-:S08]  /*709d0*/  NOP ;  /* 0x0000000000007918 */ /* 0x000fd00000000000 */
[----:B------:R-:W-:Y:S04]  /*709e0*/  STL.64 [R1+0x150], R12 ;  /* 0x0001500c01007387 */ /* 0x000fe80000100a00 */
[----:B------:R-:W-:Y:S04]  /*709f0*/  STL.64 [R1+0x158], R14 ;  /* 0x0001580e01007387 */ /* 0x000fe80000100a00 */
[----:B------:R-:W-:Y:S04]  /*70a00*/  STL.64 [R1+0x140], R4 ;  /* 0x0001400401007387 */ /* 0x000fe80000100a00 */
[----:B------:R0:W-:Y:S02]  /*70a10*/  STL.64 [R1+0x148], R6 ;  /* 0x0001480601007387 */ /* 0x0001e40000100a00 */
[----:B0-----:R-:W-:Y:S02]  /*70a20*/  HMMA.16816.F32 R4, R28, R32, R44 ;  /* 0x000000201c04723c */ /* 0x001fe4000000182c */
[----:B------:R-:W-:Y:S04]  /*70a30*/  STL.64 [R1+0x5f98], R34 ;  /* 0x005f982201007387 */ /* 0x000fe80000100a00 */
[----:B------:R-:W-:-:S15]  /*70a40*/  STL.64 [R1+0x5f90], R32 ;  /* 0x005f902001007387 */ /* 0x000fde0000100a00 */
[----:B------:R-:W-:-:S02]  /*70a50*/  NOP ;  /* 0x0000000000007918 */ /* 0x000fc40000000000 */
[----:B------:R-:W-:Y:S04]  /*70a60*/  STL.64 [R1+0x130], R4 ;  /* 0x0001300401007387 */ /* 0x000fe80000100a00 */
[----:B------:R0:W-:Y:S02]  /*70a70*/  STL.64 [R1+0x138], R6 ;  /* 0x0001380601007387 */ /* 0x0001e40000100a00 */
[----:B0-----:R-:W-:Y:S06]  /*70a80*/  HMMA.16816.F32 R4, R28, R26, R56 ;  /* 0x0000001a1c04723c */ /* 0x001fec0000001838 */
[----:B------:R-:W-:Y:S04]  /*70a90*/  STL.64 [R1+0x5fb8], R26 ;  /* 0x005fb81a01007387 */ /* 0x000fe80000100a00 */
[----:B------:R-:W-:-:S13]  /*70aa0*/  STL.64 [R1+0x5fb0], R24 ;  /* 0x005fb01801007387 */ /* 0x000fda0000100a00 */
[----:B------:R0:W-:Y:S04]  /*70ab0*/  STL.64 [R1+0xc00], R4 ;  /* 0x000c000401007387 */ /* 0x0001e80000100a00 */
[----:B------:R1:W-:Y:S04]  /*70ac0*/  STL.64 [R1+0xc08], R6 ;  /* 0x000c080601007387 */ /* 0x0003e80000100a00 */
        /* <DEDUP_REMOVED lines=10> */
[----:B-1----:R-:W4:Y:S04]  /*70b70*/  LDL.LU R6, [R1+0x118] ;  /* 0x0001180001067983 */ /* 0x002f280000300800 */
[----:B------:R-:W4:Y:S04]  /*70b80*/  LDL.LU R7, [R1+0x11c] ;  /* 0x00011c0001077983 */ /* 0x000f280000300800 */
        /* <DEDUP_REMOVED lines=44> */
[----:B------:R-:W4:Y:S04]  /*70e50*/  LDL.LU.64 R24, [R1+0x5fb0] ;  /* 0x005fb00001187983 */ /* 0x000f280000300a00 */
[----:B------:R-:W2:Y:S04]  /*70e60*/  LDL.LU.64 R6, [R1+0x5fa8] ;  /* 0x005fa80001067983 */ /* 0x000ea80000300a00 */
[----:B------:R-:W3:Y:S01]  /*70e70*/  LDL.LU.64 R4, [R1+0x5fa0] ;  /* 0x005fa00001047983 */ /* 0x000ee20000300a00 */
[----:B------:R-:W-:-:S02]  /*70e80*/  F2FP.F16.E5M2.UNPACK_B R20, R20 ;  /* 0x00000014ff14723e */ /* 0x000fc400020004ff */
[----:B------:R-:W-:Y:S02]  /*70e90*/  F2FP.F16.E5M2.UNPACK_B R21, R21 ;  /* 0x00000015ff15723e */ /* 0x000fe400020004ff */
[----:B------:R-:W-:Y:S02]  /*70ea0*/  F2FP.F16.E5M2.UNPACK_B R22, R22 ;  /* 0x00000016ff16723e */ /* 0x000fe400020004ff */
[----:B------:R-:W-:Y:S01]  /*70eb0*/  F2FP.F16.E5M2.UNPACK_B R23, R23 ;  /* 0x00000017ff17723e */ /* 0x000fe200020004ff */
[----:B------:R-:W-:Y:S04]  /*70ec0*/  STL.64 [R1+0x120], R28 ;  /* 0x0001201c01007387 */ /* 0x000fe80000100a00 */
[----:B------:R0:W-:Y:S04]  /*70ed0*/  STL.64 [R1+0x128], R30 ;  /* 0x0001281e01007387 */ /* 0x0001e80000100a00 */
[----:B0-----:R-:W4:Y:S04]  /*70ee0*/  LDL.LU R30, [R1+0x21e0] ;  /* 0x0021e000011e7983 */ /* 0x001f280000300800 */
[----:B------:R-:W4:Y:S01]  /*70ef0*/  LDL.LU R31, [R1+0x21e8] ;  /* 0x0021e800011f7983 */ /* 0x000f220000300800 */
[----:B---3--:R-:W-:-:S15]  /*70f00*/  HMMA.16816.F32 R32, R20, R4, R32 ;  /* 0x000000041420723c */ /* 0x008fde0000001820 */
[----:B------:R-:W-:-:S08]  /*70f10*/  NOP ;  /* 0x0000000000007918 */ /* 0x000fd00000000000 */
[----:B------:R-:W-:Y:S04]  /*70f20*/  STL.64 [R1+0x110], R32 ;  /* 0x0001102001007387 */ /* 0x000fe80000100a00 */
[----:B------:R0:W-:Y:S04]  /*70f30*/  STL.64 [R1+0x118], R34 ;  /* 0x0001182201007387 */ /* 0x0001e80000100a00 */
[----:B0-----:R-:W3:Y:S04]  /*70f40*/  LDL.LU.64 R34, [R1+0x5f98] ;  /* 0x005f980001227983 */ /* 0x001ee80000300a00 */
[----:B------:R-:W3:Y:S01]  /*70f50*/  LDL.LU.64 R32, [R1+0x5f90] ;  /* 0x005f900001207983 */ /* 0x000ee20000300a00 */
[C---:B--2---:R-:W-:Y:S06]  /*70f60*/  HMMA.16816.F32 R40, R20.reuse, R6, R40 ;  /* 0x000000061428723c */ /* 0x044fec0000001828 */
[C---:B------:R-:W-:Y:S06]  /*70f70*/  HMMA.16816.F32 R12, R20.reuse, R16, R12 ;  /* 0x00000010140c723c */ /* 0x040fec000000180c */
[----:B----4-:R-:W-:Y:S01]  /*70f80*/  HMMA.16816.F32 R44, R20, R24, R44 ;  /* 0x00000018142c723c */ /* 0x010fe2000000182c */
[----:B------:R-:W-:-:S05]  /*70f90*/  IMAD R28, R53, 0x100, R52 ;  /* 0x00000100351c7824 */ /* 0x000fca00078e0234 */
[----:B------:R-:W-:Y:S05]  /*70fa0*/  HMMA.16816.F32 R8, R20, R26, R8 ;  /* 0x0000001a1408723c */ /* 0x000fea0000001808 */
[----:B------:R0:W-:Y:S04]  /*70fb0*/  STL.64 [R1+0x100], R40 ;  /* 0x0001002801007387 */ /* 0x0001e80000100a00 */
[----:B------:R1:W-:Y:S04]  /*70fc0*/  STL.64 [R1+0x108], R42 ;  /* 0x0001082a01007387 */ /* 0x0003e80000100a00 */
[----:B0-----:R-:W2:Y:S04]  /*70fd0*/  LDL.LU R40, [R1+0xa0] ;  /* 0x0000a00001287983 */ /* 0x001ea80000300800 */
[----:B------:R-:W2:Y:S04]  /*70fe0*/  LDL.LU R41, [R1+0xa4] ;  /* 0x0000a40001297983 */ /* 0x000ea80000300800 */
[----:B-1----:R-:W2:Y:S04]  /*70ff0*/  LDL.LU R42, [R1+0xa8] ;  /* 0x0000a800012a7983 */ /* 0x002ea80000300800 */
[----:B------:R-:W2:Y:S04]  /*71000*/  LDL.LU R43, [R1+0xac] ;  /* 0x0000ac00012b7983 */ /* 0x000ea80000300800 */
[----:B------:R-:W-:Y:S04]  /*71010*/  STL.64 [R1+0xf0], R12 ;  /* 0x0000f00c01007387 */ /* 0x000fe80000100a00 */
[----:B------:R0:W-:Y:S01]  /*71020*/  STL.64 [R1+0xf8], R14 ;  /* 0x0000f80e01007387 */ /* 0x0001e20000100a00 */
[----:B------:R-:W-:-:S03]  /*71030*/  IMAD R29, R55, 0x100, R54 ;  /* 0x00000100371d7824 */ /* 0x000fc600078e0236 */
[----:B0-----:R-:W4:Y:S04]  /*71040*/  LDL.LU.64 R14, [R1+0x5f88] ;  /* 0x005f8800010e7983 */ /* 0x001f280000300a00 */
[----:B------:R-:W4:Y:S04]  /*71050*/  LDL.LU.64 R12, [R1+0x5f80] ;  /* 0x005f8000010c7983 */ /* 0x000f280000300a00 */
[----:B------:R0:W-:Y:S04]  /*71060*/  STL.64 [R1+0xe0], R44 ;  /* 0x0000e02c01007387 */ /* 0x0001e80000100a00 */
[----:B------:R1:W-:Y:S01]  /*71070*/  STL.64 [R1+0xe8], R46 ;  /* 0x0000e82e01007387 */ /* 0x0003e20000100a00 */
[----:B------:R-:W-:Y:S03]  /*71080*/  HMMA.16816.F32 R36, R20, R18, R36 ;  /* 0x000000121424723c */ /* 0x000fe60000001824 */
[----:B0-----:R-:W4:Y:S04]  /*71090*/  LDL.LU R44, [R1+0x90] ;  /* 0x00009000012c7983 */ /* 0x001f280000300800 */
[----:B------:R-:W4:Y:S04]  /*710a0*/  LDL.LU R45, [R1+0x94] ;  /* 0x00009400012d7983 */ /* 0x000f280000300800 */
[----:B-1----:R-:W4:Y:S04]  /*710b0*/  LDL.LU R46, [R1+0x98] ;  /* 0x00009800012e7983 */ /* 0x002f280000300800 */
[----:B------:R-:W4:Y:S04]  /*710c0*/  LDL.LU R47, [R1+0x9c] ;  /* 0x00009c00012f7983 */ /* 0x000f280000300800 */
[----:B------:R-:W4:Y:S04]  /*710d0*/  LDL.LU R52, [R1+0x80] ;  /* 0x0000800001347983 */ /* 0x000f280000300800 */
[----:B------:R-:W4:Y:S04]  /*710e0*/  LDL.LU R53, [R1+0x84] ;  /* 0x0000840001357983 */ /* 0x000f280000300800 */
[----:B------:R-:W4:Y:S04]  /*710f0*/  LDL.LU R54, [R1+0x88] ;  /* 0x0000880001367983 */ /* 0x000f280000300800 */
[----:B------:R-:W4:Y:S01]  /*71100*/  LDL.LU R55, [R1+0x8c] ;  /* 0x00008c0001377983 */ /* 0x000f220000300800 */
[----:B------:R-:W-:-:S02]  /*71110*/  IMAD R30, R30, 0x100, R60 ;  /* 0x000001001e1e7824 */ /* 0x000fc400078e023c */
[----:B------:R-:W-:Y:S01]  /*71120*/  IMAD R31, R31, 0x100, R61 ;  /* 0x000001001f1f7824 */ /* 0x000fe200078e023d */
[----:B---3--:R-:W-:-:S15]  /*71130*/  HMMA.16816.F32 R48, R20, R32, R48 ;  /* 0x000000201430723c */ /* 0x008fde0000001830 */
[----:B------:R-:W-:-:S08]  /*71140*/  NOP ;  /* 0x0000000000007918 */ /* 0x000fd00000000000 */
[----:B------:R-:W-:Y:S04]  /*71150*/  STL.64 [R1+0xd0], R48 ;  /* 0x0000d03001007387 */ /* 0x000fe80000100a00 */
[----:B------:R0:W-:Y:S04]  /*71160*/  STL.64 [R1+0xd8], R50 ;  /* 0x0000d83201007387 */ /* 0x0001e80000100a00 */
[----:B0-----:R-:W3:Y:S04]  /*71170*/  LDL.LU.64 R50, [R1+0x5f78] ;  /* 0x005f780001327983 */ /* 0x001ee80000300a00 */
[----:B------:R-:W3:Y:S04]  /*71180*/  LDL.LU.64 R48, [R1+0x5f70] ;  /* 0x005f700001307983 */ /* 0x000ee80000300a00 */
[----:B------:R-:W3:Y:S04]  /*71190*/  LDL.LU R60, [R1+0x5f6c] ;  /* 0x005f6c00013c7983 */ /* 0x000ee80000300800 */
[----:B------:R-:W3:Y:S04]  /*711a0*/  LDL.LU R61, [R1+0x5f68] ;  /* 0x005f6800013d7983 */ /* 0x000ee80000300800 */
[----:B------:R-:W-:Y:S04]  /*711b0*/  STL.64 [R1+0xbe0], R8 ;  /* 0x000be00801007387 */ /* 0x000fe80000100a00 */
[----:B------:R0:W-:Y:S04]  /*711c0*/  STL.64 [R1+0xbe8], R10 ;  /* 0x000be80a01007387 */ /* 0x0001e80000100a00 */
[----:B0-----:R-:W3:Y:S04]  /*711d0*/  LDL.LU.64 R10, [R1+0x5f60] ;  /* 0x005f6000010a7983 */ /* 0x001ee80000300a00 */
[----:B------:R-:W3:Y:S04]  /*711e0*/  LDL.LU.64 R8, [R1+0x5f58] ;  /* 0x005f580001087983 */ /* 0x000ee80000300a00 */
[----:B------:R-:W-:Y:S04]  /*711f0*/  STL.64 [R1+0xbd0], R36 ;  /* 0x000bd02401007387 */ /* 0x000fe80000100a00 */
[----:B------:R0:W-:Y:S02]  /*71200*/  STL.64 [R1+0xbd8], R38 ;  /* 0x000bd82601007387 */ /* 0x0001e40000100a00 */
[----:B0-----:R-:W-:Y:S02]  /*71210*/  HMMA.16816.F32 R36, R20, R2, R56 ;  /* 0x000000021424723c */ /* 0x001fe40000001838 */
[----:B------:R-:W3:-:S15]  /*71220*/  LDL.LU R20, [R1+0x70] ;  /* 0x0000700001147983 */ /* 0x000ede0000300800 */
[----:B------:R-:W-:-:S06]  /*71230*/  NOP ;  /* 0x0000000000007918 */ /* 0x000fcc0000000000 */
[----:B------:R-:W-:Y:S04]  /*71240*/  STL.64 [R1+0xc0], R36 ;  /* 0x0000c02401007387 */ /* 0x000fe80000100a00 */
[----:B------:R2:W-:Y:S04]  /*71250*/  STL.64 [R1+0xc8], R38 ;  /* 0x0000c82601007387 */ /* 0x0005e80000100a00 */
        /* <DEDUP_REMOVED lines=8> */
[----:B--2---:R-:W-:Y:S01]  /*712e0*/  HMMA.16816.F32 R36, R28, R4, R40 ;  /* 0x000000041c24723c */ /* 0x004fe20000001828 */
[----:B------:R-:W-:-:S05]  /*712f0*/  IMAD.MOV.U32 R23, RZ, RZ, R0 ;  /* 0x000000ffff177224 */ /* 0x000fca00078e0000 */
[----:B----4-:R-:W-:-:S15]  /*71300*/  HMMA.16816.F32 R44, R28, R6, R44 ;  /* 0x000000061c2c723c */ /* 0x010fde000000182c */
[----:B------:R-:W-:-:S02]  /*71310*/  NOP ;  /* 0x0000000000007918 */ /* 0x000fc40000000000 */
[----:B------:R0:W-:Y:S01]  /*71320*/  STL [R1+0xb0], R36 ;  /* 0x0000b02401007387 */ /* 0x0001e20000100800 */
[----:B------:R-:W-:-:S03]  /*71330*/  IMAD.MOV.U32 R0, RZ, RZ, R39 ;  /* 0x000000ffff007224 */ /* 0x000fc600078e0027 */
[----:B------:R-:W2:Y:S04]  /*71340*/  LDL.LU R40, [R1+0x60] ;  /* 0x0000600001287983 */ /* 0x000ea80000300800 */
[----:B------:R-:W2:Y:S04]  /*71350*/  LDL.LU R41, [R1+0x64] ;  /* 0x0000640001297983 */ /* 0x000ea80000300800 */
[----:B------:R-:W2:Y:S04]  /*71360*/  LDL.LU R42, [R1+0x68] ;  /* 0x00006800012a7983 */ /* 0x000ea80000300800 */
[----:B------:R-:W2:Y:S04]  /*71370*/  LDL.LU R43, [R1+0x6c] ;  /* 0x00006c00012b7983 */ /* 0x000ea80000300800 */
[----:B------:R1:W-:Y:S01]  /*71380*/  STL [R1+0x5720], R0 ;  /* 0x0057200001007387 */ /* 0x0003e20000100800 */
[----:B---3--:R-:W-:-:S02]  /*71390*/  IMAD.MOV.U32 R22, RZ, RZ, R60 ;  /* 0x000000ffff167224 */ /* 0x008fc400078e003c */
[----:B------:R-:W-:Y:S02]  /*713a0*/  IMAD.MOV.U32 R21, RZ, RZ, R61 ;  /* 0x000000ffff157224 */ /* 0x000fe400078e003d */
[----:B------:R-:W-:Y:S02]  /*713b0*/  IMAD.MOV.U32 R61, RZ, RZ, R37 ;  /* 0x000000ffff3d7224 */ /* 0x000fe400078e0025 */
[----:B------:R-:W-:Y:S02]  /*713c0*/  IMAD.MOV.U32 R60, RZ, RZ, R38 ;  /* 0x000000ffff3c7224 */ /* 0x000fe400078e0026 */
[C---:B0-----:R-:W-:Y:S03]  /*713d0*/  HMMA.16816.F32 R36, R28.reuse, R16, R52 ;  /* 0x000000101c24723c */ /* 0x041fe60000001834 */
[----:B------:R0:W-:Y:S04]  /*713e0*/  STL [R1+0x571c], R60 ;  /* 0x00571c3c01007387 */ /* 0x0001e80000100800 */
[----:B------:R3:W-:Y:S04]  /*713f0*/  STL [R1+0x5718], R61 ;  /* 0x0057183d01007387 */ /* 0x0007e80000100800 */
[----:B------:R-:W-:Y:S04]  /*71400*/  STL.64 [R1+0xa0], R44 ;  /* 0x0000a02c01007387 */ /* 0x000fe80000100a00 */
[----:B------:R-:W-:Y:S08]  /*71410*/  STL.64 [R1+0xa8], R46 ;  /* 0x0000a82e01007387 */ /* 0x000ff00000100a00 */
[----:B------:R4:W-:Y:S01]  /*71420*/  STL [R1+0x90], R36 ;  /* 0x0000902401007387 */ /* 0x0009e20000100800 */
[----:B------:R-:W-:Y:S01]  /*71430*/  HMMA.16816.F32 R20, R28, R24, R20 ;  /* 0x000000181c14723c */ /* 0x000fe20000001814 */
[----:B-1----:R-:W-:-:S02]  /*71440*/  IMAD.MOV.U32 R0, RZ, RZ, R37 ;  /* 0x000000ffff007224 */ /* 0x002fc400078e0025 */
[----:B0-----:R-:W-:Y:S02]  /*71450*/  IMAD.MOV.U32 R60, RZ, RZ, R38 ;  /* 0x000000ffff3c7224 */ /* 0x001fe400078e0026 */
[----:B---3--:R-:W-:Y:S01]  /*71460*/  IMAD.MOV.U32 R61, RZ, RZ, R39 ;  /* 0x000000ffff3d7224 */ /* 0x008fe200078e0027 */
[----:B----4-:R-:W3:Y:S04]  /*71470*/  LDL.LU R36, [R1+0x2204] ;  /* 0x0022040001247983 */ /* 0x010ee80000300800 */
[----:B------:R-:W3:Y:S04]  /*71480*/  LDL.LU R37, [R1+0x2200] ;  /* 0x0022000001257983 */ /* 0x000ee80000300800 */
[----:B------:R-:W4:Y:S04]  /*71490*/  LDL.LU R38, [R1+0x220c] ;  /* 0x00220c0001267983 */ /* 0x000f280000300800 */
[----:B------:R-:W4:Y:S04]  /*714a0*/  LDL.LU R39, [R1+0x2208] ;  /* 0x0022080001277983 */ /* 0x000f280000300800 */
        /* <DEDUP_REMOVED lines=8> */
[----:B------:R-:W-:Y:S04]  /*71530*/  STL [R1+0x572c], R61 ;  /* 0x00572c3d01007387 */ /* 0x000fe80000100800 */
[----:B------:R-:W-:Y:S04]  /*71540*/  STL [R1+0x5728], R60 ;  /* 0x0057283c01007387 */ /* 0x000fe80000100800 */
[----:B------:R-:W-:Y:S04]  /*71550*/  STL [R1+0x5724], R0 ;  /* 0x0057240001007387 */ /* 0x000fe80000100800 */
[----:B------:R0:W-:Y:S04]  /*71560*/  STL.64 [R1+0x80], R20 ;  /* 0x0000801401007387 */ /* 0x0001e80000100a00 */
[----:B------:R-:W-:Y:S01]  /*71570*/  STL.64 [R1+0x88], R22 ;  /* 0x0000881601007387 */ /* 0x000fe20000100a00 */
[----:B0-----:R-:W-:-:S02]  /*71580*/  IMAD R20, R57, 0x100, R56 ;  /* 0x0000010039147824 */ /* 0x001fc400078e0238 */
[----:B------:R-:W-:Y:S01]  /*71590*/  IMAD R21, R59, 0x100, R58 ;  /* 0x000001003b157824 */ /* 0x000fe200078e023a */
[----:B------:R-:W4:Y:S04]  /*715a0*/  LDL.LU R56, [R1+0x50] ;  /* 0x0000500001387983 */ /* 0x000f280000300800 */
[----:B------:R-:W4:Y:S04]  /*715b0*/  LDL.LU R57, [R1+0x54] ;  /* 0x0000540001397983 */ /* 0x000f280000300800 */
[----:B------:R-:W4:Y:S04]  /*715c0*/  LDL.LU R58, [R1+0x58] ;  /* 0x00005800013a7983 */ /* 0x000f280000300800 */
[----:B------:R-:W4:Y:S01]  /*715d0*/  LDL.LU R59, [R1+0x5c] ;  /* 0x00005c00013b7983 */ /* 0x000f220000300800 */
[----:B--2---:R-:W-:-:S15]  /*715e0*/  HMMA.16816.F32 R40, R28, R32, R40 ;  /* 0x000000201c28723c */ /* 0x004fde0000001828 */
[----:B------:R-:W-:-:S08]  /*715f0*/  NOP ;  /* 0x0000000000007918 */ /* 0x000fd00000000000 */
[----:B------:R0:W-:Y:S01]  /*71600*/  STL [R1+0x70], R40 ;  /* 0x0000702801007387 */ /* 0x0001e20000100800 */
[----:B------:R-:W-:Y:S02]  /*71610*/  IMAD.MOV.U32 R61, RZ, RZ, R41 ;  /* 0x000000ffff3d7224 */ /* 0x000fe400078e0029 */
[----:B------:R-:W-:Y:S02]  /*71620*/  IMAD.MOV.U32 R60, RZ, RZ, R42 ;  /* 0x000000ffff3c7224 */ /* 0x000fe400078e002a */
[----:B------:R-:W-:Y:S01]  /*71630*/  IMAD.MOV.U32 R0, RZ, RZ, R43 ;  /* 0x000000ffff007224 */ /* 0x000fe200078e002b */
[----:B0-----:R-:W2:Y:S04]  /*71640*/  LDL.LU R40, [R1+0x10] ;  /* 0x0000100001287983 */ /* 0x001ea80000300800 */
[----:B------:R-:W2:Y:S04]  /*71650*/  LDL.LU R41, [R1+0x14] ;  /* 0x0000140001297983 */ /* 0x000ea80000300800 */
[----:B------:R-:W2:Y:S04]  /*71660*/  LDL.LU R42, [R1+0x18] ;  /* 0x00001800012a7983 */ /* 0x000ea80000300800 */
[----:B------:R-:W2:Y:S04]  /*71670*/  LDL.LU R43, [R1+0x1c] ;  /* 0x00001c00012b7983 */ /* 0x000ea80000300800 */
[----:B------:R0:W-:Y:S04]  /*71680*/  STL [R1+0x5738], R61 ;  /* 0x0057383d01007387 */ /* 0x0001e80000100800 */
[----:B------:R1:W-:Y:S04]  /*71690*/  STL [R1+0x5734], R60 ;  /* 0x0057343c01007387 */ /* 0x0003e80000100800 */
[----:B------:R1:W-:Y:S01]  /*716a0*/  STL [R1+0x5730], R0 ;  /* 0x0057300001007387 */ /* 0x0003e20000100800 */
[C---:B---3--:R-:W-:Y:S06]  /*716b0*/  HMMA.16816.F32 R52, R28.reuse, R18, R52 ;  /* 0x000000121c34723c */ /* 0x048fec0000001834 */
[----:B----4-:R-:W-:Y:S01]  /*716c0*/  HMMA.16816.F32 R44, R28, R26, R44 ;  /* 0x0000001a1c2c723c */ /* 0x010fe2000000182c */
[----:B------:R-:W-:-:S02]  /*716d0*/  IMAD R22, R37, 0x100, R36 ;  /* 0x0000010025167824 */ /* 0x000fc400078e0224 */
[----:B------:R-:W-:Y:S01]  /*716e0*/  IMAD R23, R39, 0x100, R38 ;  /* 0x0000010027177824 */ /* 0x000fe200078e0226 */
[----:B------:R-:W3:Y:S04]  /*716f0*/  LDL.LU R36, [R1+0x2210] ;  /* 0x0022100001247983 */ /* 0x000ee80000300800 */
[----:B------:R-:W4:Y:S04]  /*71700*/  LDL.LU R37, [R1+0x2218] ;  /* 0x0022180001257983 */ /* 0x000f280000300800 */
[----:B------:R-:W3:Y:S04]  /*71710*/  LDL.LU R38, [R1+0x2220] ;  /* 0x0022200001267983 */ /* 0x000ee80000300800 */
[----:B------:R-:W3:Y:S01]  /*71720*/  LDL.LU R39, [R1+0x2228] ;  /* 0x0022280001277983 */ /* 0x000ee20000300800 */
[----:B------:R-:W-:Y:S06]  /*71730*/  HMMA.16816.F32 R28, R28, R2, R56 ;  /* 0x000000021c1c723c */ /* 0x000fec0000001838 */
[----:B------:R-:W-:Y:S04]  /*71740*/  STL.64 [R1+0xbc0], R44 ;  /* 0x000bc02c01007387 */ /* 0x000fe80000100a00 */
[----:B------:R1:W-:Y:S01]  /*71750*/  STL.64 [R1+0xbc8], R46 ;  /* 0x000bc82e01007387 */ /* 0x0003e20000100a00 */
[----:B0-----:R-:W-:-:S02]  /*71760*/  IMAD.MOV.U32 R61, RZ, RZ, R52 ;  /* 0x000000ffff3d7224 */ /* 0x001fc400078e0034 */
[----:B-1----:R-:W-:Y:S02]  /*71770*/  IMAD.MOV.U32 R60, RZ, RZ, R53 ;  /* 0x000000ffff3c7224 */ /* 0x002fe400078e0035 */
[----:B------:R-:W-:Y:S01]  /*71780*/  IMAD.MOV.U32 R0, RZ, RZ, R54 ;  /* 0x000000ffff007224 */ /* 0x000fe200078e0036 */
[----:B------:R-:W4:Y:S04]  /*71790*/  LDL.LU.64 R46, [R1+0x5f50] ;  /* 0x005f5000012e7983 */ /* 0x000f280000300a00 */
[----:B------:R-:W4:Y:S04]  /*717a0*/  LDL.LU.64 R44, [R1+0x5f48] ;  /* 0x005f4800012c7983 */ /* 0x000f280000300a00 */
[----:B------:R0:W-:Y:S04]  /*717b0*/  STL [R1+0xbbc], R55 ;  /* 0x000bbc3701007387 */ /* 0x0001e80000100800 */
[----:B0-----:R-:W3:Y:S04]  /*717c0*/  LDL.LU.64 R54, [R1+0x5f40] ;  /* 0x005f400001367983 */ /* 0x001ee80000300a00 */
[----:B------:R-:W3:Y:S04]  /*717d0*/  LDL.LU.64 R52, [R1+0x5f38] ;  /* 0x005f380001347983 */ /* 0x000ee80000300a00 */
[----:B------:R0:W-:Y:S04]  /*717e0*/  STL [R1+0x5768], R61 ;  /* 0x0057683d01007387 */ /* 0x0001e80000100800 */
[----:B0-----:R-:W4:Y:S04]  /*717f0*/  LDL.LU R61, [R1+0x222c] ;  /* 0x00222c00013d7983 */ /* 0x001f280000300800 */
[----:B------:R-:W-:Y:S04]  /*71800*/  STL [R1+0x5740], R60 ;  /* 0x0057403c01007387 */ /* 0x000fe80000100800 */
[----:B------:R-:W-:Y:S04]  /*71810*/  STL [R1+0x573c], R0 ;  /* 0x00573c0001007387 */ /* 0x000fe80000100800 */
[----:B------:R-:W4:Y:S04]  /*71820*/  LDL.LU.64 R58, [R1+0x5f30] ;  /* 0x005f3000013a7983 */ /* 0x000f280000300a00 */
[----:B------:R-:W4:Y:S04]  /*71830*/  LDL.LU.64 R56, [R1+0x5f28] ;  /* 0x005f280001387983 */ /* 0x000f280000300a00 */
        /* <DEDUP_REMOVED lines=11> */
[----:B---3--:R-:W-:-:S15]  /*718f0*/  HMMA.16816.F32 R28, R20, R4, R28 ;  /* 0x00000004141c723c */ /* 0x008fde000000181c */
[----:B------:R-:W-:-:S08]  /*71900*/  NOP ;  /* 0x0000000000007918 */ /* 0x000fd00000000000 */
[----:B------:R4:W-:Y:S04]  /*71910*/  STL.64 [R1+0xfa8], R30 ;  /* 0x000fa81e01007387 */ /* 0x0009e80000100a00 */
[----:B------:R-:W2:Y:S04]  /*71920*/  LDL.LU R4, [R1+0x221c] ;  /* 0x00221c0001047983 */ /* 0x000ea80000300800 */
[----:B------:R-:W3:Y:S01]  /*71930*/  LDL.LU R5, [R1+0x2224] ;  /* 0x0022240001057983 */ /* 0x000ee20000300800 */
[----:B------:R-:W-:Y:S02]  /*71940*/  IMAD.MOV.U32 R60, RZ, RZ, R28 ;  /* 0x000000ffff3c7224 */ /* 0x000fe400078e001c */
[----:B------:R-:W-:Y:S01]  /*71950*/  IMAD.MOV.U32 R0, RZ, RZ, R29 ;  /* 0x000000ffff007224 */ /* 0x000fe200078e001d */
[C---:B------:R-:W-:Y:S06]  /*71960*/  HMMA.16816.F32 R52, R20.reuse, R24, R52 ;  /* 0x000000181434723c */ /* 0x040fec0000001834 */
[C---:B----4-:R-:W-:Y:S01]  /*71970*/  HMMA.16816.F32 R28, R20.reuse, R16, R56 ;  /* 0x00000010141c723c */ /* 0x050fe20000001838 */
[----:B------:R0:W-:Y:S04]  /*71980*/  STL [R1+0x5780], R0 ;  /* 0x0057800001007387 */ /* 0x0001e80000100800 */
[----:B0-----:R-:W4:Y:S04]  /*71990*/  LDL.LU R0, [R1+0x2214] ;  /* 0x0022140001007983 */ /* 0x001f280000300800 */
[----:B------:R-:W-:Y:S04]  /*719a0*/  STL [R1+0x576c], R60 ;  /* 0x00576c3c01007387 */ /* 0x000fe80000100800 */
[----:B------:R-:W-:Y:S04]  /*719b0*/  STL.64 [R1+0x30], R40 ;  /* 0x0000302801007387 */ /* 0x000fe80000100a00 */
[----:B------:R0:W-:Y:S04]  /*719c0*/  STL.64 [R1+0x38], R42 ;  /* 0x0000382a01007387 */ /* 0x0001e80000100a00 */
[----:B------:R-:W-:Y:S04]  /*719d0*/  STL.64 [R1+0x5648], R54 ;  /* 0x0056483601007387 */ /* 0x000fe80000100a00 */
[----:B------:R-:W-:Y:S04]  /*719e0*/  STL.64 [R1+0x20], R28 ;  /* 0x0000201c01007387 */ /* 0x000fe80000100a00 */
[----:B------:R1:W-:Y:S01]  /*719f0*/  STL.64 [R1+0x28], R30 ;  /* 0x0000281e01007387 */ /* 0x0003e20000100a00 */
[C---:B0-----:R-:W-:Y:S06]  /*71a00*/  HMMA.16816.F32 R40, R20.reuse, R32, R44 ;  /* 0x000000201428723c */ /* 0x041fec000000182c */
[----:B-1----:R-:W-:Y:S01]  /*71a10*/  HMMA.16816.F32 R28, R20, R26, R8 ;  /* 0x0000001a141c723c */ /* 0x002fe20000001808 */
[----:B------:R-:W-:Y:S01]  /*71a20*/  STL.64 [R1+0x5640], R52 ;  /* 0x0056403401007387 */ /* 0x000fe20000100a00 */
[----:B------:R-:W-:-:S02]  /*71a30*/  IMAD.MOV.U32 R6, RZ, RZ, R13 ;  /* 0x000000ffff067224 */ /* 0x000fc400078e000d */
[----:B------:R-:W-:-:S13]  /*71a40*/  IMAD.MOV.U32 R7, RZ, RZ, R12 ;  /* 0x000000ffff077224 */ /* 0x000fda00078e000c */
[----:B------:R-:W-:Y:S04]  /*71a50*/  STL.64 [R1+0x5658], R42 ;  /* 0x0056582a01007387 */ /* 0x000fe80000100a00 */
[----:B------:R0:W-:Y:S04]  /*71a60*/  STL.64 [R1+0x5650], R40 ;  /* 0x0056502801007387 */ /* 0x0001e80000100a00 */
[----:B------:R-:W-:Y:S04]  /*71a70*/  STL.64 [R1+0x5668], R30 ;  /* 0x0056681e01007387 */ /* 0x000fe80000100a00 */
[----:B------:R-:W-:Y:S01]  /*71a80*/  STL.64 [R1+0x5660], R28 ;  /* 0x0056601c01007387 */ /* 0x000fe20000100a00 */
[----:B--2---:R-:W-:-:S02]  /*71a90*/  IMAD R37, R37, 0x100, R4 ;  /* 0x0000010025257824 */ /* 0x004fc400078e0204 */
[----:B---3--:R-:W-:Y:S02]  /*71aa0*/  IMAD R38, R38, 0x100, R5 ;  /* 0x0000010026267824 */ /* 0x008fe400078e0205 */
[----:B------:R-:W-:Y:S02]  /*71ab0*/  IMAD.MOV.U32 R4, RZ, RZ, R15 ;  /* 0x000000ffff047224 */ /* 0x000fe400078e000f */
[----:B------:R-:W-:Y:S01]  /*71ac0*/  IMAD.MOV.U32 R5, RZ, RZ, R14 ;  /* 0x000000ffff057224 */ /* 0x000fe200078e000e */
[----:B------:R-:W2:Y:S04]  /*71ad0*/  LDL.LU R15, [R1+0x5f24] ;  /* 0x005f2400010f7983 */ /* 0x000ea80000300800 */
[----:B------:R-:W3:Y:S04]  /*71ae0*/  LDL.LU R14, [R1+0x5f20] ;  /* 0x005f2000010e7983 */ /* 0x000ee80000300800 */
[----:B------:R-:W4:Y:S04]  /*71af0*/  LDL.LU R13, [R1+0x5f1c] ;  /* 0x005f1c00010d7983 */ /* 0x000f280000300800 */
[----:B------:R-:W2:Y:S01]  /*71b00*/  LDL.LU R12, [R1+0x5f18] ;  /* 0x005f1800010c7983 */ /* 0x000ea20000300800 */
[----:B------:R-:W-:-:S02]  /*71b10*/  IMAD.MOV.U32 R56, RZ, RZ, R48 ;  /* 0x000000ffff387224 */ /* 0x000fc400078e0030 */
[----:B------:R-:W-:Y:S01]  /*71b20*/  IMAD.MOV.U32 R57, RZ, RZ, R49 ;  /* 0x000000ffff397224 */ /* 0x000fe200078e0031 */
[----:B------:R-:W3:Y:S04]  /*71b30*/  LDL.LU R48, [R1+0x5f14] ;  /* 0x005f140001307983 */ /* 0x000ee80000300800 */
[----:B------:R-:W3:Y:S01]  /*71b40*/  LDL.LU R49, [R1+0x5f10] ;  /* 0x005f100001317983 */ /* 0x000ee20000300800 */
[----:B------:R-:W-:Y:S02]  /*71b50*/  IMAD.MOV.U32 R58, RZ, RZ, R50 ;  /* 0x000000ffff3a7224 */ /* 0x000fe400078e0032 */
[----:B------:R-:W-:Y:S01]  /*71b60*/  IMAD.MOV.U32 R59, RZ, RZ, R51 ;  /* 0x000000ffff3b7224 */ /* 0x000fe200078e0033 */
[----:B------:R-:W3:Y:S04]  /*71b70*/  LDL.LU R50, [R1+0x5f0c] ;  /* 0x005f0c0001327983 */ /* 0x000ee80000300800 */
[----:B------:R-:W3:Y:S04]  /*71b80*/  LDL.LU R51, [R1+0x5f08] ;  /* 0x005f080001337983 */ /* 0x000ee80000300800 */
[----:B------:R-:W3:Y:S04]  /*71b90*/  LDL R16, [R1+0xfe8] ;  /* 0x000fe80001107983 */ /* 0x000ee80000100800 */
[----:B------:R-:W3:Y:S04]  /*71ba0*/  LDL R17, [R1+0xfec] ;  /* 0x000fec0001117983 */ /* 0x000ee80000100800 */
[----:B------:R-:W3:Y:S04]  /*71bb0*/  LDL.LU R44, [R1] ;  /* 0x00000000012c7983 */ /* 0x000ee80000300800 */
[----:B------:R-:W3:Y:S01]  /*71bc0*/  LDL.LU R45, [R1+0x4] ;  /* 0x00000400012d7983 */ /* 0x000ee20000300800 */
[----:B----4-:R-:W-:-:S02]  /*71bd0*/  IMAD.MOV.U32 R47, RZ, RZ, R13 ;  /* 0x000000ffff2f7224 */ /* 0x010fc400078e000d */
[----:B--2---:R-:W-:Y:S02]  /*71be0*/  IMAD.MOV.U32 R46, RZ, RZ, R12 ;  /* 0x000000ffff2e7224 */ /* 0x004fe400078e000c */
[----:B------:R-:W2:Y:S04]  /*71bf0*/  LDL.LU R12, [R1+0x5f04] ;  /* 0x005f0400010c7983 */ /* 0x000ea80000300800 */
[----:B------:R-:W2:Y:S04]  /*71c00*/  LDL.LU R13, [R1+0x5f00] ;  /* 0x005f0000010d7983 */ /* 0x000ea80000300800 */
[----:B0-----:R-:W4:Y:S04]  /*71c10*/  LDL R41, [R1+0xff8] ;  /* 0x000ff80001297983 */ /* 0x001f280000100800 */
[----:B------:R-:W4:Y:S01]  /*71c20*/  LDL R42, [R1+0xffc] ;  /* 0x000ffc00012a7983 */ /* 0x000f220000100800 */
[----:B---3--:R-:W-:-:S02]  /*71c30*/  IMAD.MOV.U32 R8, RZ, RZ, R14 ;  /* 0x000000ffff087224 */ /* 0x008fc400078e000e */
[----:B------:R-:W-:Y:S01]  /*71c40*/  IMAD.MOV.U32 R9, RZ, RZ, R15 ;  /* 0x000000ffff097224 */ /* 0x000fe200078e000f */
[----:B------:R-:W2:Y:S04]  /*71c50*/  LDL.LU R14, [R1+0x5efc] ;  /* 0x005efc00010e7983 */ /* 0x000ea80000300800 */
[----:B------:R-:W2:Y:S04]  /*71c60*/  LDL.LU R15, [R1+0x5ef8] ;  /* 0x005ef800010f7983 */ /* 0x000ea80000300800 */
[----:B------:R-:W3:Y:S04]  /*71c70*/  LDL R43, [R1+0x1018] ;  /* 0x00101800012b7983 */ /* 0x000ee80000100800 */
[----:B------:R-:W3:Y:S04]  /*71c80*/  LDL R32, [R1+0x101c] ;  /* 0x00101c0001207983 */ /* 0x000ee80000100800 */
[----:B------:R-:W3:Y:S04]  /*71c90*/  LDL.LU R33, [R1+0x2234] ;  /* 0x0022340001217983 */ /* 0x000ee80000300800 */
[----:B------:R-:W3:Y:S04]  /*71ca0*/  LDL.LU R52, [R1+0x2230] ;  /* 0x0022300001347983 */ /* 0x000ee80000300800 */
[----:B------:R-:W3:Y:S04]  /*71cb0*/  LDL.LU R53, [R1+0x223c] ;  /* 0x00223c0001357983 */ /* 0x000ee80000300800 */
[----:B------:R-:W3:Y:S01]  /*71cc0*/  LDL.LU R54, [R1+0x2238] ;  /* 0x0022380001367983 */ /* 0x000ee20000300800 */
[----:B------:R-:W-:-:S03]  /*71cd0*/  IMAD.MOV.U32 R11, RZ, RZ, R34 ;  /* 0x000000ffff0b7224 */ /* 0x000fc600078e0022 */
[----:B------:R-:W3:Y:S01]  /*71ce0*/  LDL.LU R55, [R1+0x2244] ;  /* 0x0022440001377983 */ /* 0x000ee20000300800 */
[----:B------:R-:W-:-:S03]  /*71cf0*/  IMAD R36, R36, 0x100, R0 ;  /* 0x0000010024247824 */ /* 0x000fc600078e0200 */
[----:B------:R-:W3:Y:S01]  /*71d00*/  LDL.LU R34, [R1+0x2240] ;  /* 0x0022400001227983 */ /* 0x000ee20000300800 */
[----:B------:R-:W-:-:S03]  /*71d10*/  IMAD R39, R39, 0x100, R61 ;  /* 0x0000010027277824 */ /* 0x000fc600078e023d */
[----:B------:R-:W3:Y:S04]  /*71d20*/  LDL R60, [R1+0x1028] ;  /* 0x00102800013c7983 */ /* 0x000ee80000100800 */
[----:B------:R-:W3:Y:S01]  /*71d30*/  LDL R0, [R1+0x102c] ;  /* 0x00102c0001007983 */ /* 0x000ee20000100800 */
[----:B------:R-:W-:-:S03]  /*71d40*/  IMAD.MOV.U32 R10, RZ, RZ, R35 ;  /* 0x000000ffff0a7224 */ /* 0x000fc600078e0023 */
[----:B------:R-:W3:Y:S04]  /*71d50*/  LDL.LU R61, [R1+0x224c] ;  /* 0x00224c00013d7983 */ /* 0x000ee80000300800 */
[----:B------:R-:W3:Y:S01]  /*71d60*/  LDL.LU R35, [R1+0x2248] ;  /* 0x0022480001237983 */ /* 0x000ee20000300800 */
[----:B--2---:R-:W-:-:S15]  /*71d70*/  HMMA.16816.F32 R24, R20, R18, R12 ;  /* 0x000000121418723c */ /* 0x004fde000000180c */
[----:B------:R-:W-:-:S08]  /*71d80*/  NOP ;  /* 0x0000000000007918 */ /* 0x000fd00000000000 */
[----:B------:R-:W-:Y:S04]  /*71d90*/  STL.64 [R1+0x5678], R26 ;  /* 0x0056781a01007387 */ /* 0x000fe80000100a00 */
[----:B------:R-:W-:Y:S04]  /*71da0*/  STL.64 [R1+0x5670], R24 ;  /* 0x0056701801007387 */ /* 0x000fe80000100a00 */
[----:B------:R-:W2:Y:S04]  /*71db0*/  LDL.LU R18, [R1+0x1008] ;  /* 0x0010080001127983 */ /* 0x000ea80000300800 */
[----:B------:R-:W2:Y:S01]  /*71dc0*/  LDL.LU R19, [R1+0x100c] ;  /* 0x00100c0001137983 */ /* 0x000ea20000300800 */
[----:B------:R-:W-:-:S02]  /*71dd0*/  F2FP.F16.E5M2.UNPACK_B R36, R36 ;  /* 0x00000024ff24723e */ /* 0x000fc400020004ff */
[----:B------:R-:W-:Y:S02]  /*71de0*/  F2FP.F16.E5M2.UNPACK_B R37, R37 ;  /* 0x00000025ff25723e */ /* 0x000fe400020004ff */
[----:B------:R-:W-:Y:S02]  /*71df0*/  F2FP.F16.E5M2.UNPACK_B R38, R38 ;  /* 0x00000026ff26723e */ /* 0x000fe400020004ff */
[----:B------:R-:W-:Y:S02]  /*71e00*/  F2FP.F16.E5M2.UNPACK_B R39, R39 ;  /* 0x00000027ff27723e */ /* 0x000fe400020004ff */
[----:B------:R-:W-:Y:S02]  /*71e10*/  F2FP.F16.E5M2.UNPACK_B R16, R16 ;  /* 0x00000010ff10723e */ /* 0x000fe400020004ff */
[----:B------:R-:W-:Y:S02]  /*71e20*/  F2FP.F16.E5M2.UNPACK_B R17, R17 ;  /* 0x00000011ff11723e */ /* 0x000fe400020004ff */
[----:B----4-:R-:W-:-:S02]  /*71e30*/  F2FP.F16.E5M2.UNPACK_B R14, R41 ;  /* 0x00000029ff0e723e */ /* 0x010fc400020004ff */
[----:B------:R-:W-:Y:S01]  /*71e40*/  F2FP.F16.E5M2.UNPACK_B R15, R42 ;  /* 0x0000002aff0f723e */ /* 0x000fe200020004ff */
[----:B------:R-:W-:Y:S06]  /*71e50*/  HMMA.16816.F32 R20, R20, R2, R48 ;  /* 0x000000021414723c */ /* 0x000fec0000001830 */
[C---:B------:R-:W-:Y:S06]  /*71e60*/  HMMA.16816.F32 R44, R36.reuse, R16, R44 ;  /* 0x00000010242c723c */ /* 0x040fec000000182c */
[----:B------:R-:W-:Y:S07]  /*71e70*/  HMMA.16816.F32 R48, R36, R14, R8 ;  /* 0x0000000e2430723c */ /* 0x000fee0000001808 */
[----:B---3--:R-:W-:-:S02]  /*71e80*/  F2FP.F16.E5M2.UNPACK_B R10, R43 ;  /* 0x0000002bff0a723e */ /* 0x008fc400020004ff */
[----:B------:R-:W-:-:S07]  /*71e90*/  F2FP.F16.E5M2.UNPACK_B R11, R32 ;  /* 0x00000020ff0b723e */ /* 0x000fce00020004ff */
[----:B------:R-:W-:Y:S01]  /*71ea0*/  HMMA.16816.F32 R4, R36, R10, R4 ;  /* 0x0000000a2404723c */ /* 0x000fe20000001804 */
[----:B------:R-:W-:Y:S04]  /*71eb0*/  STL.64 [R1+0x5688], R22 ;  /* 0x0056881601007387 */ /* 0x000fe80000100a00 */
[----:B------:R0:W-:Y:S04]  /*71ec0*/  STL.64 [R1+0x5680], R20 ;  /* 0x0056801401007387 */ /* 0x0001e80000100a00 */
[----:B------:R-:W-:Y:S04]  /*71ed0*/  STL.64 [R1+0x5698], R46 ;  /* 0x0056982e01007387 */ /* 0x000fe80000100a00 */
[----:B------:R1:W-:Y:S01]  /*71ee0*/  STL.64 [R1+0x5690], R44 ;  /* 0x0056902c01007387 */ /* 0x0003e20000100a00 */
[----:B--2---:R-:W-:-:S02]  /*71ef0*/  F2FP.F16.E5M2.UNPACK_B R12, R18 ;  /* 0x00000012ff0c723e */ /* 0x004fc400020004ff */
[----:B------:R-:W-:-:S07]  /*71f00*/  F2FP.F16.E5M2.UNPACK_B R13, R19 ;  /* 0x00000013ff0d723e */ /* 0x000fce00020004ff */
[----:B------:R-:W-:Y:S01]  /*71f10*/  HMMA.16816.F32 R56, R36, R12, R56 ;  /* 0x0000000c2438723c */ /* 0x000fe20000001838 */
[----:B------:R-:W-:Y:S04]  /*71f20*/  STL [R1+0x5784], R18 ;  /* 0x0057841201007387 */ /* 0x000fe80000100800 */
[----:B------:R-:W-:Y:S04]  /*71f30*/  STL [R1+0x59e0], R19 ;  /* 0x0059e01301007387 */ /* 0x000fe80000100800 */
[----:B------:R-:W-:Y:S04]  /*71f40*/  STL.64 [R1+0x5ec0], R16 ;  /* 0x005ec01001007387 */ /* 0x000fe80000100a00 */
[----:B------:R-:W-:Y:S04]  /*71f50*/  STL.64 [R1+0x56a8], R50 ;  /* 0x0056a83201007387 */ /* 0x000fe80000100a00 */
[----:B------:R2:W-:Y:S04]  /*71f60*/  STL.64 [R1+0x56a0], R48 ;  /* 0x0056a03001007387 */ /* 0x0005e80000100a00 */
[----:B------:R-:W-:Y:S04]  /*71f70*/  STL.64 [R1+0x5ed0], R14 ;  /* 0x005ed00e01007387 */ /* 0x000fe80000100a00 */
[----:B------:R3:W-:Y:S04]  /*71f80*/  STL.64 [R1+0x5ec8], R12 ;  /* 0x005ec80c01007387 */ /* 0x0007e80000100a00 */
[----:B------:R-:W-:Y:S04]  /*71f90*/  STL.64 [R1+0x56c0], R58 ;  /* 0x0056c03a01007387 */ /* 0x000fe80000100a00 */
[----:B------:R-:W-:Y:S04]  /*71fa0*/  STL.64 [R1+0x56b8], R56 ;  /* 0x0056b83801007387 */ /* 0x000fe80000100a00 */
[----:B0-----:R-:W4:Y:S04]  /*71fb0*/  LDL.LU R20, [R1+0xb60] ;  /* 0x000b600001147983 */ /* 0x001f280000300800 */
[----:B------:R-:W-:Y:S04]  /*71fc0*/  STL.64 [R1+0x10], R4 ;  /* 0x0000100401007387 */ /* 0x000fe80000100a00 */
[----:B------:R-:W-:Y:S04]  /*71fd0*/  STL.64 [R1+0x18], R6 ;  /* 0x0000180601007387 */ /* 0x000fe80000100a00 */
[----:B------:R-:W4:Y:S04]  /*71fe0*/  LDL.LU R21, [R1+0xb64] ;  /* 0x000b640001157983 */ /* 0x000f280000300800 */
[----:B------:R-:W2:Y:S04]  /*71ff0*/  LDL.LU R22, [R1+0xb68] ;  /* 0x000b680001167983 */ /* 0x000ea80000300800 */
[----:B------:R-:W2:Y:S04]  /*72000*/  LDL.LU R23, [R1+0xb6c] ;  /* 0x000b6c0001177983 */ /* 0x000ea80000300800 */
[----:B--2---:R-:W-:Y:S04]  /*72010*/  STL.64 [R1+0x5ee0], R22 ;  /* 0x005ee01601007387 */ /* 0x004fe80000100a00 */
[----:B----4-:R-:W-:Y:S04]  /*72020*/  STL.64 [R1+0x5ed8], R20 ;  /* 0x005ed81401007387 */ /* 0x010fe80000100a00 */
[----:B-1----:R-:W2:Y:S04]  /*72030*/  LDL.LU R44, [R1+0xb70] ;  /* 0x000b7000012c7983 */ /* 0x002ea80000300800 */
[----:B------:R-:W2:Y:S04]  /*72040*/  LDL.LU R45, [R1+0xb74] ;  /* 0x000b7400012d7983 */ /* 0x000ea80000300800 */
[----:B------:R-:W4:Y:S04]  /*72050*/  LDL.LU R46, [R1+0xb78] ;  /* 0x000b7800012e7983 */ /* 0x000f280000300800 */
[----:B------:R-:W4:Y:S04]  /*72060*/  LDL.LU R47, [R1+0xb7c] ;  /* 0x000b7c00012f7983 */ /* 0x000f280000300800 */
[----:B----4-:R-:W-:Y:S04]  /*72070*/  STL.64 [R1+0x5ef0], R46 ;  /* 0x005ef02e01007387 */ /* 0x010fe80000100a00 */
[----:B--2---:R0:W-:Y:S04]  /*72080*/  STL.64 [R1+0x5ee8], R44 ;  /* 0x005ee82c01007387 */ /* 0x0041e80000100a00 */
        /* <DEDUP_REMOVED lines=8> */
[----:B---3--:R-:W3:Y:S04]  /*72110*/  LDL.LU R12, [R1+0xf70] ;  /* 0x000f7000010c7983 */ /* 0x008ee80000300800 */
[----:B------:R-:W3:Y:S04]  /*72120*/  LDL.LU R13, [R1+0xf74] ;  /* 0x000f7400010d7983 */ /* 0x000ee80000300800 */
[----:B------:R-:W3:Y:S04]  /*72130*/  LDL.LU R14, [R1+0xf78] ;  /* 0x000f7800010e7983 */ /* 0x000ee80000300800 */
[----:B------:R-:W3:Y:S04]  /*72140*/  LDL.LU R15, [R1+0xf7c] ;  /* 0x000f7c00010f7983 */ /* 0x000ee80000300800 */
[----:B0-----:R-:W2:Y:S04]  /*72150*/  LDL.LU R44, [R1+0xfb0] ;  /* 0x000fb000012c7983 */ /* 0x001ea80000300800 */
[----:B------:R-:W2:Y:S04]  /*72160*/  LDL.LU R45, [R1+0xfb4] ;  /* 0x000fb400012d7983 */ /* 0x000ea80000300800 */
[----:B------:R-:W2:Y:S04]  /*72170*/  LDL.LU R46, [R1+0xfb8] ;  /* 0x000fb800012e7983 */ /* 0x000ea80000300800 */
[----:B------:R-:W2:Y:S04]  /*72180*/  LDL.LU R47, [R1+0xfbc] ;  /* 0x000fbc00012f7983 */ /* 0x000ea80000300800 */
[----:B------:R-:W4:Y:S04]  /*72190*/  LDL R6, [R1+0x1038] ;  /* 0x0010380001067983 */ /* 0x000f280000100800 */
[----:B------:R-:W3:Y:S04]  /*721a0*/  LDL R7, [R1+0x103c] ;  /* 0x00103c0001077983 */ /* 0x000ee80000100800 */
[----:B------:R-:W2:Y:S04]  /*721b0*/  LDL R4, [R1+0x1048] ;  /* 0x0010480001047983 */ /* 0x000ea80000100800 */
[----:B------:R-:W2:Y:S04]  /*721c0*/  LDL R5, [R1+0x104c] ;  /* 0x00104c0001057983 */ /* 0x000ea80000100800 */
[----:B------:R-:W2:Y:S04]  /*721d0*/  LDL R25, [R1+0x1058] ;  /* 0x0010580001197983 */ /* 0x000ea80000100800 */
[----:B------:R-:W2:Y:S04]  /*721e0*/  LDL R26, [R1+0x105c] ;  /* 0x00105c00011a7983 */ /* 0x000ea80000100800 */
[----:B------:R-:W2:Y:S04]  /*721f0*/  LDL.LU R20, [R1+0xf80] ;  /* 0x000f800001147983 */ /* 0x000ea80000300800 */
[----:B------:R-:W2:Y:S04]  /*72200*/  LDL.LU R21, [R1+0xf84] ;  /* 0x000f840001157983 */ /* 0x000ea80000300800 */
[----:B------:R-:W2:Y:S04]  /*72210*/  LDL.LU R22, [R1+0xf88] ;  /* 0x000f880001167983 */ /* 0x000ea80000300800 */
[----:B------:R-:W2:Y:S01]  /*72220*/  LDL.LU R23, [R1+0xf8c] ;  /* 0x000f8c0001177983 */ /* 0x000ea20000300800 */
[----:B------:R-:W-:-:S02]  /*72230*/  F2FP.F16.E5M2.UNPACK_B R8, R60 ;  /* 0x0000003cff08723e */ /* 0x000fc400020004ff */
[----:B------:R-:W-:Y:S01]  /*72240*/  F2FP.F16.E5M2.UNPACK_B R9, R0 ;  /* 0x00000000ff09723e */ /* 0x000fe200020004ff */
        /* <DEDUP_REMOVED lines=15> */
[----:B------:R-:W2:Y:S01]  /*72340*/  LDL.LU R0, [R1+0x226c] ;  /* 0x00226c0001007983 */ /* 0x000ea20000300800 */
[----:B------:R-:W-:-:S03]  /*72350*/  IMAD R32, R52, 0x100, R33 ;  /* 0x0000010034207824 */ /* 0x000fc600078e0221 */
[----:B------:R-:W2:Y:S01]  /*72360*/  LDL.LU R61, [R1+0x2268] ;  /* 0x00226800013d7983 */ /* 0x000ea20000300800 */
[----:B------:R-:W-:-:S03]  /*72370*/  IMAD R33, R54, 0x100, R53 ;  /* 0x0000010036217824 */ /* 0x000fc600078e0235 */
[----:B------:R-:W2:Y:S04]  /*72380*/  LDL.LU R52, [R1+0xf60] ;  /* 0x000f600001347983 */ /* 0x000ea80000300800 */
[----:B------:R-:W2:Y:S01]  /*72390*/  LDL.LU R53, [R1+0xf64] ;  /* 0x000f640001357983 */ /* 0x000ea20000300800 */
[----:B------:R-:W-:-:S03]  /*723a0*/  IMAD R34, R34, 0x100, R55 ;  /* 0x0000010022227824 */ /* 0x000fc600078e0237 */
[----:B------:R-:W2:Y:S04]  /*723b0*/  LDL.LU R54, [R1+0xf68] ;  /* 0x000f680001367983 */ /* 0x000ea80000300800 */
[----:B------:R-:W2:Y:S01]  /*723c0*/  LDL.LU R55, [R1+0xf6c] ;  /* 0x000f6c0001377983 */ /* 0x000ea20000300800 */
[----:B----4-:R-:W-:Y:S02]  /*723d0*/  F2FP.F16.E5M2.UNPACK_B R6, R6 ;  /* 0x00000006ff06723e */ /* 0x010fe400020004ff */
[----:B---3--:R-:W-:Y:S01]  /*723e0*/  F2FP.F16.E5M2.UNPACK_B R7, R7 ;  /* 0x00000007ff07723e */ /* 0x008fe200020004ff */
[----:B--2---:R-:W-:Y:S01]  /*723f0*/  HMMA.16816.F32 R44, R36, R8, R44 ;  /* 0x00000008242c723c */ /* 0x004fe2000000182c */
[----:B------:R-:W-:Y:S02]  /*72400*/  F2FP.F16.E5M2.UNPACK_B R4, R4 ;  /* 0x00000004ff04723e */ /* 0x000fe400020004ff */
[----:B------:R-:W-:-:S03]  /*72410*/  F2FP.F16.E5M2.UNPACK_B R5, R5 ;  /* 0x00000005ff05723e */ /* 0x000fc600020004ff */
[C---:B------:R-:W-:Y:S06]  /*72420*/  HMMA.16816.F32 R20, R36.reuse, R6, R20 ;  /* 0x000000062414723c */ /* 0x040fec0000001814 */
[----:B------:R-:W-:Y:S01]  /*72430*/  HMMA.16816.F32 R12, R36, R4, R12 ;  /* 0x00000004240c723c */ /* 0x000fe2000000180c */
[----:B------:R-:W-:Y:S02]  /*72440*/  F2FP.F16.E5M2.UNPACK_B R2, R25 ;  /* 0x00000019ff02723e */ /* 0x000fe400020004ff */
[----:B------:R-:W-:-:S08]  /*72450*/  F2FP.F16.E5M2.UNPACK_B R3, R26 ;  /* 0x0000001aff03723e */ /* 0x000fd000020004ff */
[----:B------:R-:W-:Y:S04]  /*72460*/  STL.64 [R1+0x50], R44 ;  /* 0x0000502c01007387 */ /* 0x000fe80000100a00 */
[----:B------:R0:W-:Y:S01]  /*72470*/  STL.64 [R1+0x58], R46 ;  /* 0x0000582e01007387 */ /* 0x0001e20000100a00 */
[----:B------:R-:W-:Y:S03]  /*72480*/  HMMA.16816.F32 R36, R36, R2, R16 ;  /* 0x000000022424723c */ /* 0x000fe60000001810 */
[----:B0-----:R-:W2:Y:S04]  /*72490*/  LDL.LU.64 R46, [R1+0x5ef0] ;  /* 0x005ef000012e7983 */ /* 0x001ea80000300a00 */
[----:B------:R-:W2:Y:S04]  /*724a0*/  LDL.LU.64 R44, [R1+0x5ee8] ;  /* 0x005ee800012c7983 */ /* 0x000ea80000300a00 */
[----:B------:R-:W-:Y:S04]  /*724b0*/  STL.64 [R1+0xf80], R20 ;  /* 0x000f801401007387 */ /* 0x000fe80000100a00 */
[----:B------:R0:W-:Y:S04]  /*724c0*/  STL.64 [R1+0xf88], R22 ;  /* 0x000f881601007387 */ /* 0x0001e80000100a00 */
[----:B0-----:R-:W3:Y:S04]  /*724d0*/  LDL.LU.64 R22, [R1+0x5ee0] ;  /* 0x005ee00001167983 */ /* 0x001ee80000300a00 */
[----:B------:R-:W3:Y:S04]  /*724e0*/  LDL.LU.64 R20, [R1+0x5ed8] ;  /* 0x005ed80001147983 */ /* 0x000ee80000300a00 */
[----:B------:R-:W-:Y:S04]  /*724f0*/  STL.64 [R1+0xf70], R12 ;  /* 0x000f700c01007387 */ /* 0x000fe80000100a00 */
[----:B------:R0:W-:Y:S04]  /*72500*/  STL.64 [R1+0xf78], R14 ;  /* 0x000f780e01007387 */ /* 0x0001e80000100a00 */
[----:B0-----:R-:W4:Y:S04]  /*72510*/  LDL.LU.64 R14, [R1+0x5ed0] ;  /* 0x005ed000010e7983 */ /* 0x001f280000300a00 */
[----:B------:R-:W2:Y:S04]  /*72520*/  LDL.LU.64 R12, [R1+0x5ec8] ;  /* 0x005ec800010c7983 */ /* 0x000ea80000300a00 */
[----:B------:R-:W3:Y:S01]  /*72530*/  LDL.LU.64 R16, [R1+0x5ec0] ;  /* 0x005ec00001107983 */ /* 0x000ee20000300a00 */
[----:B------:R-:W-:-:S02]  /*72540*/  F2FP.F16.E5M2.UNPACK_B R32, R32 ;  /* 0x00000020ff20723e */ /* 0x000fc400020004ff */
[----:B------:R-:W-:Y:S02]  /*72550*/  F2FP.F16.E5M2.UNPACK_B R33, R33 ;  /* 0x00000021ff21723e */ /* 0x000fe400020004ff */
[----:B------:R-:W-:Y:S02]  /*72560*/  F2FP.F16.E5M2.UNPACK_B R34, R34 ;  /* 0x00000022ff22723e */ /* 0x000fe400020004ff */
[----:B------:R-:W-:Y:S01]  /*72570*/  F2FP.F16.E5M2.UNPACK_B R35, R35 ;  /* 0x00000023ff23723e */ /* 0x000fe200020004ff */
[----:B------:R-:W-:Y:S04]  /*72580*/  STL.64 [R1+0xba0], R36 ;  /* 0x000ba02401007387 */ /* 0x000fe80000100a00 */
[----:B------:R2:W-:Y:S02]  /*72590*/  STL.64 [R1+0xba8], R38 ;  /* 0x000ba82601007387 */ /* 0x0005e40000100a00 */
[C---:B---3--:R-:W-:Y:S06]  /*725a0*/  HMMA.16816.F32 R56, R32.reuse, R16, R56 ;  /* 0x000000102038723c */ /* 0x048fec0000001838 */
[C---:B----4-:R-:W-:Y:S06]  /*725b0*/  HMMA.16816.F32 R48, R32.reuse, R14, R48 ;  /* 0x0000000e2030723c */ /* 0x050fec0000001830 */
[C---:B--2---:R-:W-:Y:S11]  /*725c0*/  HMMA.16816.F32 R36, R32.reuse, R12, R44 ;  /* 0x0000000c2024723c */ /* 0x044ff6000000182c */
[----:B------:R-:W-:Y:S04]  /*725d0*/  STL.64 [R1+0xb90], R56 ;  /* 0x000b903801007387 */ /* 0x000fe80000100a00 */
[----:B------:R-:W-:Y:S04]  /*725e0*/  STL.64 [R1+0xb98], R58 ;  /* 0x000b983a01007387 */ /* 0x000fe80000100a00 */
        /* <DEDUP_REMOVED lines=9> */
[----:B------:R0:W-:Y:S04]  /*72680*/  STL.64 [R1+0xb68], R14 ;  /* 0x000b680e01007387 */ /* 0x0001e80000100a00 */
[----:B------:R-:W-:Y:S04]  /*72690*/  STL.64 [R1+0x5e78], R10 ;  /* 0x005e780a01007387 */ /* 0x000fe80000100a00 */
[----:B------:R1:W-:Y:S01]  /*726a0*/  STL.64 [R1+0x5e70], R8 ;  /* 0x005e700801007387 */ /* 0x0003e20000100a00 */
[C---:B0-----:R-:W-:Y:S06]  /*726b0*/  HMMA.16816.F32 R12, R32.reuse, R8, R28 ;  /* 0x00000008200c723c */ /* 0x041fec000000181c */
[----:B-1----:R-:W-:Y:S01]  /*726c0*/  HMMA.16816.F32 R8, R32, R6, R52 ;  /* 0x000000062008723c */ /* 0x002fe20000001834 */
[----:B------:R-:W-:-:S02]  /*726d0*/  IMAD R36, R40, 0x100, R27 ;  /* 0x0000010028247824 */ /* 0x000fc400078e021b */
[----:B------:R-:W-:Y:S02]  /*726e0*/  IMAD R37, R42, 0x100, R41 ;  /* 0x000001002a257824 */ /* 0x000fe400078e0229 */
[----:B------:R-:W-:-:S12]  /*726f0*/  IMAD R38, R60, 0x100, R43 ;  /* 0x000001003c267824 */ /* 0x000fd800078e022b */
[----:B------:R-:W-:Y:S04]  /*72700*/  STL.64 [R1+0xb50], R12 ;  /* 0x000b500c01007387 */ /* 0x000fe80000100a00 */
[----:B------:R-:W-:Y:S04]  /*72710*/  STL.64 [R1+0xb58], R14 ;  /* 0x000b580e01007387 */ /* 0x000fe80000100a00 */
[----:B------:R-:W2:Y:S04]  /*72720*/  LDL.LU R40, [R1+0xa90] ;  /* 0x000a900001287983 */ /* 0x000ea80000300800 */
        /* <DEDUP_REMOVED lines=39> */
[----:B------:R-:W3:Y:S04]  /*729a0*/  LDL.LU R50, [R1+0xb08] ;  /* 0x000b080001327983 */ /* 0x000ee80000300800 */
[----:B------:R-:W3:Y:S04]  /*729b0*/  LDL.LU R51, [R1+0xb0c] ;  /* 0x000b0c0001337983 */ /* 0x000ee80000300800 */
[----:B---3--:R-:W-:Y:S04]  /*729c0*/  STL.64 [R1+0x5eb8], R50 ;  /* 0x005eb83201007387 */ /* 0x008fe80000100a00 */
[----:B--2---:R2:W-:Y:S04]  /*729d0*/  STL.64 [R1+0x5eb0], R48 ;  /* 0x005eb03001007387 */ /* 0x0045e80000100a00 */
        /* <DEDUP_REMOVED lines=8> */
[----:B-1----:R-:W3:Y:S04]  /*72a60*/  LDL.LU R44, [R1+0xb40] ;  /* 0x000b4000012c7983 */ /* 0x002ee80000300800 */
[----:B------:R-:W3:Y:S04]  /*72a70*/  LDL.LU R45, [R1+0xb44] ;  /* 0x000b4400012d7983 */ /* 0x000ee80000300800 */
[----:B------:R-:W3:Y:S04]  /*72a80*/  LDL.LU R46, [R1+0xb48] ;  /* 0x000b4800012e7983 */ /* 0x000ee80000300800 */
[----:B------:R-:W3:Y:S04]  /*72a90*/  LDL.LU R47, [R1+0xb4c] ;  /* 0x000b4c00012f7983 */ /* 0x000ee80000300800 */
[----:B--2---:R-:W2:Y:S04]  /*72aa0*/  LDL.LU R48, [R1+0xf50] ;  /* 0x000f500001307983 */ /* 0x004ea80000300800 */
[----:B------:R-:W2:Y:S04]  /*72ab0*/  LDL.LU R49, [R1+0xf54] ;  /* 0x000f540001317983 */ /* 0x000ea80000300800 */
[----:B------:R-:W2:Y:S04]  /*72ac0*/  LDL.LU R50, [R1+0xf58] ;  /* 0x000f580001327983 */ /* 0x000ea80000300800 */
[----:B------:R-:W2:Y:S04]  /*72ad0*/  LDL.LU R51, [R1+0xf5c] ;  /* 0x000f5c0001337983 */ /* 0x000ea80000300800 */
        /* <DEDUP_REMOVED lines=10> */
[----:B------:R-:W4:Y:S01]  /*72b80*/  LDL.LU R20, [R1+0xf40] ;  /* 0x000f400001147983 */ /* 0x000f220000300800 */
[----:B------:R-:W-:-:S02]  /*72b90*/  F2FP.F16.E5M2.UNPACK_B R36, R36 ;  /* 0x00000024ff24723e */ /* 0x000fc400020004ff */
[----:B------:R-:W-:Y:S02]  /*72ba0*/  F2FP.F16.E5M2.UNPACK_B R37, R37 ;  /* 0x00000025ff25723e */ /* 0x000fe400020004ff */
[----:B------:R-:W-:Y:S01]  /*72bb0*/  F2FP.F16.E5M2.UNPACK_B R38, R38 ;  /* 0x00000026ff26723e */ /* 0x000fe200020004ff */
[----:B------:R-:W4:Y:S01]  /*72bc0*/  LDL.LU R21, [R1+0xf44] ;  /* 0x000f440001157983 */ /* 0x000f220000300800 */
[----:B------:R-:W-:-:S03]  /*72bd0*/  F2FP.F16.E5M2.UNPACK_B R39, R39 ;  /* 0x00000027ff27723e */ /* 0x000fc600020004ff */
        /* <DEDUP_REMOVED lines=18> */
[C---:B--2---:R-:W-:Y:S06]  /*72d00*/  HMMA.16816.F32 R48, R32.reuse, R4, R48 ;  /* 0x000000042030723c */ /* 0x044fec0000001830 */
[----:B---3--:R-:W-:Y:S06]  /*72d10*/  HMMA.16816.F32 R32, R32, R2, R44 ;  /* 0x000000022020723c */ /* 0x008fec000000182c */
[C---:B----4-:R-:W-:Y:S11]  /*72d20*/  HMMA.16816.F32 R12, R36.reuse, R16, R12 ;  /* 0x00000010240c723c */ /* 0x050ff6000000180c */
[----:B------:R-:W-:Y:S04]  /*72d30*/  STL.64 [R1+0xf50], R48 ;  /* 0x000f503001007387 */ /* 0x000fe80000100a00 */
[----:B------:R0:W-:Y:S04]  /*72d40*/  STL.64 [R1+0xf58], R50 ;  /* 0x000f583201007387 */ /* 0x0001e80000100a00 */
[----:B0-----:R-:W2:Y:S04]  /*72d50*/  LDL.LU.64 R50, [R1+0x5eb8] ;  /* 0x005eb80001327983 */ /* 0x001ea80000300a00 */
[----:B------:R-:W2:Y:S04]  /*72d60*/  LDL.LU.64 R48, [R1+0x5eb0] ;  /* 0x005eb00001307983 */ /* 0x000ea80000300a00 */
[----:B------:R-:W3:Y:S04]  /*72d70*/  LDL.LU.64 R46, [R1+0x5ea8] ;  /* 0x005ea800012e7983 */ /* 0x000ee80000300a00 */
[----:B------:R-:W3:Y:S04]  /*72d80*/  LDL.LU.64 R44, [R1+0x5ea0] ;  /* 0x005ea000012c7983 */ /* 0x000ee80000300a00 */
[----:B------:R0:W-:Y:S04]  /*72d90*/  STL.64 [R1+0xb40], R32 ;  /* 0x000b402001007387 */ /* 0x0001e80000100a00 */
[----:B------:R1:W-:Y:S04]  /*72da0*/  STL.64 [R1+0xb48], R34 ;  /* 0x000b482201007387 */ /* 0x0003e80000100a00 */
[----:B0-----:R-:W4:Y:S04]  /*72db0*/  LDL.LU R33, [R1+0x2274] ;  /* 0x0022740001217983 */ /* 0x001f280000300800 */
[----:B-1----:R-:W4:Y:S04]  /*72dc0*/  LDL.LU R34, [R1+0x2270] ;  /* 0x0022700001227983 */ /* 0x002f280000300800 */
[----:B------:R-:W4:Y:S04]  /*72dd0*/  LDL.LU R35, [R1+0x227c] ;  /* 0x00227c0001237983 */ /* 0x000f280000300800 */
[----:B------:R-:W-:Y:S04]  /*72de0*/  STL.64 [R1+0xb30], R12 ;  /* 0x000b300c01007387 */ /* 0x000fe80000100a00 */
[----:B------:R0:W-:Y:S04]  /*72df0*/  STL.64 [R1+0xb38], R14 ;  /* 0x000b380e01007387 */ /* 0x0001e80000100a00 */
[----:B0-----:R-:W2:Y:S04]  /*72e00*/  LDL.LU.64 R14, [R1+0x5e98] ;  /* 0x005e9800010e7983 */ /* 0x001ea80000300a00 */
[----:B------:R-:W3:Y:S01]  /*72e10*/  LDL.LU.64 R12, [R1+0x5e90] ;  /* 0x005e9000010c7983 */ /* 0x000ee20000300a00 */
[C---:B--2---:R-:W-:Y:S06]  /*72e20*/  HMMA.16816.F32 R40, R36.reuse, R14, R40 ;  /* 0x0000000e2428723c */ /* 0x044fec0000001828 */
[----:B---3--:R-:W-:-:S15]  /*72e30*/  HMMA.16816.F32 R8, R36, R12, R8 ;  /* 0x0000000c2408723c */ /* 0x008fde0000001808 */
[----:B------:R-:W-:-:S02]  /*72e40*/  NOP ;  /* 0x0000000000007918 */ /* 0x000fc40000000000 */
[----:B------:R-:W-:Y:S04]  /*72e50*/  STL.64 [R1+0xb20], R40 ;  /* 0x000b202801007387 */ /* 0x000fe80000100a00 */
[----:B------:R0:W-:Y:S04]  /*72e60*/  STL.64 [R1+0xb28], R42 ;  /* 0x000b282a01007387 */ /* 0x0001e80000100a00 */
[----:B0-----:R-:W2:Y:S04]  /*72e70*/  LDL.LU.64 R42, [R1+0x5e88] ;  /* 0x005e8800012a7983 */ /* 0x001ea80000300a00 */
[----:B------:R-:W2:Y:S04]  /*72e80*/  LDL.LU.64 R40, [R1+0x5e80] ;  /* 0x005e800001287983 */ /* 0x000ea80000300a00 */
[----:B------:R-:W-:Y:S04]  /*72e90*/  STL.64 [R1+0xb10], R8 ;  /* 0x000b100801007387 */ /* 0x000fe80000100a00 */
[----:B------:R0:W-:Y:S04]  /*72ea0*/  STL.64 [R1+0xb18], R10 ;  /* 0x000b180a01007387 */ /* 0x0001e80000100a00 */
[----:B0-----:R-:W3:Y:S04]  /*72eb0*/  LDL.LU.64 R10, [R1+0x5e78] ;  /* 0x005e7800010a7983 */ /* 0x001ee80000300a00 */
[----:B------:R-:W4:Y:S01]  /*72ec0*/  LDL.LU.64 R8, [R1+0x5e70] ;  /* 0x005e700001087983 */ /* 0x000f220000300a00 */
[C---:B------:R-:W-:Y:S06]  /*72ed0*/  HMMA.16816.F32 R20, R36.reuse, R6, R20 ;  /* 0x000000062414723c */ /* 0x040fec0000001814 */
        /* <DEDUP_REMOVED lines=12> */
[----:B------:R0:W-:Y:S01]  /*72fa0*/  STL.64 [R1+0xf48], R22 ;  /* 0x000f481601007387 */ /* 0x0001e20000100a00 */
[----:B--2---:R-:W-:Y:S03]  /*72fb0*/  HMMA.16816.F32 R40, R36, R4, R40 ;  /* 0x000000042428723c */ /* 0x004fe60000001828 */
[----:B0-----:R-:W2:Y:S04]  /*72fc0*/  LDL.LU.64 R22, [R1+0x5e48] ;  /* 0x005e480001167983 */ /* 0x001ea80000300a00 */
[----:B------:R-:W2:-:S15]  /*72fd0*/  LDL.LU.64 R20, [R1+0x5e40] ;  /* 0x005e400001147983 */ /* 0x000e9e0000300a00 */
[----:B------:R-:W-:-:S01]  /*72fe0*/  NOP ;  /* 0x0000000000007918 */ /* 0x000fc20000000000 */
[----:B------:R-:W-:Y:S04]  /*72ff0*/  STL.64 [R1+0xf30], R40 ;  /* 0x000f302801007387 */ /* 0x000fe80000100a00 */
[----:B------:R0:W-:Y:S04]  /*73000*/  STL.64 [R1+0xf38], R42 ;  /* 0x000f382a01007387 */ /* 0x0001e80000100a00 */
[----:B0-----:R-:W2:Y:S04]  /*73010*/  LDL.LU.64 R42, [R1+0x5e38] ;  /* 0x005e3800012a7983 */ /* 0x001ea80000300a00 */
        /* <DEDUP_REMOVED lines=12> */
[----:B------:R-:W-:Y:S01]  /*730e0*/  STL.64 [R1+0xae8], R58 ;  /* 0x000ae83a01007387 */ /* 0x000fe20000100a00 */
[C---:B---3--:R-:W-:Y:S06]  /*730f0*/  HMMA.16816.F32 R48, R32.reuse, R16, R48 ;  /* 0x000000102030723c */ /* 0x048fec0000001830 */
[----:B----4-:R-:W-:-:S15]  /*73100*/  HMMA.16816.F32 R36, R32, R14, R44 ;  /* 0x0000000e2024723c */ /* 0x010fde000000182c */
[----:B------:R-:W-:-:S02]  /*73110*/  NOP ;  /* 0x0000000000007918 */ /* 0x000fc40000000000 */
[----:B------:R-:W-:Y:S04]  /*73120*/  STL.64 [R1+0xad0], R48 ;  /* 0x000ad03001007387 */ /* 0x000fe80000100a00 */
[----:B------:R-:W-:Y:S04]  /*73130*/  STL.64 [R1+0xad8], R50 ;  /* 0x000ad83201007387 */ /* 0x000fe80000100a00 */
[----:B------:R-:W-:Y:S01]  /*73140*/  STL.64 [R1+0x5df8], R14 ;  /* 0x005df80e01007387 */ /* 0x000fe20000100a00 */
[C---:B--2---:R-:W-:Y:S03]  /*73150*/  HMMA.16816.F32 R20, R32.reuse, R12, R20 ;  /* 0x0000000c2014723c */ /* 0x044fe60000001814 */
[----:B------:R-:W-:Y:S04]  /*73160*/  STL.64 [R1+0xac0], R36 ;  /* 0x000ac02401007387 */ /* 0x000fe80000100a00 */
[----:B------:R-:W-:Y:S04]  /*73170*/  STL.64 [R1+0xac8], R38 ;  /* 0x000ac82601007387 */ /* 0x000fe80000100a00 */
[----:B------:R0:W-:Y:S02]  /*73180*/  STL.64 [R1+0x5df0], R12 ;  /* 0x005df00c01007387 */ /* 0x0001e40000100a00 */
[C---:B0-----:R-:W-:Y:S10]  /*73190*/  HMMA.16816.F32 R12, R32.reuse, R10, R24 ;  /* 0x0000000a200c723c */ /* 0x041ff40000001818 */
[----:B------:R-:W-:Y:S04]  /*731a0*/  STL.64 [R1+0xab0], R20 ;  /* 0x000ab01401007387 */ /* 0x000fe80000100a00 */
[----:B------:R-:W-:Y:S09]  /*731b0*/  STL.64 [R1+0xab8], R22 ;  /* 0x000ab81601007387 */ /* 0x000ff20000100a00 */
[----:B------:R-:W-:Y:S04]  /*731c0*/  STL.64 [R1+0xaa0], R12 ;  /* 0x000aa00c01007387 */ /* 0x000fe80000100a00 */
[----:B------:R0:W-:Y:S02]  /*731d0*/  STL.64 [R1+0xaa8], R14 ;  /* 0x000aa80e01007387 */ /* 0x0001e40000100a00 */
[----:B0-----:R-:W-:Y:S02]  /*731e0*/  HMMA.16816.F32 R12, R32, R8, R40 ;  /* 0x00000008200c723c */ /* 0x001fe40000001828 */
[----:B------:R-:W-:Y:S04]  /*731f0*/  STL.64 [R1+0x5dd8], R10 ;  /* 0x005dd80a01007387 */ /* 0x000fe80000100a00 */
[----:B------:R-:W-:Y:S01]  /*73200*/  STL.64 [R1+0x5dd0], R8 ;  /* 0x005dd00801007387 */ /* 0x000fe20000100a00 */
[----:B------:R-:W-:-:S02]  /*73210*/  IMAD R36, R52, 0x100, R31 ;  /* 0x0000010034247824 */ /* 0x000fc400078e021f */
[----:B------:R-:W-:Y:S02]  /*73220*/  IMAD R37, R54, 0x100, R53 ;  /* 0x0000010036257824 */ /* 0x000fe400078e0235 */
[----:B------:R-:W-:-:S12]  /*73230*/  IMAD R38, R60, 0x100, R55 ;  /* 0x000001003c267824 */ /* 0x000fd800078e0237 */
[----:B------:R-:W-:Y:S04]  /*73240*/  STL.64 [R1+0xa90], R12 ;  /* 0x000a900c01007387 */ /* 0x000fe80000100a00 */
[----:B------:R-:W-:Y:S04]  /*73250*/  STL.64 [R1+0xa98], R14 ;  /* 0x000a980e01007387 */ /* 0x000fe80000100a00 */
        /* <DEDUP_REMOVED lines=58> */
[----:B------:R-:W4:Y:S04]  /*73600*/  LDL.LU R28, [R1+0xf10] ;  /* 0x000f1000011c7983 */ /* 0x000f280000300800 */
[----:B------:R-:W4:Y:S04]  /*73610*/  LDL.LU R29, [R1+0xf14] ;  /* 0x000f1400011d7983 */ /* 0x000f280000300800 */
[----:B------:R-:W4:Y:S04]  /*73620*/  LDL.LU R30, [R1+0xf18] ;  /* 0x000f1800011e7983 */ /* 0x000f280000300800 */
[----:B------:R-:W4:Y:S04]  /*73630*/  LDL.LU R31, [R1+0xf1c] ;  /* 0x000f1c00011f7983 */ /* 0x000f280000300800 */
        /* <DEDUP_REMOVED lines=31> */
[C---:B----4-:R-:W-:Y:S06]  /*73830*/  HMMA.16816.F32 R28, R32.reuse, R4, R28 ;  /* 0x00000004201c723c */ /* 0x050fec000000181c */
[----:B---3--:R-:W-:Y:S06]  /*73840*/  HMMA.16816.F32 R32, R32, R2, R48 ;  /* 0x000000022020723c */ /* 0x008fec0000001830 */
[C---:B------:R-:W-:Y:S05]  /*73850*/  HMMA.16816.F32 R12, R36.reuse, R16, R12 ;  /* 0x00000010240c723c */ /* 0x040fea000000180c */
[----:B------:R-:W-:Y:S04]  /*73860*/  STL.64 [R1+0xf20], R20 ;  /* 0x000f201401007387 */ /* 0x000fe80000100a00 */
[----:B------:R0:W-:Y:S04]  /*73870*/  STL.64 [R1+0xf28], R22 ;  /* 0x000f281601007387 */ /* 0x0001e80000100a00 */
[----:B0-----:R-:W2:Y:S04]  /*73880*/  LDL.LU.64 R22, [R1+0x5e28] ;  /* 0x005e280001167983 */ /* 0x001ea80000300a00 */
[----:B------:R-:W2:Y:S04]  /*73890*/  LDL.LU.64 R20, [R1+0x5e20] ;  /* 0x005e200001147983 */ /* 0x000ea80000300a00 */
[----:B------:R-:W-:Y:S04]  /*738a0*/  STL.64 [R1+0xf10], R28 ;  /* 0x000f101c01007387 */ /* 0x000fe80000100a00 */
[----:B------:R0:W-:Y:S04]  /*738b0*/  STL.64 [R1+0xf18], R30 ;  /* 0x000f181e01007387 */ /* 0x0001e80000100a00 */
[----:B0-----:R-:W3:Y:S04]  /*738c0*/  LDL.LU.64 R30, [R1+0x5e18] ;  /* 0x005e1800011e7983 */ /* 0x001ee80000300a00 */
[----:B------:R-:W3:Y:S04]  /*738d0*/  LDL.LU.64 R28, [R1+0x5e10] ;  /* 0x005e1000011c7983 */ /* 0x000ee80000300a00 */
[----:B------:R-:W4:Y:S04]  /*738e0*/  LDL.LU.64 R50, [R1+0x5e08] ;  /* 0x005e080001327983 */ /* 0x000f280000300a00 */
[----:B------:R-:W4:Y:S04]  /*738f0*/  LDL.LU.64 R48, [R1+0x5e00] ;  /* 0x005e000001307983 */ /* 0x000f280000300a00 */
        /* <DEDUP_REMOVED lines=44> */
[C---:B------:R-:W-:Y:S06]  /*73bc0*/  HMMA.16816.F32 R56, R36.reuse, R4, R56 ;  /* 0x000000042438723c */ /* 0x040fec0000001838 */
[----:B------:R-:W-:Y:S06]  /*73bd0*/  HMMA.16816.F32 R48, R36, R2, R48 ;  /* 0x000000022430723c */ /* 0x000fec0000001830 */
[C---:B--2---:R-:W-:Y:S01]  /*73be0*/  HMMA.16816.F32 R44, R32.reuse, R16, R44 ;  /* 0x00000010202c723c */ /* 0x044fe2000000182c */
[----:B------:R-:W-:Y:S10]  /*73bf0*/  STL [R1+0x5d98], R7 ;  /* 0x005d980701007387 */ /* 0x000ff40000100800 */
[----:B------:R-:W-:Y:S04]  /*73c00*/  STL.64 [R1+0xef0], R56 ;  /* 0x000ef03801007387 */ /* 0x000fe80000100a00 */
[----:B------:R-:W-:Y:S04]  /*73c10*/  STL.64 [R1+0xef8], R58 ;  /* 0x000ef83a01007387 */ /* 0x000fe80000100a00 */
[----:B------:R-:W-:Y:S04]  /*73c20*/  STL.64 [R1+0xa20], R48 ;  /* 0x000a203001007387 */ /* 0x000fe80000100a00 */
[----:B------:R-:W-:Y:S04]  /*73c30*/  STL.64 [R1+0xa28], R50 ;  /* 0x000a283201007387 */ /* 0x000fe80000100a00 */
[----:B------:R-:W-:Y:S04]  /*73c40*/  STL.64 [R1+0xa10], R44 ;  /* 0x000a102c01007387 */ /* 0x000fe80000100a00 */
[----:B------:R-:W-:Y:S04]  /*73c50*/  STL.64 [R1+0xa18], R46 ;  /* 0x000a182e01007387 */ /* 0x000fe80000100a00 */
[----:B------:R-:W-:Y:S01]  /*73c60*/  STL.64 [R1+0x5d60], R14 ;  /* 0x005d600e01007387 */ /* 0x000fe20000100a00 */
[C---:B---3--:R-:W-:Y:S06]  /*73c70*/  HMMA.16816.F32 R36, R32.reuse, R14, R20 ;  /* 0x0000000e2024723c */ /* 0x048fec0000001814 */
[----:B------:R-:W-:-:S15]  /*73c80*/  HMMA.16816.F32 R20, R32, R12, R24 ;  /* 0x0000000c2014723c */ /* 0x000fde0000001818 */
[----:B------:R-:W-:-:S02]  /*73c90*/  NOP ;  /* 0x0000000000007918 */ /* 0x000fc40000000000 */
[----:B------:R-:W-:Y:S04]  /*73ca0*/  STL.64 [R1+0xa00], R36 ;  /* 0x000a002401007387 */ /* 0x000fe80000100a00 */
[----:B------:R-:W-:Y:S04]  /*73cb0*/  STL.64 [R1+0xa08], R38 ;  /* 0x000a082601007387 */ /* 0x000fe80000100a00 */
[----:B------:R4:W-:Y:S02]  /*73cc0*/  STL.64 [R1+0x5d58], R12 ;  /* 0x005d580c01007387 */ /* 0x0009e40000100a00 */
[----:B----4-:R-:W-:Y:S02]  /*73cd0*/  HMMA.16816.F32 R12, R32, R10, R28 ;  /* 0x0000000a200c723c */ /* 0x010fe4000000181c */
[----:B------:R-:W-:Y:S04]  /*73ce0*/  STL.64 [R1+0x9f0], R20 ;  /* 0x0009f01401007387 */ /* 0x000fe80000100a00 */
[----:B------:R-:W-:-:S15]  /*73cf0*/  STL.64 [R1+0x9f8], R22 ;  /* 0x0009f81601007387 */ /* 0x000fde0000100a00 */
[----:B------:R-:W-:-:S02]  /*73d00*/  NOP ;  /* 0x0000000000007918 */ /* 0x000fc40000000000 */
[----:B------:R-:W-:Y:S04]  /*73d10*/  STL.64 [R1+0x9e0], R12 ;  /* 0x0009e00c01007387 */ /* 0x000fe80000100a00 */
[----:B------:R0:W-:Y:S02]  /*73d20*/  STL.64 [R1+0x9e8], R14 ;  /* 0x0009e80e01007387 */ /* 0x0001e40000100a00 */
[----:B0-----:R-:W-:Y:S02]  /*73d30*/  HMMA.16816.F32 R12, R32, R8, R52 ;  /* 0x00000008200c723c */ /* 0x001fe40000001834 */
[----:B------:R-:W-:Y:S04]  /*73d40*/  STL.64 [R1+0x5d50], R10 ;  /* 0x005d500a01007387 */ /* 0x000fe80000100a00 */
[----:B------:R0:W-:Y:S01]  /*73d50*/  STL.64 [R1+0x5d48], R8 ;  /* 0x005d480801007387 */ /* 0x0001e20000100a00 */
[----:B------:R-:W-:-:S15]  /*73d60*/  IMAD R36, R60, 0x100, R43 ;  /* 0x000001003c247824 */ /* 0x000fde00078e022b */
[----:B------:R-:W-:-:S01]  /*73d70*/  NOP ;  /* 0x0000000000007918 */ /* 0x000fc20000000000 */
        /* <DEDUP_REMOVED lines=32> */
[----:B------:R-:W4:Y:S04]  /*73f80*/  LDL.LU R7, [R1+0x22e8] ;  /* 0x0022e80001077983 */ /* 0x000f280000300800 */
[----:B------:R-:W4:Y:S04]  /*73f90*/  LDL.LU R38, [R1+0x22e4] ;  /* 0x0022e40001267983 */ /* 0x000f280000300800 */
[----:B------:R-:W3:Y:S04]  /*73fa0*/  LDL.LU R39, [R1+0x22f0] ;  /* 0x0022f00001277983 */ /* 0x000ee80000300800 */
[----:B------:R-:W3:Y:S04]  /*73fb0*/  LDL.LU R19, [R1+0x22ec] ;  /* 0x0022ec0001137983 */ /* 0x000ee80000300800 */
        /* <DEDUP_REMOVED lines=33> */
[----:B----4-:R-:W-:-:S03]  /*741d0*/  IMAD R38, R38, 0x100, R7 ;  /* 0x0000010026267824 */ /* 0x010fc600078e0207 */
[----:B------:R-:W4:Y:S01]  /*741e0*/  LDL.LU R7, [R1+0x5d98] ;  /* 0x005d980001077983 */ /* 0x000f220000300800 */
[----:B---3--:R-:W-:Y:S01]  /*741f0*/  IMAD R39, R19, 0x100, R39 ;  /* 0x0000010013277824 */ /* 0x008fe200078e0227 */
[----:B------:R-:W-:Y:S02]  /*74200*/  F2FP.F16.E5M2.UNPACK_B R36, R36 ;  /* 0x00000024ff24723e */ /* 0x000fe400020004ff */
[----:B------:R-:W-:Y:S01]  /*74210*/  F2FP.F16.E5M2.UNPACK_B R37, R37 ;  /* 0x00000025ff25723e */ /* 0x000fe200020004ff */
[----:B--2---:R-:W-:Y:S01]  /*74220*/  HMMA.16816.F32 R24, R32, R4, R24 ;  /* 0x000000042018723c */ /* 0x004fe20000001818 */
[----:B------:R-:W-:Y:S02]  /*74230*/  F2FP.F16.E5M2.UNPACK_B R38, R38 ;  /* 0x00000026ff26723e */ /* 0x000fe400020004ff */
[----:B------:R-:W-:-:S07]  /*74240*/  F2FP.F16.E5M2.UNPACK_B R39, R39 ;  /* 0x00000027ff27723e */ /* 0x000fce00020004ff */
[----:B------:R-:W-:Y:S06]  /*74250*/  HMMA.16816.F32 R12, R36, R16, R12 ;  /* 0x00000010240c723c */ /* 0x000fec000000180c */
[C---:B----4-:R-:W-:Y:S06]  /*74260*/  HMMA.16816.F32 R48, R32.reuse, R6, R48 ;  /* 0x000000062030723c */ /* 0x050fec0000001830 */
[----:B------:R-:W-:-:S15]  /*74270*/  HMMA.16816.F32 R32, R32, R2, R40 ;  /* 0x000000022020723c */ /* 0x000fde0000001828 */
        /* <DEDUP_REMOVED lines=13> */
[----:B0-----:R-:W2:Y:S04]  /*74350*/  LDL.LU R32, [R1+0x990] ;  /* 0x0009900001207983 */ /* 0x001ea80000300800 */
[----:B------:R-:W2:Y:S04]  /*74360*/  LDL.LU R33, [R1+0x994] ;  /* 0x0009940001217983 */ /* 0x000ea80000300800 */
[----:B-1----:R-:W2:Y:S04]  /*74370*/  LDL.LU R34, [R1+0x998] ;  /* 0x0009980001227983 */ /* 0x002ea80000300800 */
[----:B------:R-:W2:Y:S04]  /*74380*/  LDL.LU R35, [R1+0x99c] ;  /* 0x00099c0001237983 */ /* 0x000ea80000300800 */
[----:B------:R-:W-:Y:S04]  /*74390*/  STL.64 [R1+0x9b0], R12 ;  /* 0x0009b00c01007387 */ /* 0x000fe80000100a00 */
[----:B------:R0:W-:Y:S04]  /*743a0*/  STL.64 [R1+0x9b8], R14 ;  /* 0x0009b80e01007387 */ /* 0x0001e80000100a00 */
[----:B0-----:R-:W3:Y:S04]  /*743b0*/  LDL.LU.64 R14, [R1+0x5d60] ;  /* 0x005d6000010e7983 */ /* 0x001ee80000300a00 */
[----:B------:R-:W2:Y:S01]  /*743c0*/  LDL.LU.64 R12, [R1+0x5d58] ;  /* 0x005d5800010c7983 */ /* 0x000ea20000300a00 */
[----:B---3--:R-:W-:-:S15]  /*743d0*/  HMMA.16816.F32 R8, R36, R14, R8 ;  /* 0x0000000e2408723c */ /* 0x008fde0000001808 */
[----:B------:R-:W-:-:S08]  /*743e0*/  NOP ;  /* 0x0000000000007918 */ /* 0x000fd00000000000 */
[----:B------:R-:W-:Y:S04]  /*743f0*/  STL.64 [R1+0x9a0], R8 ;  /* 0x0009a00801007387 */ /* 0x000fe80000100a00 */
[----:B------:R0:W-:Y:S04]  /*74400*/  STL.64 [R1+0x9a8], R10 ;  /* 0x0009a80a01007387 */ /* 0x0001e80000100a00 */
[----:B0-----:R-:W3:Y:S04]  /*74410*/  LDL.LU.64 R10, [R1+0x5d50] ;  /* 0x005d5000010a7983 */ /* 0x001ee80000300a00 */
[----:B------:R-:W4:Y:S01]  /*74420*/  LDL.LU.64 R8, [R1+0x5d48] ;  /* 0x005d480001087983 */ /* 0x000f220000300a00 */
[----:B--2---:R-:W-:-:S15]  /*74430*/  HMMA.16816.F32 R32, R36, R12, R32 ;  /* 0x0000000c2420723c */ /* 0x004fde0000001820 */
[----:B------:R-:W-:-:S08]  /*74440*/  NOP ;  /* 0x0000000000007918 */ /* 0x000fd00000000000 */
[----:B------:R0:W-:Y:S04]  /*74450*/  STL.64 [R1+0x990], R32 ;  /* 0x0009902001007387 */ /* 0x0001e80000100a00 */
[----:B------:R1:W-:Y:S01]  /*74460*/  STL.64 [R1+0x998], R34 ;  /* 0x0009982201007387 */ /* 0x0003e20000100a00 */
[----:B0-----:R-:W-:Y:S02]  /*74470*/  IMAD R32, R44, 0x100, R18 ;  /* 0x000001002c207824 */ /* 0x001fe400078e0212 */
[----:B------:R-:W-:Y:S02]  /*74480*/  IMAD R33, R46, 0x100, R45 ;  /* 0x000001002e217824 */ /* 0x000fe400078e022d */
[----:B-1----:R-:W-:Y:S02]  /*74490*/  IMAD R34, R60, 0x100, R47 ;  /* 0x000001003c227824 */ /* 0x002fe400078e022f */
[C---:B------:R-:W-:Y:S06]  /*744a0*/  HMMA.16816.F32 R44, R36.reuse, R6, R20 ;  /* 0x00000006242c723c */ /* 0x040fec0000001814 */
[----:B------:R-:W-:Y:S01]  /*744b0*/  HMMA.16816.F32 R20, R36, R4, R24 ;  /* 0x000000042414723c */ /* 0x000fe20000001818 */
[----:B------:R-:W-:Y:S01]  /*744c0*/  IMAD R35, R61, 0x100, R0 ;  /* 0x000001003d237824 */ /* 0x000fe200078e0200 */
[----:B------:R-:W-:-:S02]  /*744d0*/  F2FP.F16.E5M2.UNPACK_B R32, R32 ;  /* 0x00000020ff20723e */ /* 0x000fc400020004ff */
[----:B------:R-:W-:Y:S02]  /*744e0*/  F2FP.F16.E5M2.UNPACK_B R33, R33 ;  /* 0x00000021ff21723e */ /* 0x000fe400020004ff */
[----:B------:R-:W-:Y:S02]  /*744f0*/  F2FP.F16.E5M2.UNPACK_B R34, R34 ;  /* 0x00000022ff22723e */ /* 0x000fe400020004ff */
[----:B------:R-:W-:Y:S01]  /*74500*/  F2FP.F16.E5M2.UNPACK_B R35, R35 ;  /* 0x00000023ff23723e */ /* 0x000fe200020004ff */
[C---:B---3--:R-:W-:Y:S06]  /*74510*/  HMMA.16816.F32 R56, R36.reuse, R10, R56 ;  /* 0x0000000a2438723c */ /* 0x048fec0000001838 */
[----:B----4-:R-:W-:-:S15]  /*74520*/  HMMA.16816.F32 R48, R36, R8, R48 ;  /* 0x000000082430723c */ /* 0x010fde0000001830 */
[----:B------:R-:W-:-:S02]  /*74530*/  NOP ;  /* 0x0000000000007918 */ /* 0x000fc40000000000 */
[----:B------:R-:W-:Y:S04]  /*74540*/  STL.64 [R1+0x980], R56 ;  /* 0x0009803801007387 */ /* 0x000fe80000100a00 */
[----:B------:R-:W-:Y:S04]  /*74550*/  STL.64 [R1+0x988], R58 ;  /* 0x0009883a01007387 */ /* 0x000fe80000100a00 */
[----:B------:R-:W-:Y:S04]  /*74560*/  STL [R1+0x5d20], R9 ;  /* 0x005d200901007387 */ /* 0x000fe80000100800 */
        /* <DEDUP_REMOVED lines=8> */
[----:B------:R0:W-:Y:S04]  /*745f0*/  STL.64 [R1+0xeb8], R22 ;  /* 0x000eb81601007387 */ /* 0x0001e80000100a00 */
[----:B------:R-:W-:Y:S01]  /*74600*/  STL.64 [R1+0x5ce8], R16 ;  /* 0x005ce81001007387 */ /* 0x000fe20000100a00 */
[----:B0-----:R-:W-:-:S12]  /*74610*/  HMMA.16816.F32 R20, R32, R16, R40 ;  /* 0x000000102014723c */ /* 0x001fd80000001828 */
[----:B------:R-:W-:Y:S04]  /*74620*/  STL.64 [R1+0x960], R4 ;  /* 0x0009600401007387 */ /* 0x000fe80000100a00 */
[----:B------:R0:W-:Y:S02]  /*74630*/  STL.64 [R1+0x968], R6 ;  /* 0x0009680601007387 */ /* 0x0001e40000100a00 */
[C---:B0-----:R-:W-:Y:S05]  /*74640*/  HMMA.16816.F32 R4, R32.reuse, R14, R52 ;  /* 0x0000000e2004723c */ /* 0x041fea0000001834 */
[----:B------:R0:W-:Y:S04]  /*74650*/  STL.64 [R1+0x950], R20 ;  /* 0x0009501401007387 */ /* 0x0001e80000100a00 */
[----:B------:R1:W-:Y:S04]  /*74660*/  STL.64 [R1+0x958], R22 ;  /* 0x0009581601007387 */ /* 0x0003e80000100a00 */
[----:B0-----:R-:W2:Y:S10]  /*74670*/  LDL.LU R20, [R1+0x8c0] ;  /* 0x0008c00001147983 */ /* 0x001eb40000300800 */
[----:B------:R-:W-:Y:S04]  /*74680*/  STL.64 [R1+0x940], R4 ;  /* 0x0009400401007387 */ /* 0x000fe80000100a00 */
[----:B------:R-:W-:Y:S04]  /*74690*/  STL.64 [R1+0x948], R6 ;  /* 0x0009480601007387 */ /* 0x000fe80000100a00 */
[----:B------:R-:W2:Y:S04]  /*746a0*/  LDL.LU R21, [R1+0x8c4] ;  /* 0x0008c40001157983 */ /* 0x000ea80000300800 */
[----:B-1----:R-:W3:Y:S04]  /*746b0*/  LDL.LU R22, [R1+0x8c8] ;  /* 0x0008c80001167983 */ /* 0x002ee80000300800 */
        /* <DEDUP_REMOVED lines=69> */
[C---:B---3--:R-:W-:Y:S06]  /*74b10*/  HMMA.16816.F32 R48, R32.reuse, R10, R48 ;  /* 0x0000000a2030723c */ /* 0x048fec0000001830 */
[----:B--2---:R-:W-:Y:S01]  /*74b20*/  HMMA.16816.F32 R16, R32, R12, R16 ;  /* 0x0000000c2010723c */ /* 0x004fe20000001810 */
[----:B----4-:R-:W-:-:S15]  /*74b30*/  IMAD R36, R36, 0x100, R9 ;  /* 0x0000010024247824 */ /* 0x010fde00078e0209 */
[----:B------:R-:W-:-:S07]  /*74b40*/  NOP ;  /* 0x0000000000007918 */ /* 0x000fce0000000000 */
        /* <DEDUP_REMOVED lines=8> */
[----:B------:R-:W4:Y:S02]  /*74bd0*/  LDL.LU R9, [R1+0x5d20] ;  /* 0x005d200001097983 */ /* 0x000f240000300800 */
[----:B----4-:R-:W-:-:S15]  /*74be0*/  HMMA.16816.F32 R4, R32, R8, R4 ;  /* 0x000000082004723c */ /* 0x010fde0000001804 */
[----:B------:R-:W-:-:S08]  /*74bf0*/  NOP ;  /* 0x0000000000007918 */ /* 0x000fd00000000000 */
[----:B------:R-:W-:Y:S04]  /*74c00*/  STL.64 [R1+0x910], R4 ;  /* 0x0009100401007387 */ /* 0x000fe80000100a00 */
[----:B------:R0:W-:Y:S04]  /*74c10*/  STL.64 [R1+0x918], R6 ;  /* 0x0009180601007387 */ /* 0x0001e80000100a00 */
[----:B0-----:R-:W4:Y:S04]  /*74c20*/  LDL.LU.64 R6, [R1+0x5d18] ;  /* 0x005d180001067983 */ /* 0x001f280000300a00 */
[----:B------:R-:W2:Y:S01]  /*74c30*/  LDL.LU.64 R4, [R1+0x5d10] ;  /* 0x005d100001047983 */ /* 0x000ea20000300a00 */
[C---:B----4-:R-:W-:Y:S06]  /*74c40*/  HMMA.16816.F32 R44, R32.reuse, R6, R44 ;  /* 0x00000006202c723c */ /* 0x050fec000000182c */
[C---:B--2---:R-:W-:Y:S06]  /*74c50*/  HMMA.16816.F32 R20, R32.reuse, R4, R20 ;  /* 0x000000042014723c */ /* 0x044fec0000001814 */
[----:B------:R-:W-:Y:S11]  /*74c60*/  HMMA.16816.F32 R32, R32, R2, R16 ;  /* 0x000000022020723c */ /* 0x000ff60000001810 */
        /* <DEDUP_REMOVED lines=8> */
[----:B------:R-:W2:Y:S01]  /*74cf0*/  LDL.LU.64 R16, [R1+0x5ce8] ;  /* 0x005ce80001107983 */ /* 0x000ea20000300a00 */
[----:B------:R-:W-:-:S02]  /*74d00*/  IMAD R37, R38, 0x100, R37 ;  /* 0x0000010026257824 */ /* 0x000fc400078e0225 */
[----:B------:R-:W-:Y:S02]  /*74d10*/  IMAD R38, R24, 0x100, R39 ;  /* 0x0000010018267824 */ /* 0x000fe400078e0227 */
[----:B------:R-:W-:Y:S01]  /*74d20*/  IMAD R39, R26, 0x100, R25 ;  /* 0x000001001a277824 */ /* 0x000fe200078e0219 */
[----:B------:R-:W-:Y:S02]  /*74d30*/  F2FP.F16.E5M2.UNPACK_B R36, R36 ;  /* 0x00000024ff24723e */ /* 0x000fe400020004ff */
[----:B------:R-:W-:Y:S02]  /*74d40*/  F2FP.F16.E5M2.UNPACK_B R37, R37 ;  /* 0x00000025ff25723e */ /* 0x000fe400020004ff */
[----:B------:R-:W-:Y:S02]  /*74d50*/  F2FP.F16.E5M2.UNPACK_B R38, R38 ;  /* 0x00000026ff26723e */ /* 0x000fe400020004ff */
[----:B------:R-:W-:-:S07]  /*74d60*/  F2FP.F16.E5M2.UNPACK_B R39, R39 ;  /* 0x00000027ff27723e */ /* 0x000fce00020004ff */
[C---:B---3--:R-:W-:Y:S01]  /*74d70*/  HMMA.16816.F32 R48, R36.reuse, R14, R48 ;  /* 0x0000000e2430723c */ /* 0x048fe20000001830 */
[----:B------:R-:W-:Y:S04]  /*74d80*/  STL.64 [R1+0x900], R32 ;  /* 0x0009002001007387 */ /* 0x000fe80000100a00 */
[----:B------:R0:W-:Y:S01]  /*74d90*/  STL.64 [R1+0x908], R34 ;  /* 0x0009082201007387 */ /* 0x0001e20000100a00 */
[C---:B--2---:R-:W-:Y:S06]  /*74da0*/  HMMA.16816.F32 R56, R36.reuse, R16, R56 ;  /* 0x000000102438723c */ /* 0x044fec0000001838 */
[----:B0-----:R-:W-:-:S15]  /*74db0*/  HMMA.16816.F32 R32, R36, R12, R44 ;  /* 0x0000000c2420723c */ /* 0x001fde000000182c */
[----:B------:R-:W-:-:S02]  /*74dc0*/  NOP ;  /* 0x0000000000007918 */ /* 0x000fc40000000000 */
[----:B------:R-:W-:Y:S04]  /*74dd0*/  STL.64 [R1+0x8f0], R56 ;  /* 0x0008f03801007387 */ /* 0x000fe80000100a00 */
[----:B------:R-:W-:Y:S04]  /*74de0*/  STL.64 [R1+0x8f8], R58 ;  /* 0x0008f83a01007387 */ /* 0x000fe80000100a00 */
[----:B------:R-:W-:Y:S04]  /*74df0*/  STL.64 [R1+0x5cc0], R14 ;  /* 0x005cc00e01007387 */ /* 0x000fe80000100a00 */
        /* <DEDUP_REMOVED lines=830> */
[----:B0-----:R-:W-:Y:S06]  /*781e0*/  HMMA.16816.F32 R12, R32, R8, R40 ;  /* 0x00000008200c723c */ /* 0x001fec0000001828 */
[----:B------:R-:W-:Y:S01]  /*781f0*/  STL [R1+0x5a08], R9 ;  /* 0x005a080901007387 */ /* 0x000fe20000100800 */
        /* <DEDUP_REMOVED lines=40> */
[----:B----4-:R0:W-:Y:S04]  /*78480*/  STL.64 [R1+0x5a50], R28 ;  /* 0x005a501c01007387 */ /* 0x0101e80000100a00 */
[----:B-1----:R-:W2:Y:S04]  /*78490*/  LDL.LU R24, [R1+0x500] ;  /* 0x0005000001187983 */ /* 0x002ea80000300800 */
[----:B------:R-:W2:Y:S04]  /*784a0*/  LDL.LU R25, [R1+0x504] ;  /* 0x0005040001197983 */ /* 0x000ea80000300800 */
[----:B------:R-:W4:Y:S04]  /*784b0*/  LDL.LU R26, [R1+0x508] ;  /* 0x00050800011a7983 */ /* 0x000f280000300800 */
[----:B------:R-:W4:Y:S04]  /*784c0*/  LDL.LU R27, [R1+0x50c] ;  /* 0x00050c00011b7983 */ /* 0x000f280000300800 */
[----:B----4-:R-:W-:Y:S04]  /*784d0*/  STL.64 [R1+0x5a68], R26 ;  /* 0x005a681a01007387 */ /* 0x010fe80000100a00 */
[----:B--2---:R-:W-:Y:S04]  /*784e0*/  STL.64 [R1+0x5a60], R24 ;  /* 0x005a601801007387 */ /* 0x004fe80000100a00 */
        /* <DEDUP_REMOVED lines=52> */
[C---:B--2---:R-:W-:Y:S06]  /*78830*/  HMMA.16816.F32 R24, R32.reuse, R4, R24 ;  /* 0x000000042018723c */ /* 0x044fec0000001818 */
[----:B---3--:R-:W-:Y:S06]  /*78840*/  HMMA.16816.F32 R32, R32, R2, R28 ;  /* 0x000000022020723c */ /* 0x008fec000000181c */
[C---:B------:R-:W-:Y:S05]  /*78850*/  HMMA.16816.F32 R12, R36.reuse, R16, R12 ;  /* 0x00000010240c723c */ /* 0x040fea000000180c */
[----:B------:R-:W-:Y:S04]  /*78860*/  STL.64 [R1+0xd60], R44 ;  /* 0x000d602c01007387 */ /* 0x000fe80000100a00 */
[----:B------:R0:W-:Y:S04]  /*78870*/  STL.64 [R1+0xd68], R46 ;  /* 0x000d682e01007387 */ /* 0x0001e80000100a00 */
[----:B0-----:R-:W2:Y:S04]  /*78880*/  LDL.LU.64 R46, [R1+0x5a78] ;  /* 0x005a7800012e7983 */ /* 0x001ea80000300a00 */
[----:B------:R-:W2:Y:S04]  /*78890*/  LDL.LU.64 R44, [R1+0x5a70] ;  /* 0x005a7000012c7983 */ /* 0x000ea80000300a00 */
[----:B------:R-:W3:Y:S04]  /*788a0*/  LDL.LU R0, [R1+0x485c] ;  /* 0x00485c0001007983 */ /* 0x000ee80000300800 */
[----:B------:R-:W3:Y:S04]  /*788b0*/  LDL.LU R61, [R1+0x4858] ;  /* 0x00485800013d7983 */ /* 0x000ee80000300800 */
[----:B------:R-:W-:Y:S04]  /*788c0*/  STL.64 [R1+0xd50], R24 ;  /* 0x000d501801007387 */ /* 0x000fe80000100a00 */
[----:B------:R0:W-:Y:S04]  /*788d0*/  STL.64 [R1+0xd58], R26 ;  /* 0x000d581a01007387 */ /* 0x0001e80000100a00 */
[----:B0-----:R-:W4:Y:S04]  /*788e0*/  LDL.LU.64 R26, [R1+0x5a68] ;  /* 0x005a6800011a7983 */ /* 0x001f280000300a00 */
[----:B------:R-:W4:Y:S04]  /*788f0*/  LDL.LU.64 R24, [R1+0x5a60] ;  /* 0x005a600001187983 */ /* 0x000f280000300a00 */
[----:B------:R-:W3:Y:S04]  /*78900*/  LDL.LU.64 R30, [R1+0x5a58] ;  /* 0x005a5800011e7983 */ /* 0x000ee80000300a00 */
[----:B------:R-:W3:Y:S04]  /*78910*/  LDL.LU.64 R28, [R1+0x5a50] ;  /* 0x005a5000011c7983 */ /* 0x000ee80000300a00 */
[----:B------:R0:W-:Y:S04]  /*78920*/  STL.64 [R1+0x540], R32 ;  /* 0x0005402001007387 */ /* 0x0001e80000100a00 */
[----:B------:R1:W-:Y:S04]  /*78930*/  STL.64 [R1+0x548], R34 ;  /* 0x0005482201007387 */ /* 0x0003e80000100a00 */
[----:B0-----:R-:W3:Y:S04]  /*78940*/  LDL.LU R32, [R1+0x24b0] ;  /* 0x0024b00001207983 */ /* 0x001ee80000300800 */
[----:B------:R-:W3:Y:S04]  /*78950*/  LDL.LU R33, [R1+0x24bc] ;  /* 0x0024bc0001217983 */ /* 0x000ee80000300800 */
[----:B-1----:R-:W3:Y:S04]  /*78960*/  LDL.LU R34, [R1+0x24b8] ;  /* 0x0024b80001227983 */ /* 0x002ee80000300800 */
[----:B------:R-:W3:Y:S04]  /*78970*/  LDL.LU R35, [R1+0x24c4] ;  /* 0x0024c40001237983 */ /* 0x000ee80000300800 */
[----:B------:R-:W-:Y:S04]  /*78980*/  STL.64 [R1+0x530], R12 ;  /* 0x0005300c01007387 */ /* 0x000fe80000100a00 */
[----:B------:R0:W-:Y:S04]  /*78990*/  STL.64 [R1+0x538], R14 ;  /* 0x0005380e01007387 */ /* 0x0001e80000100a00 */
[----:B0-----:R-:W2:Y:S04]  /*789a0*/  LDL.LU.64 R14, [R1+0x5a48] ;  /* 0x005a4800010e7983 */ /* 0x001ea80000300a00 */
[----:B------:R-:W3:Y:S01]  /*789b0*/  LDL.LU.64 R12, [R1+0x5a40] ;  /* 0x005a4000010c7983 */ /* 0x000ee20000300a00 */
[C---:B----4-:R-:W-:Y:S06]  /*789c0*/  HMMA.16816.F32 R24, R36.reuse, R10, R24 ;  /* 0x0000000a2418723c */ /* 0x050fec0000001818 */
[C---:B--2---:R-:W-:Y:S06]  /*789d0*/  HMMA.16816.F32 R48, R36.reuse, R14, R48 ;  /* 0x0000000e2430723c */ /* 0x044fec0000001830 */
[----:B---3--:R-:W-:Y:S01]  /*789e0*/  HMMA.16816.F32 R44, R36, R12, R44 ;  /* 0x0000000c242c723c */ /* 0x008fe2000000182c */
[----:B------:R-:W-:-:S15]  /*789f0*/  IMAD R32, R32, 0x100, R9 ;  /* 0x0000010020207824 */ /* 0x000fde00078e0209 */
[----:B------:R-:W-:-:S01]  /*78a00*/  NOP ;  /* 0x0000000000007918 */ /* 0x000fc20000000000 */
        /* <DEDUP_REMOVED lines=12> */
[----:B------:R-:W2:Y:S01]  /*78ad0*/  LDL.LU R9, [R1+0x5a08] ;  /* 0x005a080001097983 */ /* 0x000ea20000300800 */
[----:B------:R-:W-:Y:S01]  /*78ae0*/  HMMA.16816.F32 R52, R36, R6, R52 ;  /* 0x000000062434723c */ /* 0x000fe20000001834 */
[----:B------:R-:W-:-:S02]  /*78af0*/  IMAD R33, R34, 0x100, R33 ;  /* 0x0000010022217824 */ /* 0x000fc400078e0221 */
[----:B------:R-:W-:Y:S02]  /*78b00*/  IMAD R34, R19, 0x100, R35 ;  /* 0x0000010013227824 */ /* 0x000fe400078e0223 */
[----:B------:R-:W-:Y:S01]  /*78b10*/  IMAD R35, R40, 0x100, R18 ;  /* 0x0000010028237824 */ /* 0x000fe200078e0212 */
[----:B------:R-:W-:Y:S02]  /*78b20*/  F2FP.F16.E5M2.UNPACK_B R32, R32 ;  /* 0x00000020ff20723e */ /* 0x000fe400020004ff */
[----:B------:R-:W-:Y:S02]  /*78b30*/  F2FP.F16.E5M2.UNPACK_B R33, R33 ;  /* 0x00000021ff21723e */ /* 0x000fe400020004ff */
[----:B------:R-:W-:Y:S02]  /*78b40*/  F2FP.F16.E5M2.UNPACK_B R34, R34 ;  /* 0x00000022ff22723e */ /* 0x000fe400020004ff */
[----:B------:R-:W-:Y:S01]  /*78b50*/  F2FP.F16.E5M2.UNPACK_B R35, R35 ;  /* 0x00000023ff23723e */ /* 0x000fe200020004ff */
        /* <DEDUP_REMOVED lines=8> */
[----:B0-----:R-:W2:Y:S04]  /*78be0*/  LDL.LU.64 R54, [R1+0x59f0] ;  /* 0x0059f00001367983 */ /* 0x001ea80000300a00 */
[----:B------:R-:W2:Y:S01]  /*78bf0*/  LDL.LU.64 R52, [R1+0x59e8] ;  /* 0x0059e80001347983 */ /* 0x000ea20000300a00 */
[C---:B------:R-:W-:Y:S06]  /*78c00*/  HMMA.16816.F32 R56, R36.reuse, R4, R56 ;  /* 0x000000042438723c */ /* 0x040fec0000001838 */
[----:B------:R-:W-:Y:S06]  /*78c10*/  HMMA.16816.F32 R48, R36, R2, R48 ;  /* 0x000000022430723c */ /* 0x000fec0000001830 */
[C---:B---3--:R-:W-:Y:S06]  /*78c20*/  HMMA.16816.F32 R44, R32.reuse, R16, R44 ;  /* 0x00000010202c723c */ /* 0x048fec000000182c */
[C---:B------:R-:W-:Y:S06]  /*78c30*/  HMMA.16816.F32 R36, R32.reuse, R14, R20 ;  /* 0x0000000e2024723c */ /* 0x040fec0000001814 */
[----:B----4-:R-:W-:Y:S01]  /*78c40*/  HMMA.16816.F32 R20, R32, R12, R24 ;  /* 0x0000000c2014723c */ /* 0x010fe20000001818 */
[----:B------:R-:W-:Y:S04]  /*78c50*/  STL.64 [R1+0xd30], R56 ;  /* 0x000d303801007387 */ /* 0x000fe80000100a00 */
[----:B------:R-:W-:Y:S04]  /*78c60*/  STL.64 [R1+0xd38], R58 ;  /* 0x000d383a01007387 */ /* 0x000fe80000100a00 */
[----:B------:R-:W-:Y:S04]  /*78c70*/  STL.64 [R1+0x4e0], R48 ;  /* 0x0004e03001007387 */ /* 0x000fe80000100a00 */
[----:B------:R-:W-:Y:S04]  /*78c80*/  STL.64 [R1+0x4e8], R50 ;  /* 0x0004e83201007387 */ /* 0x000fe80000100a00 */
[----:B------:R-:W-:Y:S04]  /*78c90*/  STL.64 [R1+0x4d0], R44 ;  /* 0x0004d02c01007387 */ /* 0x000fe80000100a00 */
[----:B------:R-:W-:Y:S04]  /*78ca0*/  STL.64 [R1+0x4d8], R46 ;  /* 0x0004d82e01007387 */ /* 0x000fe80000100a00 */
[----:B------:R-:W-:Y:S04]  /*78cb0*/  STL.64 [R1+0x59a8], R14 ;  /* 0x0059a80e01007387 */ /* 0x000fe80000100a00 */
[----:B------:R0:W-:Y:S04]  /*78cc0*/  STL.64 [R1+0x4c0], R36 ;  /* 0x0004c02401007387 */ /* 0x0001e80000100a00 */
[----:B------:R-:W-:Y:S04]  /*78cd0*/  STL.64 [R1+0x4c8], R38 ;  /* 0x0004c82601007387 */ /* 0x000fe80000100a00 */
[----:B------:R2:W-:Y:S04]  /*78ce0*/  STL.64 [R1+0x59a0], R12 ;  /* 0x0059a00c01007387 */ /* 0x0005e80000100a00 */
[----:B------:R-:W-:Y:S04]  /*78cf0*/  STL.64 [R1+0x4b0], R20 ;  /* 0x0004b01401007387 */ /* 0x000fe80000100a00 */
[----:B------:R-:W-:Y:S01]  /*78d00*/  STL.64 [R1+0x4b8], R22 ;  /* 0x0004b81601007387 */ /* 0x000fe20000100a00 */
[----:B0-----:R-:W-:-:S02]  /*78d10*/  IMAD R36, R42, 0x100, R41 ;  /* 0x000001002a247824 */ /* 0x001fc400078e0229 */
[----:B------:R-:W-:Y:S01]  /*78d20*/  IMAD R37, R60, 0x100, R43 ;  /* 0x000001003c257824 */ /* 0x000fe200078e022b */
[----:B--2---:R-:W-:-:S15]  /*78d30*/  HMMA.16816.F32 R12, R32, R10, R28 ;  /* 0x0000000a200c723c */ /* 0x004fde000000181c */
[----:B------:R-:W-:-:S08]  /*78d40*/  NOP ;  /* 0x0000000000007918 */ /* 0x000fd00000000000 */
[----:B------:R-:W-:Y:S04]  /*78d50*/  STL.64 [R1+0x4a0], R12 ;  /* 0x0004a00c01007387 */ /* 0x000fe80000100a00 */
[----:B------:R0:W-:Y:S02]  /*78d60*/  STL.64 [R1+0x4a8], R14 ;  /* 0x0004a80e01007387 */ /* 0x0001e40000100a00 */
[----:B0-----:R-:W-:Y:S02]  /*78d70*/  HMMA.16816.F32 R12, R32, R8, R52 ;  /* 0x00000008200c723c */ /* 0x001fe40000001834 */
[----:B------:R-:W-:Y:S04]  /*78d80*/  STL.64 [R1+0x5998], R10 ;  /* 0x0059980a01007387 */ /* 0x000fe80000100a00 */
[----:B------:R0:W-:-:S15]  /*78d90*/  STL.64 [R1+0x5990], R8 ;  /* 0x0059900801007387 */ /* 0x0001de0000100a00 */
[----:B------:R-:W-:-:S02]  /*78da0*/  NOP ;  /* 0x0000000000007918 */ /* 0x000fc40000000000 */
[----:B------:R1:W-:Y:S04]  /*78db0*/  STL.64 [R1+0x490], R12 ;  /* 0x0004900c01007387 */ /* 0x0003e80000100a00 */
[----:B------:R2:W-:Y:S04]  /*78dc0*/  STL.64 [R1+0x498], R14 ;  /* 0x0004980e01007387 */ /* 0x0005e80000100a00 */
        /* <DEDUP_REMOVED lines=12> */
[----:B------:R-:W2:Y:S04]  /*78e90*/  LDL.LU R56, [R1+0x440] ;  /* 0x0004400001387983 */ /* 0x000ea80000300800 */
[----:B------:R-:W2:Y:S04]  /*78ea0*/  LDL.LU R57, [R1+0x444] ;  /* 0x0004440001397983 */ /* 0x000ea80000300800 */
[----:B------:R-:W4:Y:S04]  /*78eb0*/  LDL.LU R58, [R1+0x448] ;  /* 0x00044800013a7983 */ /* 0x000f280000300800 */
[----:B------:R-:W4:Y:S04]  /*78ec0*/  LDL.LU R59, [R1+0x44c] ;  /* 0x00044c00013b7983 */ /* 0x000f280000300800 */
[----:B----4-:R-:W-:Y:S04]  /*78ed0*/  STL.64 [R1+0x59d8], R58 ;  /* 0x0059d83a01007387 */ /* 0x010fe80000100a00 */
[----:B--2---:R2:W-:Y:S04]  /*78ee0*/  STL.64 [R1+0x59d0], R56 ;  /* 0x0059d03801007387 */ /* 0x0045e80000100a00 */
        /* <DEDUP_REMOVED lines=8> */
[----:B---3--:R-:W3:Y:S04]  /*78f70*/  LDL.LU R40, [R1+0x480] ;  /* 0x0004800001287983 */ /* 0x008ee80000300800 */
[----:B------:R-:W3:Y:S04]  /*78f80*/  LDL.LU R41, [R1+0x484] ;  /* 0x0004840001297983 */ /* 0x000ee80000300800 */
[----:B------:R-:W3:Y:S04]  /*78f90*/  LDL.LU R42, [R1+0x488] ;  /* 0x00048800012a7983 */ /* 0x000ee80000300800 */
[----:B------:R-:W3:Y:S04]  /*78fa0*/  LDL.LU R43, [R1+0x48c] ;  /* 0x00048c00012b7983 */ /* 0x000ee80000300800 */
[----:B------:R-:W4:Y:S04]  /*78fb0*/  LDL.LU R19, [R1+0x4864] ;  /* 0x0048640001137983 */ /* 0x000f280000300800 */
[----:B------:R-:W4:Y:S04]  /*78fc0*/  LDL.LU R39, [R1+0x4860] ;  /* 0x0048600001277983 */ /* 0x000f280000300800 */
[----:B--2---:R-:W2:Y:S04]  /*78fd0*/  LDL.LU R56, [R1+0xd20] ;  /* 0x000d200001387983 */ /* 0x004ea80000300800 */
        /* <DEDUP_REMOVED lines=36> */
[----:B------:R-:W4:Y:S01]  /*79220*/  LDL.LU R19, [R1+0x59e0] ;  /* 0x0059e00001137983 */ /* 0x000f220000300800 */
[C---:B--2---:R-:W-:Y:S06]  /*79230*/  HMMA.16816.F32 R56, R32.reuse, R6, R56 ;  /* 0x000000062038723c */ /* 0x044fec0000001838 */
[----:B---3--:R-:W-:Y:S01]  /*79240*/  HMMA.16816.F32 R48, R32, R4, R48 ;  /* 0x000000042030723c */ /* 0x008fe20000001830 */
[----:B------:R-:W-:-:S05]  /*79250*/  F2FP.F16.E5M2.UNPACK_B R39, R39 ;  /* 0x00000027ff27723e */ /* 0x000fca00020004ff */
[----:B------:R-:W-:Y:S06]  /*79260*/  HMMA.16816.F32 R32, R32, R2, R40 ;  /* 0x000000022020723c */ /* 0x000fec0000001828 */
        /* <DEDUP_REMOVED lines=52> */
[----:B------:R-:W-:Y:S04]  /*795b0*/  STL.64 [R1+0x5958], R4 ;  /* 0x0059580401007387 */ /* 0x000fe80000100a00 */
[----:B------:R-:W-:Y:S04]  /*795c0*/  STL.64 [R1+0xcf0], R20 ;  /* 0x000cf01401007387 */ /* 0x000fe80000100a00 */
[----:B------:R0:W-:Y:S02]  /*795d0*/  STL.64 [R1+0xcf8], R22 ;  /* 0x000cf81601007387 */ /* 0x0001e40000100a00 */
[----:B0-----:R-:W-:Y:S06]  /*795e0*/  HMMA.16816.F32 R20, R36, R2, R28 ;  /* 0x000000022414723c */ /* 0x001fec000000181c */
[----:B------:R-:W-:Y:S01]  /*795f0*/  HMMA.16816.F32 R4, R32, R16, R40 ;  /* 0x000000102004723c */ /* 0x000fe20000001828 */
[----:B------:R-:W-:-:S15]  /*79600*/  STL [R1+0x5930], R19 ;  /* 0x0059301301007387 */ /* 0x000fde0000100800 */
[----:B------:R-:W-:-:S01]  /*79610*/  NOP ;  /* 0x0000000000007918 */ /* 0x000fc20000000000 */
[----:B------:R0:W-:Y:S04]  /*79620*/  STL.64 [R1+0x420], R20 ;  /* 0x0004201401007387 */ /* 0x0001e80000100a00 */
[----:B------:R-:W-:Y:S04]  /*79630*/  STL.64 [R1+0x428], R22 ;  /* 0x0004281601007387 */ /* 0x000fe80000100a00 */
[----:B------:R-:W-:Y:S04]  /*79640*/  STL.64 [R1+0x5928], R16 ;  /* 0x0059281001007387 */ /* 0x000fe80000100a00 */
[----:B------:R-:W-:Y:S04]  /*79650*/  STL.64 [R1+0x410], R4 ;  /* 0x0004100401007387 */ /* 0x000fe80000100a00 */
[----:B------:R1:W-:Y:S04]  /*79660*/  STL.64 [R1+0x418], R6 ;  /* 0x0004180601007387 */ /* 0x0003e80000100a00 */
[----:B0-----:R-:W2:Y:S01]  /*79670*/  LDL.LU R20, [R1+0x380] ;  /* 0x0003800001147983 */ /* 0x001ea20000300800 */
[----:B-1----:R-:W-:-:S15]  /*79680*/  HMMA.16816.F32 R4, R32, R14, R52 ;  /* 0x0000000e2004723c */ /* 0x002fde0000001834 */
        /* <DEDUP_REMOVED lines=104> */
[----:B------:R-:W4:Y:S04]  /*79d10*/  LDL.LU R19, [R1+0x5930] ;  /* 0x0059300001137983 */ /* 0x000f280000300800 */
        /* <DEDUP_REMOVED lines=129> */
[----:B--2---:R-:W-:Y:S06]  /*7a530*/  HMMA.16816.F32 R36, R36, R2, R44 ;  /* 0x000000022424723c */ /* 0x004fec000000182c */
[C---:B---3--:R-:W-:Y:S11]  /*7a540*/  HMMA.16816.F32 R12, R32.reuse, R16, R12 ;  /* 0x00000010200c723c */ /* 0x048ff6000000180c */
        /* <DEDUP_REMOVED lines=9> */
[----:B------:R-:W4:Y:S04]  /*7a5e0*/  LDL.LU R37, [R1+0x48d0] ;  /* 0x0048d00001257983 */ /* 0x000f280000300800 */
        /* <DEDUP_REMOVED lines=116> */
[----:B------:R-:W3:Y:S04]  /*7ad30*/  LDL.LU R8, [R1+0x270] ;  /* 0x0002700001087983 */ /* 0x000ee80000300800 */
[----:B------:R-:W3:Y:S04]  /*7ad40*/  LDL.LU R9, [R1+0x274] ;  /* 0x0002740001097983 */ /* 0x000ee80000300800 */
[----:B------:R-:W3:Y:S04]  /*7ad50*/  LDL.LU R10, [R1+0x278] ;  /* 0x00027800010a7983 */ /* 0x000ee80000300800 */
[----:B------:R-:W3:Y:S04]  /*7ad60*/  LDL.LU R11, [R1+0x27c] ;  /* 0x00027c00010b7983 */ /* 0x000ee80000300800 */
[----:B--2---:R-:W2:Y:S04]  /*7ad70*/  LDL.LU R44, [R1+0x280] ;  /* 0x00028000012c7983 */ /* 0x004ea80000300800 */
[----:B------:R-:W2:Y:S04]  /*7ad80*/  LDL.LU R45, [R1+0x284] ;  /* 0x00028400012d7983 */ /* 0x000ea80000300800 */
[----:B------:R-:W2:Y:S04]  /*7ad90*/  LDL.LU R46, [R1+0x288] ;  /* 0x00028800012e7983 */ /* 0x000ea80000300800 */
[----:B------:R-:W2:Y:S04]  /*7ada0*/  LDL.LU R47, [R1+0x28c] ;  /* 0x00028c00012f7983 */ /* 0x000ea80000300800 */
        /* <DEDUP_REMOVED lines=23> */
[----:B------:R-:W2:Y:S01]  /*7af20*/  LDL.LU R54, [R1+0xc68] ;  /* 0x000c680001367983 */ /* 0x000ea20000300800 */
[----:B------:R-:W-:-:S02]  /*7af30*/  F2FP.F16.E5M2.UNPACK_B R32, R32 ;  /* 0x00000020ff20723e */ /* 0x000fc400020004ff */
[----:B------:R-:W-:Y:S02]  /*7af40*/  F2FP.F16.E5M2.UNPACK_B R33, R33 ;  /* 0x00000021ff21723e */ /* 0x000fe400020004ff */
[----:B------:R-:W-:Y:S02]  /*7af50*/  F2FP.F16.E5M2.UNPACK_B R34, R34 ;  /* 0x00000022ff22723e */ /* 0x000fe400020004ff */
        /* <DEDUP_REMOVED lines=14> */
[C---:B----4-:R-:W-:Y:S06]  /*7b040*/  HMMA.16816.F32 R28, R36.reuse, R4, R28 ;  /* 0x00000004241c723c */ /* 0x050fec000000181c */
[C---:B---3--:R-:W-:Y:S06]  /*7b050*/  HMMA.16816.F32 R24, R36.reuse, R6, R24 ;  /* 0x000000062418723c */ /* 0x048fec0000001818 */
[----:B--2---:R-:W-:Y:S06]  /*7b060*/  HMMA.16816.F32 R36, R36, R2, R56 ;  /* 0x000000022424723c */ /* 0x004fec0000001838 */
[C---:B------:R-:W-:Y:S11]  /*7b070*/  HMMA.16816.F32 R12, R32.reuse, R16, R12 ;  /* 0x00000010200c723c */ /* 0x040ff6000000180c */
        /* <DEDUP_REMOVED lines=14> */
[----:B-1----:R-:W3:Y:S04]  /*7b160*/  LDL.LU R38, [R1+0x491c] ;  /* 0x00491c0001267983 */ /* 0x002ee80000300800 */
[----:B------:R-:W3:Y:S04]  /*7b170*/  LDL.LU R39, [R1+0x4918] ;  /* 0x0049180001277983 */ /* 0x000ee80000300800 */
[----:B------:R-:W-:Y:S04]  /*7b180*/  STL.64 [R1+0x290], R12 ;  /* 0x0002900c01007387 */ /* 0x000fe80000100a00 */
[----:B------:R0:W-:Y:S04]  /*7b190*/  STL.64 [R1+0x298], R14 ;  /* 0x0002980e01007387 */ /* 0x0001e80000100a00 */
[----:B0-----:R-:W4:Y:S04]  /*7b1a0*/  LDL.LU.64 R14, [R1+0x5860] ;  /* 0x00586000010e7983 */ /* 0x001f280000300a00 */
[----:B------:R-:W2:Y:S01]  /*7b1b0*/  LDL.LU.64 R12, [R1+0x5858] ;  /* 0x00585800010c7983 */ /* 0x000ea20000300a00 */
[C---:B----4-:R-:W-:Y:S06]  /*7b1c0*/  HMMA.16816.F32 R44, R32.reuse, R14, R44 ;  /* 0x0000000e202c723c */ /* 0x050fec000000182c */
[----:B--2---:R-:W-:-:S15]  /*7b1d0*/  HMMA.16816.F32 R8, R32, R12, R8 ;  /* 0x0000000c2008723c */ /* 0x004fde0000001808 */
        /* <DEDUP_REMOVED lines=8> */
[----:B------:R-:W2:Y:S01]  /*7b260*/  LDL.LU.64 R8, [R1+0x5838] ;  /* 0x0058380001087983 */ /* 0x000ea20000300a00 */
[----:B------:R-:W-:Y:S01]  /*7b270*/  HMMA.16816.F32 R52, R32, R6, R52 ;  /* 0x000000062034723c */ /* 0x000fe20000001834 */
[----:B------:R-:W-:-:S02]  /*7b280*/  IMAD R36, R37, 0x100, R36 ;  /* 0x0000010025247824 */ /* 0x000fc400078e0224 */
[----:B---3--:R-:W-:Y:S02]  /*7b290*/  IMAD R37, R39, 0x100, R38 ;  /* 0x0000010027257824 */ /* 0x008fe400078e0226 */
[----:B------:R-:W-:Y:S02]  /*7b2a0*/  IMAD R38, R40, 0x100, R18 ;  /* 0x0000010028267824 */ /* 0x000fe400078e0212 */
[----:B------:R-:W-:Y:S01]  /*7b2b0*/  IMAD R39, R42, 0x100, R41 ;  /* 0x000001002a277824 */ /* 0x000fe200078e0229 */
        /* <DEDUP_REMOVED lines=14> */
[----:B------:R-:W4:Y:S01]  /*7b3a0*/  LDL.LU.64 R52, [R1+0x5808] ;  /* 0x0058080001347983 */ /* 0x000f220000300a00 */
[----:B------:R-:W-:-:S02]  /*7b3b0*/  F2FP.F16.E5M2.UNPACK_B R36, R36 ;  /* 0x00000024ff24723e */ /* 0x000fc400020004ff */
[----:B------:R-:W-:Y:S02]  /*7b3c0*/  F2FP.F16.E5M2.UNPACK_B R37, R37 ;  /* 0x00000025ff25723e */ /* 0x000fe400020004ff */
[----:B------:R-:W-:Y:S02]  /*7b3d0*/  F2FP.F16.E5M2.UNPACK_B R38, R38 ;  /* 0x00000026ff26723e */ /* 0x000fe400020004ff */
[----:B------:R-:W-:Y:S01]  /*7b3e0*/  F2FP.F16.E5M2.UNPACK_B R39, R39 ;  /* 0x00000027ff27723e */ /* 0x000fe200020004ff */
[C---:B------:R-:W-:Y:S06]  /*7b3f0*/  HMMA.16816.F32 R56, R32.reuse, R4, R56 ;  /* 0x000000042038723c */ /* 0x040fec0000001838 */
[----:B------:R-:W-:Y:S06]  /*7b400*/  HMMA.16816.F32 R48, R32, R2, R48 ;  /* 0x000000022030723c */ /* 0x000fec0000001830 */
[C---:B------:R-:W-:Y:S06]  /*7b410*/  HMMA.16816.F32 R32, R36.reuse, R16, R44 ;  /* 0x000000102420723c */ /* 0x040fec000000182c */
[C---:B------:R-:W-:Y:S05]  /*7b420*/  HMMA.16816.F32 R20, R36.reuse, R14, R20 ;  /* 0x0000000e2414723c */ /* 0x040fea0000001814 */
[----:B------:R-:W-:Y:S04]  /*7b430*/  STL.64 [R1+0xc50], R56 ;  /* 0x000c503801007387 */ /* 0x000fe80000100a00 */
[----:B------:R-:W-:Y:S04]  /*7b440*/  STL.64 [R1+0xc58], R58 ;  /* 0x000c583a01007387 */ /* 0x000fe80000100a00 */
[----:B------:R-:W-:Y:S04]  /*7b450*/  STL [R1+0x57e0], R19 ;  /* 0x0057e01301007387 */ /* 0x000fe80000100800 */
[----:B------:R-:W-:Y:S04]  /*7b460*/  STL.64 [R1+0x240], R48 ;  /* 0x0002403001007387 */ /* 0x000fe80000100a00 */
[----:B------:R-:W-:Y:S04]  /*7b470*/  STL.64 [R1+0x248], R50 ;  /* 0x0002483201007387 */ /* 0x000fe80000100a00 */
[----:B------:R2:W-:Y:S04]  /*7b480*/  STL.64 [R1+0x57d8], R16 ;  /* 0x0057d81001007387 */ /* 0x0005e80000100a00 */
[----:B------:R-:W-:Y:S04]  /*7b490*/  STL.64 [R1+0x230], R32 ;  /* 0x0002302001007387 */ /* 0x000fe80000100a00 */
[----:B------:R-:W-:Y:S04]  /*7b4a0*/  STL.64 [R1+0x238], R34 ;  /* 0x0002382201007387 */ /* 0x000fe80000100a00 */
[----:B------:R-:W-:Y:S04]  /*7b4b0*/  STL.64 [R1+0x57d0], R14 ;  /* 0x0057d00e01007387 */ /* 0x000fe80000100a00 */
[----:B------:R-:W-:Y:S04]  /*7b4c0*/  STL.64 [R1+0x220], R20 ;  /* 0x0002201401007387 */ /* 0x000fe80000100a00 */
[----:B------:R-:W-:Y:S04]  /*7b4d0*/  STL.64 [R1+0x228], R22 ;  /* 0x0002281601007387 */ /* 0x000fe80000100a00 */
[----:B------:R3:W-:Y:S01]  /*7b4e0*/  STL.64 [R1+0x57c8], R12 ;  /* 0x0057c80c01007387 */ /* 0x0007e20000100a00 */
[C---:B--2---:R-:W-:Y:S06]  /*7b4f0*/  HMMA.16816.F32 R16, R36.reuse, R12, R24 ;  /* 0x0000000c2410723c */ /* 0x044fec0000001818 */
[----:B---3--:R-:W-:-:S15]  /*7b500*/  HMMA.16816.F32 R12, R36, R10, R28 ;  /* 0x0000000a240c723c */ /* 0x008fde000000181c */
[----:B------:R-:W-:-:S02]  /*7b510*/  NOP ;  /* 0x0000000000007918 */ /* 0x000fc40000000000 */
        /* <DEDUP_REMOVED lines=30> */
[----:B------:R-:W3:Y:S04]  /*7b700*/  LDL.LU R45, [R1+0x494c] ;  /* 0x00494c00012d7983 */ /* 0x000ee80000300800 */
[----:B------:R-:W3:Y:S04]  /*7b710*/  LDL.LU R46, [R1+0x4948] ;  /* 0x00494800012e7983 */ /* 0x000ee80000300800 */
[----:B0-----:R-:W4:Y:S04]  /*7b720*/  LDL.LU R20, [R1+0xc40] ;  /* 0x000c400001147983 */ /* 0x001f280000300800 */
        /* <DEDUP_REMOVED lines=43> */
[----:B------:R-:W2:Y:S04]  /*7b9e0*/  LDL.LU.64 R8, [R1+0x57e8] ;  /* 0x0057e80001087983 */ /* 0x000ea80000300a00 */
[----:B------:R-:W2:Y:S04]  /*7b9f0*/  LDL.LU R19, [R1+0x57e0] ;  /* 0x0057e00001137983 */ /* 0x000ea80000300800 */
[----:B------:R-:W4:Y:S01]  /*7ba00*/  LDL.LU.64 R16, [R1+0x57d8] ;  /* 0x0057d80001107983 */ /* 0x000f220000300a00 */
[----:B------:R-:W-:-:S02]  /*7ba10*/  IMAD R34, R44, 0x100, R35 ;  /* 0x000001002c227824 */ /* 0x000fc400078e0223 */
[----:B---3--:R-:W-:Y:S01]  /*7ba20*/  IMAD R35, R46, 0x100, R45 ;  /* 0x000001002e237824 */ /* 0x008fe200078e022d */
[----:B------:R-:W-:Y:S02]  /*7ba30*/  F2FP.F16.E5M2.UNPACK_B R32, R32 ;  /* 0x00000020ff20723e */ /* 0x000fe400020004ff */
[----:B------:R-:W-:Y:S02]  /*7ba40*/  F2FP.F16.E5M2.UNPACK_B R33, R33 ;  /* 0x00000021ff21723e */ /* 0x000fe400020004ff */
[----:B------:R-:W-:Y:S02]  /*7ba50*/  F2FP.F16.E5M2.UNPACK_B R34, R34 ;  /* 0x00000022ff22723e */ /* 0x000fe400020004ff */
[----:B------:R-:W-:Y:S01]  /*7ba60*/  F2FP.F16.E5M2.UNPACK_B R35, R35 ;  /* 0x00000023ff23723e */ /* 0x000fe200020004ff */
[----:B------:R0:W-:Y:S04]  /*7ba70*/  STL.64 [R1+0x1e0], R36 ;  /* 0x0001e02401007387 */ /* 0x0001e80000100a00 */
[----:B------:R1:W-:Y:S04]  /*7ba80*/  STL.64 [R1+0x1e8], R38 ;  /* 0x0001e82601007387 */ /* 0x0003e80000100a00 */
[----:B0-----:R-:W3:Y:S04]  /*7ba90*/  LDL.LU R36, [R1+0x1c0] ;  /* 0x0001c00001247983 */ /* 0x001ee80000300800 */
[----:B------:R-:W3:Y:S04]  /*7baa0*/  LDL.LU R37, [R1+0x1c4] ;  /* 0x0001c40001257983 */ /* 0x000ee80000300800 */
[----:B-1----:R-:W3:Y:S04]  /*7bab0*/  LDL.LU R38, [R1+0x1c8] ;  /* 0x0001c80001267983 */ /* 0x002ee80000300800 */
[----:B------:R-:W3:Y:S01]  /*7bac0*/  LDL.LU R39, [R1+0x1cc] ;  /* 0x0001cc0001277983 */ /* 0x000ee20000300800 */
[----:B----4-:R-:W-:-:S15]  /*7bad0*/  HMMA.16816.F32 R12, R32, R16, R12 ;  /* 0x00000010200c723c */ /* 0x010fde000000180c */
[----:B------:R-:W-:-:S08]  /*7bae0*/  NOP ;  /* 0x0000000000007918 */ /* 0x000fd00000000000 */
[----:B------:R-:W-:Y:S04]  /*7baf0*/  STL.64 [R1+0x1d0], R12 ;  /* 0x0001d00c01007387 */ /* 0x000fe80000100a00 */
[----:B------:R0:W-:Y:S04]  /*7bb00*/  STL.64 [R1+0x1d8], R14 ;  /* 0x0001d80e01007387 */ /* 0x0001e80000100a00 */
[----:B0-----:R-:W3:Y:S04]  /*7bb10*/  LDL.LU.64 R14, [R1+0x57d0] ;  /* 0x0057d000010e7983 */ /* 0x001ee80000300a00 */
[----:B------:R-:W4:Y:S01]  /*7bb20*/  LDL.LU.64 R12, [R1+0x57c8] ;  /* 0x0057c800010c7983 */ /* 0x000f220000300a00 */
[----:B---3--:R-:W-:-:S15]  /*7bb30*/  HMMA.16816.F32 R36, R32, R14, R36 ;  /* 0x0000000e2024723c */ /* 0x008fde0000001824 */
[----:B------:R-:W-:-:S08]  /*7bb40*/  NOP ;  /* 0x0000000000007918 */ /* 0x000fd00000000000 */
[----:B------:R-:W-:Y:S04]  /*7bb50*/  STL.64 [R1+0x1c0], R36 ;  /* 0x0001c02401007387 */ /* 0x000fe80000100a00 */
[----:B------:R0:W-:Y:S04]  /*7bb60*/  STL.64 [R1+0x1c8], R38 ;  /* 0x0001c82601007387 */ /* 0x0001e80000100a00 */
[----:B------:R-:W-:Y:S04]  /*7bb70*/  STL.64 [R1+0x57c0], R14 ;  /* 0x0057c00e01007387 */ /* 0x000fe80000100a00 */
[----:B----4-:R1:W-:Y:S01]  /*7bb80*/  STL.64 [R1+0x57b8], R12 ;  /* 0x0057b80c01007387 */ /* 0x0103e20000100a00 */
[C---:B0-----:R-:W-:Y:S06]  /*7bb90*/  HMMA.16816.F32 R36, R32.reuse, R12, R56 ;  /* 0x0000000c2024723c */ /* 0x041fec0000001838 */
[----:B-1----:R-:W-:-:S15]  /*7bba0*/  HMMA.16816.F32 R12, R32, R10, R48 ;  /* 0x0000000a200c723c */ /* 0x002fde0000001830 */
[----:B------:R-:W-:-:S02]  /*7bbb0*/  NOP ;  /* 0x0000000000007918 */ /* 0x000fc40000000000 */
[----:B------:R-:W-:Y:S04]  /*7bbc0*/  STL.64 [R1+0x1b0], R36 ;  /* 0x0001b02401007387 */ /* 0x000fe80000100a00 */
[----:B------:R-:W-:Y:S04]  /*7bbd0*/  STL.64 [R1+0x1b8], R38 ;  /* 0x0001b82601007387 */ /* 0x000fe80000100a00 */
[----:B------:R-:W-:Y:S04]  /*7bbe0*/  STL.64 [R1+0x1a0], R12 ;  /* 0x0001a00c01007387 */ /* 0x000fe80000100a00 */
[----:B------:R2:W-:Y:S02]  /*7bbf0*/  STL.64 [R1+0x1a8], R14 ;  /* 0x0001a80e01007387 */ /* 0x0005e40000100a00 */
[----:B--2---:R-:W-:Y:S02]  /*7bc00*/  HMMA.16816.F32 R12, R32, R8, R20 ;  /* 0x00000008200c723c */ /* 0x004fe40000001814 */
[----:B------:R-:W-:Y:S04]  /*7bc10*/  STL.64 [R1+0x57a0], R10 ;  /* 0x0057a00a01007387 */ /* 0x000fe80000100a00 */
[----:B------:R-:W-:-:S15]  /*7bc20*/  STL.64 [R1+0x5798], R8 ;  /* 0x0057980801007387 */ /* 0x000fde0000100a00 */
[----:B------:R-:W-:-:S02]  /*7bc30*/  NOP ;  /* 0x0000000000007918 */ /* 0x000fc40000000000 */
[----:B------:R-:W-:Y:S04]  /*7bc40*/  STL.64 [R1+0x190], R12 ;  /* 0x0001900c01007387 */ /* 0x000fe80000100a00 */
[----:B------:R0:W-:Y:S02]  /*7bc50*/  STL.64 [R1+0x198], R14 ;  /* 0x0001980e01007387 */ /* 0x0001e40000100a00 */
[C---:B0-----:R-:W-:Y:S06]  /*7bc60*/  HMMA.16816.F32 R12, R32.reuse, R6, R28 ;  /* 0x00000006200c723c */ /* 0x041fec000000181c */
[----:B------:R-:W-:-:S15]  /*7bc70*/  HMMA.16816.F32 R8, R32, R4, R40 ;  /* 0x000000042008723c */ /* 0x000fde0000001828 */
[----:B------:R-:W-:-:S02]  /*7bc80*/  NOP ;  /* 0x0000000000007918 */ /* 0x000fc40000000000 */
[----:B------:R-:W-:Y:S04]  /*7bc90*/  STL.64 [R1+0xc20], R12 ;  /* 0x000c200c01007387 */ /* 0x000fe80000100a00 */
[----:B------:R-:W-:Y:S04]  /*7bca0*/  STL.64 [R1+0xc28], R14 ;  /* 0x000c280e01007387 */ /* 0x000fe80000100a00 */
[----:B------:R-:W-:Y:S04]  /*7bcb0*/  STL.64 [R1+0x5778], R6 ;  /* 0x0057780601007387 */ /* 0x000fe80000100a00 */
[----:B------:R0:W-:Y:S02]  /*7bcc0*/  STL.64 [R1+0x5770], R4 ;  /* 0x0057700401007387 */ /* 0x0001e40000100a00 */
[----:B0-----:R-:W-:Y:S02]  /*7bcd0*/  HMMA.16816.F32 R4, R32, R2, R52 ;  /* 0x000000022004723c */ /* 0x001fe40000001834 */
[----:B------:R-:W-:Y:S01]  /*7bce0*/  STL.64 [R1+0xc10], R8 ;  /* 0x000c100801007387 */ /* 0x000fe20000100a00 */
[----:B------:R-:W-:-:S03]  /*7bcf0*/  IMAD R36, R24, 0x100, R47 ;  /* 0x0000010018247824 */ /* 0x000fc600078e022f */
[----:B------:R-:W-:Y:S04]  /*7bd00*/  STL.64 [R1+0xc18], R10 ;  /* 0x000c180a01007387 */ /* 0x000fe80000100a00 */
[----:B------:R-:W2:Y:S01]  /*7bd10*/  LDL.LU R24, [R1+0xe0] ;  /* 0x0000e00001187983 */ /* 0x000ea20000300800 */
[----:B------:R-:W-:Y:S02]  /*7bd20*/  IMAD R37, R26, 0x100, R25 ;  /* 0x000001001a257824 */ /* 0x000fe400078e0219 */
[----:B------:R-:W-:-:S10]  /*7bd30*/  IMAD R38, R60, 0x100, R27 ;  /* 0x000001003c267824 */ /* 0x000fd400078e021b */
[----:B------:R0:W-:Y:S04]  /*7bd40*/  STL.64 [R1+0x180], R4 ;  /* 0x0001800401007387 */ /* 0x0001e80000100a00 */
[----:B------:R1:W-:Y:S04]  /*7bd50*/  STL.64 [R1+0x188], R6 ;  /* 0x0001880601007387 */ /* 0x0003e80000100a00 */
        /* <DEDUP_REMOVED lines=25> */
[----:B-1----:R-:W4:Y:S04]  /*7bef0*/  LDL.LU R6, [R1+0x138] ;  /* 0x0001380001067983 */ /* 0x002f280000300800 */
[----:B------:R-:W4:Y:S04]  /*7bf00*/  LDL.LU R7, [R1+0x13c] ;  /* 0x00013c0001077983 */ /* 0x000f280000300800 */
        /* <DEDUP_REMOVED lines=12> */
[----:B------:R-:W2:Y:S04]  /*7bfd0*/  LDL.LU R12, [R1+0x170] ;  /* 0x00017000010c7983 */ /* 0x000ea80000300800 */
[----:B------:R-:W2:Y:S04]  /*7bfe0*/  LDL.LU R13, [R1+0x174] ;  /* 0x00017400010d7983 */ /* 0x000ea80000300800 */
[----:B------:R-:W2:Y:S04]  /*7bff0*/  LDL.LU R14, [R1+0x178] ;  /* 0x00017800010e7983 */ /* 0x000ea80000300800 */
[----:B------:R-:W2:Y:S01]  /*7c000*/  LDL.LU R15, [R1+0x17c] ;  /* 0x00017c00010f7983 */ /* 0x000ea20000300800 */
[----:B------:R-:W-:-:S03]  /*7c010*/  IMAD R39, R61, 0x100, R0 ;  /* 0x000001003d277824 */ /* 0x000fc600078e0200 */
[----:B------:R-:W4:Y:S04]  /*7c020*/  LDL.LU R18, [R1+0x4974] ;  /* 0x0049740001127983 */ /* 0x000f280000300800 */
[----:B------:R-:W4:Y:S01]  /*7c030*/  LDL.LU R32, [R1+0x4970] ;  /* 0x0049700001207983 */ /* 0x000f220000300800 */
[----:B------:R-:W-:Y:S02]  /*7c040*/  F2FP.F16.E5M2.UNPACK_B R36, R36 ;  /* 0x00000024ff24723e */ /* 0x000fe400020004ff */
[----:B------:R-:W-:Y:S02]  /*7c050*/  F2FP.F16.E5M2.UNPACK_B R37, R37 ;  /* 0x00000025ff25723e */ /* 0x000fe400020004ff */
[----:B------:R-:W-:Y:S02]  /*7c060*/  F2FP.F16.E5M2.UNPACK_B R38, R38 ;  /* 0x00000026ff26723e */ /* 0x000fe400020004ff */
[----:B------:R-:W-:Y:S01]  /*7c070*/  F2FP.F16.E5M2.UNPACK_B R39, R39 ;  /* 0x00000027ff27723e */ /* 0x000fe200020004ff */
        /* <DEDUP_REMOVED lines=47> */
[----:B------:R-:W-:-:S02]  /*7c370*/  IMAD R32, R32, 0x100, R18 ;  /* 0x0000010020207824 */ /* 0x000fc400078e0212 */
[----:B------:R-:W-:Y:S01]  /*7c380*/  IMAD R33, R33, 0x100, R0 ;  /* 0x0000010021217824 */ /* 0x000fe200078e0200 */
[C---:B---3--:R-:W-:Y:S06]  /*7c390*/  HMMA.16816.F32 R48, R36.reuse, R10, R48 ;  /* 0x0000000a2430723c */ /* 0x048fec0000001830 */
[----:B----4-:R-:W-:-:S15]  /*7c3a0*/  HMMA.16816.F32 R4, R36, R8, R4 ;  /* 0x000000082404723c */ /* 0x010fde0000001804 */
[----:B------:R-:W-:-:S02]  /*7c3b0*/  NOP ;  /* 0x0000000000007918 */ /* 0x000fc40000000000 */
[----:B------:R-:W-:Y:S04]  /*7c3c0*/  STL.64 [R1+0x140], R48 ;  /* 0x0001403001007387 */ /* 0x000fe80000100a00 */
[----:B------:R0:W-:Y:S04]  /*7c3d0*/  STL.64 [R1+0x148], R50 ;  /* 0x0001483201007387 */ /* 0x0001e80000100a00 */
[----:B0-----:R-:W3:Y:S04]  /*7c3e0*/  LDL.LU.64 R50, [R1+0x5790] ;  /* 0x0057900001327983 */ /* 0x001ee80000300a00 */
[----:B------:R-:W3:Y:S04]  /*7c3f0*/  LDL.LU.64 R48, [R1+0x5788] ;  /* 0x0057880001307983 */ /* 0x000ee80000300a00 */
[----:B------:R-:W4:Y:S04]  /*7c400*/  LDL.LU R18, [R1+0x5784] ;  /* 0x0057840001127983 */ /* 0x000f280000300800 */
[----:B------:R-:W4:Y:S04]  /*7c410*/  LDL.LU R0, [R1+0x5780] ;  /* 0x0057800001007983 */ /* 0x000f280000300800 */
[----:B------:R-:W-:Y:S04]  /*7c420*/  STL.64 [R1+0x130], R4 ;  /* 0x0001300401007387 */ /* 0x000fe80000100a00 */
[----:B------:R0:W-:Y:S04]  /*7c430*/  STL.64 [R1+0x138], R6 ;  /* 0x0001380601007387 */ /* 0x0001e80000100a00 */
[----:B0-----:R-:W3:Y:S04]  /*7c440*/  LDL.LU.64 R6, [R1+0x5778] ;  /* 0x0057780001067983 */ /* 0x001ee80000300a00 */
[----:B------:R-:W4:Y:S01]  /*7c450*/  LDL.LU.64 R4, [R1+0x5770] ;  /* 0x0057700001047983 */ /* 0x000f220000300a00 */
[----:B------:R-:W-:-:S02]  /*7c460*/  IMAD R34, R34, 0x100, R60 ;  /* 0x0000010022227824 */ /* 0x000fc400078e023c */
[----:B------:R-:W-:Y:S01]  /*7c470*/  IMAD R35, R35, 0x100, R61 ;  /* 0x0000010023237824 */ /* 0x000fe200078e023d */
[----:B------:R-:W4:Y:S04]  /*7c480*/  LDL.LU R60, [R1+0x576c] ;  /* 0x00576c00013c7983 */ /* 0x000f280000300800 */
[----:B------:R-:W4:Y:S01]  /*7c490*/  LDL.LU R61, [R1+0x5768] ;  /* 0x00576800013d7983 */ /* 0x000f220000300800 */
[----:B------:R-:W-:Y:S02]  /*7c4a0*/  F2FP.F16.E5M2.UNPACK_B R32, R32 ;  /* 0x00000020ff20723e */ /* 0x000fe400020004ff */
[----:B------:R-:W-:Y:S02]  /*7c4b0*/  F2FP.F16.E5M2.UNPACK_B R33, R33 ;  /* 0x00000021ff21723e */ /* 0x000fe400020004ff */
[----:B------:R-:W-:-:S02]  /*7c4c0*/  F2FP.F16.E5M2.UNPACK_B R34, R34 ;  /* 0x00000022ff22723e */ /* 0x000fc400020004ff */
[----:B------:R-:W-:Y:S01]  /*7c4d0*/  F2FP.F16.E5M2.UNPACK_B R35, R35 ;  /* 0x00000023ff23723e */ /* 0x000fe200020004ff */
[C---:B--2---:R-:W-:Y:S06]  /*7c4e0*/  HMMA.16816.F32 R56, R36.reuse, R2, R56 ;  /* 0x000000022438723c */ /* 0x044fec0000001838 */
        /* <DEDUP_REMOVED lines=10> */
[----:B------:R-:W3:Y:S01]  /*7c590*/  LDL.LU.64 R24, [R1+0x5748] ;  /* 0x0057480001187983 */ /* 0x000ee20000300a00 */
[C---:B------:R-:W-:Y:S03]  /*7c5a0*/  HMMA.16816.F32 R36, R32.reuse, R16, R48 ;  /* 0x000000102024723c */ /* 0x040fe60000001830 */
[----:B------:R-:W-:Y:S04]  /*7c5b0*/  STL.64 [R1+0x5700], R18 ;  /* 0x0057001201007387 */ /* 0x000fe80000100a00 */
[----:B------:R-:W-:Y:S04]  /*7c5c0*/  STL.64 [R1+0x120], R56 ;  /* 0x0001203801007387 */ /* 0x000fe80000100a00 */
[----:B------:R-:W-:Y:S04]  /*7c5d0*/  STL.64 [R1+0x128], R58 ;  /* 0x0001283a01007387 */ /* 0x000fe80000100a00 */
[----:B------:R-:W-:Y:S08]  /*7c5e0*/  STL.64 [R1+0x56f8], R16 ;  /* 0x0056f81001007387 */ /* 0x000ff00000100a00 */
[----:B------:R-:W-:Y:S04]  /*7c5f0*/  STL.64 [R1+0x110], R36 ;  /* 0x0001102401007387 */ /* 0x000fe80000100a00 */
[----:B------:R0:W-:Y:S02]  /*7c600*/  STL.64 [R1+0x118], R38 ;  /* 0x0001182601007387 */ /* 0x0001e40000100a00 */
[----:B0-----:R-:W-:Y:S06]  /*7c610*/  HMMA.16816.F32 R36, R32, R14, R44 ;  /* 0x0000000e2024723c */ /* 0x001fec000000182c */
[----:B------:R-:W-:-:S15]  /*7c620*/  STL.64 [R1+0x56f0], R14 ;  /* 0x0056f00e01007387 */ /* 0x000fde0000100a00 */
[----:B------:R-:W-:-:S02]  /*7c630*/  NOP ;  /* 0x0000000000007918 */ /* 0x000fc40000000000 */
[----:B------:R0:W-:Y:S04]  /*7c640*/  STL.64 [R1+0x100], R36 ;  /* 0x0001002401007387 */ /* 0x0001e80000100a00 */
[----:B------:R-:W-:Y:S04]  /*7c650*/  STL.64 [R1+0x108], R38 ;  /* 0x0001082601007387 */ /* 0x000fe80000100a00 */
[----:B------:R3:W-:Y:S01]  /*7c660*/  STL.64 [R1+0x56e8], R12 ;  /* 0x0056e80c01007387 */ /* 0x0007e20000100a00 */
[----:B0-----:R-:W-:Y:S02]  /*7c670*/  IMAD R36, R29, 0x100, R28 ;  /* 0x000001001d247824 */ /* 0x001fe400078e021c */
[----:B------:R-:W-:-:S02]  /*7c680*/  IMAD.MOV.U32 R28, RZ, RZ, R60 ;  /* 0x000000ffff1c7224 */ /* 0x000fc400078e003c */
[----:B------:R-:W-:Y:S02]  /*7c690*/  IMAD.MOV.U32 R29, RZ, RZ, R0 ;  /* 0x000000ffff1d7224 */ /* 0x000fe400078e0000 */
[----:B------:R-:W-:Y:S01]  /*7c6a0*/  IMAD R37, R31, 0x100, R30 ;  /* 0x000001001f257824 */ /* 0x000fe200078e021e */
[C---:B--2---:R-:W-:Y:S06]  /*7c6b0*/  HMMA.16816.F32 R16, R32.reuse, R12, R20 ;  /* 0x0000000c2010723c */ /* 0x044fec0000001814 */
[----:B---3--:R-:W-:-:S15]  /*7c6c0*/  HMMA.16816.F32 R12, R32, R10, R24 ;  /* 0x0000000a200c723c */ /* 0x008fde0000001818 */
[----:B------:R-:W-:-:S02]  /*7c6d0*/  NOP ;  /* 0x0000000000007918 */ /* 0x000fc40000000000 */
[----:B------:R-:W-:Y:S04]  /*7c6e0*/  STL.64 [R1+0xf0], R16 ;  /* 0x0000f01001007387 */ /* 0x000fe80000100a00 */
[----:B------:R-:W-:Y:S04]  /*7c6f0*/  STL.64 [R1+0xf8], R18 ;  /* 0x0000f81201007387 */ /* 0x000fe80000100a00 */
[----:B------:R-:W-:Y:S04]  /*7c700*/  STL.64 [R1+0xe0], R12 ;  /* 0x0000e00c01007387 */ /* 0x000fe80000100a00 */
[----:B------:R0:W-:Y:S02]  /*7c710*/  STL.64 [R1+0xe8], R14 ;  /* 0x0000e80e01007387 */ /* 0x0001e40000100a00 */
[----:B0-----:R-:W-:Y:S02]  /*7c720*/  HMMA.16816.F32 R12, R32, R8, R40 ;  /* 0x00000008200c723c */ /* 0x001fe40000001828 */
[----:B------:R-:W-:Y:S04]  /*7c730*/  STL.64 [R1+0x56d0], R10 ;  /* 0x0056d00a01007387 */ /* 0x000fe80000100a00 */
[----:B------:R0:W-:-:S15]  /*7c740*/  STL.64 [R1+0x56c8], R8 ;  /* 0x0056c80801007387 */ /* 0x0001de0000100a00 */
[----:B------:R-:W-:-:S02]  /*7c750*/  NOP ;  /* 0x0000000000007918 */ /* 0x000fc40000000000 */
[----:B------:R-:W-:Y:S04]  /*7c760*/  STL.64 [R1+0xd0], R12 ;  /* 0x0000d00c01007387 */ /* 0x000fe80000100a00 */
[----:B------:R-:W-:Y:S04]  /*7c770*/  STL.64 [R1+0xd8], R14 ;  /* 0x0000d80e01007387 */ /* 0x000fe80000100a00 */
[----:B------:R-:W2:Y:S04]  /*7c780*/  LDL.LU R60, [R1+0x5740] ;  /* 0x00574000013c7983 */ /* 0x000ea80000300800 */
[----:B------:R-:W3:Y:S04]  /*7c790*/  LDL.LU R0, [R1+0x573c] ;  /* 0x00573c0001007983 */ /* 0x000ee80000300800 */
[----:B------:R-:W4:Y:S04]  /*7c7a0*/  LDL.LU R30, [R1+0xfa8] ;  /* 0x000fa800011e7983 */ /* 0x000f280000300800 */
[----:B------:R-:W4:Y:S01]  /*7c7b0*/  LDL.LU R31, [R1+0xfac] ;  /* 0x000fac00011f7983 */ /* 0x000f220000300800 */
[----:B------:R-:W-:-:S02]  /*7c7c0*/  IMAD.MOV.U32 R20, RZ, RZ, R61 ;  /* 0x000000ffff147224 */ /* 0x000fc400078e003d */
[----:B--2---:R-:W-:Y:S01]  /*7c7d0*/  IMAD.MOV.U32 R21, RZ, RZ, R60 ;  /* 0x000000ffff157224 */ /* 0x004fe200078e003c */
[----:B----4-:R-:W-:Y:S04]  /*7c7e0*/  STL.64 [R1+0x56e0], R30 ;  /* 0x0056e01e01007387 */ /* 0x010fe80000100a00 */
[----:B------:R-:W-:Y:S04]  /*7c7f0*/  STL.64 [R1+0x56d8], R28 ;  /* 0x0056d81c01007387 */ /* 0x000fe80000100a00 */
[----:B------:R-:W2:Y:S04]  /*7c800*/  LDL.LU R61, [R1+0x5738] ;  /* 0x00573800013d7983 */ /* 0x000ea80000300800 */
[----:B------:R-:W4:Y:S01]  /*7c810*/  LDL.LU R60, [R1+0x5734] ;  /* 0x00573400013c7983 */ /* 0x000f220000300800 */
[----:B---3--:R-:W-:-:S03]  /*7c820*/  IMAD.MOV.U32 R22, RZ, RZ, R0 ;  /* 0x000000ffff167224 */ /* 0x008fc600078e0000 */
[----:B------:R-:W3:Y:S04]  /*7c830*/  LDL.LU R0, [R1+0x5730] ;  /* 0x0057300001007983 */ /* 0x000ee80000300800 */
[----:B------:R-:W3:Y:S01]  /*7c840*/  LDL.LU R23, [R1+0xbbc] ;  /* 0x000bbc0001177983 */ /* 0x000ee20000300800 */
[----:B--2---:R-:W-:Y:S02]  /*7c850*/  IMAD.MOV.U32 R49, RZ, RZ, R61 ;  /* 0x000000ffff317224 */ /* 0x004fe400078e003d */
[----:B----4-:R-:W-:Y:S01]  /*7c860*/  IMAD.MOV.U32 R50, RZ, RZ, R60 ;  /* 0x000000ffff327224 */ /* 0x010fe200078e003c */
[----:B---3--:R-:W-:Y:S04]  /*7c870*/  STL.64 [R1+0x5710], R22 ;  /* 0x0057101601007387 */ /* 0x008fe80000100a00 */
[----:B------:R1:W-:Y:S04]  /*7c880*/  STL.64 [R1+0x5708], R20 ;  /* 0x0057081401007387 */ /* 0x0003e80000100a00 */
[----:B------:R-:W2:Y:S04]  /*7c890*/  LDL.LU R48, [R1+0x70] ;  /* 0x0000700001307983 */ /* 0x000ea80000300800 */
[----:B------:R-:W3:Y:S04]  /*7c8a0*/  LDL.LU R61, [R1+0x572c] ;  /* 0x00572c00013d7983 */ /* 0x000ee80000300800 */
[----:B------:R-:W4:Y:S01]  /*7c8b0*/  LDL.LU R60, [R1+0x5728] ;  /* 0x00572800013c7983 */ /* 0x000f220000300800 */
[----:B------:R-:W-:-:S03]  /*7c8c0*/  IMAD.MOV.U32 R51, RZ, RZ, R0 ;  /* 0x000000ffff337224 */ /* 0x000fc600078e0000 */
[----:B------:R-:W2:Y:S04]  /*7c8d0*/  LDL.LU R0, [R1+0x5724] ;  /* 0x0057240001007983 */ /* 0x000ea80000300800 */
[----:B------:R-:W2:Y:S04]  /*7c8e0*/  LDL.LU R56, [R1+0x80] ;  /* 0x0000800001387983 */ /* 0x000ea80000300800 */
[----:B------:R-:W2:Y:S04]  /*7c8f0*/  LDL.LU R57, [R1+0x84] ;  /* 0x0000840001397983 */ /* 0x000ea80000300800 */
[----:B------:R-:W2:Y:S04]  /*7c900*/  LDL.LU R58, [R1+0x88] ;  /* 0x00008800013a7983 */ /* 0x000ea80000300800 */
[----:B------:R-:W2:Y:S04]  /*7c910*/  LDL.LU R59, [R1+0x8c] ;  /* 0x00008c00013b7983 */ /* 0x000ea80000300800 */
[----:B0-----:R-:W2:Y:S01]  /*7c920*/  LDL.LU R8, [R1+0x90] ;  /* 0x0000900001087983 */ /* 0x001ea20000300800 */
[----:B------:R-:W-:-:S02]  /*7c930*/  IMAD R38, R53, 0x100, R52 ;  /* 0x0000010035267824 */ /* 0x000fc400078e0234 */
[----:B------:R-:W-:Y:S02]  /*7c940*/  IMAD R39, R55, 0x100, R54 ;  /* 0x0000010037277824 */ /* 0x000fe400078e0236 */
[----:B---3--:R-:W-:Y:S02]  /*7c950*/  IMAD.MOV.U32 R11, RZ, RZ, R61 ;  /* 0x000000ffff0b7224 */ /* 0x008fe400078e003d */
[----:B----4-:R-:W-:Y:S02]  /*7c960*/  IMAD.MOV.U32 R10, RZ, RZ, R60 ;  /* 0x000000ffff0a7224 */ /* 0x010fe400078e003c */
[----:B--2---:R-:W-:Y:S02]  /*7c970*/  IMAD.MOV.U32 R9, RZ, RZ, R0 ;  /* 0x000000ffff097224 */ /* 0x004fe400078e0000 */
[----:B------:R-:W2:Y:S04]  /*7c980*/  LDL.LU R0, [R1+0x5720] ;  /* 0x0057200001007983 */ /* 0x000ea80000300800 */
        /* <DEDUP_REMOVED lines=19> */
[----:B--2---:R-:W-:-:S02]  /*7cac0*/  IMAD.MOV.U32 R15, RZ, RZ, R0 ;  /* 0x000000ffff0f7224 */ /* 0x004fc400078e0000 */
[----:B---3--:R-:W-:Y:S01]  /*7cad0*/  IMAD.MOV.U32 R14, RZ, RZ, R60 ;  /* 0x000000ffff0e7224 */ /* 0x008fe200078e003c */
[----:B------:R-:W2:Y:S01]  /*7cae0*/  LDL.LU R0, [R1+0x49b4] ;  /* 0x0049b40001007983 */ /* 0x000ea20000300800 */
[----:B----4-:R-:W-:-:S03]  /*7caf0*/  IMAD.MOV.U32 R13, RZ, RZ, R61 ;  /* 0x000000ffff0d7224 */ /* 0x010fc600078e003d */
[----:B------:R-:W3:Y:S04]  /*7cb00*/  LDL.LU R60, [R1+0x49c0] ;  /* 0x0049c000013c7983 */ /* 0x000ee80000300800 */
[----:B------:R-:W4:Y:S04]  /*7cb10*/  LDL.LU R61, [R1+0x49cc] ;  /* 0x0049cc00013d7983 */ /* 0x000f280000300800 */
[----:B------:R-:W3:Y:S04]  /*7cb20*/  LDL.LU R44, [R1+0xbc0] ;  /* 0x000bc000012c7983 */ /* 0x000ee80000300800 */
[----:B------:R-:W3:Y:S04]  /*7cb30*/  LDL.LU R45, [R1+0xbc4] ;  /* 0x000bc400012d7983 */ /* 0x000ee80000300800 */
[----:B------:R-:W3:Y:S04]  /*7cb40*/  LDL.LU R46, [R1+0xbc8] ;  /* 0x000bc800012e7983 */ /* 0x000ee80000300800 */
[----:B------:R-:W3:Y:S01]  /*7cb50*/  LDL.LU R47, [R1+0xbcc] ;  /* 0x000bcc00012f7983 */ /* 0x000ee20000300800 */
[C---:B------:R-:W-:Y:S06]  /*7cb60*/  HMMA.16816.F32 R52, R32.reuse, R6, R52 ;  /* 0x000000062034723c */ /* 0x040fec0000001834 */
[C---:B------:R-:W-:Y:S01]  /*7cb70*/  HMMA.16816.F32 R20, R32.reuse, R4, R20 ;  /* 0x000000042014723c */ /* 0x040fe20000001814 */
        /* <DEDUP_REMOVED lines=8> */
[----:B------:R-:W-:Y:S03]  /*7cc00*/  HMMA.16816.F32 R32, R32, R2, R16 ;  /* 0x000000022020723c */ /* 0x000fe60000001810 */
        /* <DEDUP_REMOVED lines=8> */
[----:B0-----:R-:W4:Y:S04]  /*7cc90*/  LDL.LU.64 R22, [R1+0x5710] ;  /* 0x0057100001167983 */ /* 0x001f280000300a00 */
[----:B------:R-:W4:Y:S04]  /*7cca0*/  LDL.LU.64 R20, [R1+0x5708] ;  /* 0x0057080001147983 */ /* 0x000f280000300a00 */
[----:B------:R-:W4:Y:S04]  /*7ccb0*/  LDL.LU.64 R18, [R1+0x5700] ;  /* 0x0057000001127983 */ /* 0x000f280000300a00 */
[----:B------:R-:W2:Y:S01]  /*7ccc0*/  LDL.LU.64 R16, [R1+0x56f8] ;  /* 0x0056f80001107983 */ /* 0x000ea20000300a00 */
[----:B------:R-:W-:-:S02]  /*7ccd0*/  F2FP.F16.E5M2.UNPACK_B R36, R36 ;  /* 0x00000024ff24723e */ /* 0x000fc400020004ff */
[----:B------:R-:W-:Y:S02]  /*7cce0*/  F2FP.F16.E5M2.UNPACK_B R37, R37 ;  /* 0x00000025ff25723e */ /* 0x000fe400020004ff */
[----:B------:R-:W-:Y:S02]  /*7ccf0*/  F2FP.F16.E5M2.UNPACK_B R38, R38 ;  /* 0x00000026ff26723e */ /* 0x000fe400020004ff */
[----:B------:R-:W-:Y:S01]  /*7cd00*/  F2FP.F16.E5M2.UNPACK_B R39, R39 ;  /* 0x00000027ff27723e */ /* 0x000fe200020004ff */
[----:B------:R0:W-:Y:S04]  /*7cd10*/  STL.64 [R1+0xc0], R32 ;  /* 0x0000c02001007387 */ /* 0x0001e80000100a00 */
[----:B------:R1:W-:Y:S04]  /*7cd20*/  STL.64 [R1+0xc8], R34 ;  /* 0x0000c82201007387 */ /* 0x0003e80000100a00 */
[----:B0-----:R-:W3:Y:S04]  /*7cd30*/  LDL.LU R32, [R1+0x49b0] ;  /* 0x0049b00001207983 */ /* 0x001ee80000300800 */
[----:B------:R-:W4:Y:S04]  /*7cd40*/  LDL.LU R33, [R1+0x49bc] ;  /* 0x0049bc0001217983 */ /* 0x000f280000300800 */
[----:B-1----:R-:W4:Y:S04]  /*7cd50*/  LDL.LU R34, [R1+0x49b8] ;  /* 0x0049b80001227983 */ /* 0x002f280000300800 */
[----:B------:R-:W4:Y:S01]  /*7cd60*/  LDL.LU R35, [R1+0x49c4] ;  /* 0x0049c40001237983 */ /* 0x000f220000300800 */
[----:B--2---:R-:W-:-:S15]  /*7cd70*/  HMMA.16816.F32 R12, R36, R16, R12 ;  /* 0x00000010240c723c */ /* 0x004fde000000180c */
[----:B------:R-:W-:-:S08]  /*7cd80*/  NOP ;  /* 0x0000000000007918 */ /* 0x000fd00000000000 */
        /* <DEDUP_REMOVED lines=15> */
[----:B------:R-:W-:Y:S01]  /*7ce80*/  IMAD R32, R32, 0x100, R0 ;  /* 0x0000010020207824 */ /* 0x000fe200078e0200 */
[----:B---3--:R-:W-:-:S15]  /*7ce90*/  HMMA.16816.F32 R56, R36, R10, R56 ;  /* 0x0000000a2438723c */ /* 0x008fde0000001838 */
[----:B------:R-:W-:-:S08]  /*7cea0*/  NOP ;  /* 0x0000000000007918 */ /* 0x000fd00000000000 */
[----:B------:R-:W-:Y:S04]  /*7ceb0*/  STL.64 [R1+0x80], R56 ;  /* 0x0000803801007387 */ /* 0x000fe80000100a00 */
[----:B------:R0:W-:Y:S04]  /*7cec0*/  STL.64 [R1+0x88], R58 ;  /* 0x0000883a01007387 */ /* 0x0001e80000100a00 */
[----:B0-----:R-:W3:Y:S04]  /*7ced0*/  LDL.LU.64 R58, [R1+0x56c0] ;  /* 0x0056c000013a7983 */ /* 0x001ee80000300a00 */
[----:B------:R-:W3:Y:S04]  /*7cee0*/  LDL.LU.64 R56, [R1+0x56b8] ;  /* 0x0056b80001387983 */ /* 0x000ee80000300a00 */
[----:B------:R-:W2:Y:S01]  /*7cef0*/  LDL.LU R0, [R1+0x56b0] ;  /* 0x0056b00001007983 */ /* 0x000ea20000300800 */
[----:B----4-:R-:W-:Y:S01]  /*7cf00*/  HMMA.16816.F32 R48, R36, R8, R48 ;  /* 0x000000082430723c */ /* 0x010fe20000001830 */
[----:B------:R-:W-:-:S05]  /*7cf10*/  IMAD R33, R34, 0x100, R33 ;  /* 0x0000010022217824 */ /* 0x000fca00078e0221 */
[----:B------:R-:W-:Y:S01]  /*7cf20*/  HMMA.16816.F32 R44, R36, R6, R44 ;  /* 0x00000006242c723c */ /* 0x000fe2000000182c */
[----:B------:R-:W-:-:S05]  /*7cf30*/  IMAD R34, R60, 0x100, R35 ;  /* 0x000001003c227824 */ /* 0x000fca00078e0223 */
[C---:B------:R-:W-:Y:S01]  /*7cf40*/  HMMA.16816.F32 R20, R36.reuse, R4, R20 ;  /* 0x000000042414723c */ /* 0x040fe20000001814 */
[----:B------:R-:W-:Y:S02]  /*7cf50*/  F2FP.F16.E5M2.UNPACK_B R32, R32 ;  /* 0x00000020ff20723e */ /* 0x000fe400020004ff */
[----:B------:R-:W-:Y:S02]  /*7cf60*/  F2FP.F16.E5M2.UNPACK_B R33, R33 ;  /* 0x00000021ff21723e */ /* 0x000fe400020004ff */
[----:B------:R-:W-:Y:S01]  /*7cf70*/  F2FP.F16.E5M2.UNPACK_B R34, R34 ;  /* 0x00000022ff22723e */ /* 0x000fe200020004ff */
[----:B------:R-:W-:Y:S05]  /*7cf80*/  HMMA.16816.F32 R36, R36, R2, R24 ;  /* 0x000000022424723c */ /* 0x000fea0000001818 */
[----:B------:R-:W-:Y:S04]  /*7cf90*/  STL.64 [R1+0x70], R48 ;  /* 0x0000703001007387 */ /* 0x000fe80000100a00 */
[----:B------:R0:W-:Y:S04]  /*7cfa0*/  STL.64 [R1+0x78], R50 ;  /* 0x0000783201007387 */ /* 0x0001e80000100a00 */
[----:B0-----:R-:W4:Y:S04]  /*7cfb0*/  LDL.LU.64 R50, [R1+0x56a8] ;  /* 0x0056a80001327983 */ /* 0x001f280000300a00 */
[----:B------:R-:W4:Y:S04]  /*7cfc0*/  LDL.LU.64 R48, [R1+0x56a0] ;  /* 0x0056a00001307983 */ /* 0x000f280000300a00 */
        /* <DEDUP_REMOVED lines=8> */
[----:B------:R-:W3:Y:S04]  /*7d050*/  LDL.LU.64 R26, [R1+0x5678] ;  /* 0x00567800011a7983 */ /* 0x000ee80000300a00 */
[----:B------:R-:W3:Y:S04]  /*7d060*/  LDL.LU.64 R24, [R1+0x5670] ;  /* 0x0056700001187983 */ /* 0x000ee80000300a00 */
[----:B------:R-:W-:Y:S04]  /*7d070*/  STL.64 [R1+0x60], R36 ;  /* 0x0000602401007387 */ /* 0x000fe80000100a00 */
[----:B------:R0:W-:Y:S04]  /*7d080*/  STL.64 [R1+0x68], R38 ;  /* 0x0000682601007387 */ /* 0x0001e80000100a00 */
[----:B0-----:R-:W4:Y:S04]  /*7d090*/  LDL.LU R38, [R1+0x49d4] ;  /* 0x0049d40001267983 */ /* 0x001f280000300800 */
[----:B------:R-:W4:Y:S01]  /*7d0a0*/  LDL.LU R39, [R1+0x49d0] ;  /* 0x0049d00001277983 */ /* 0x000f220000300800 */
[----:B--2---:R-:W-:-:S05]  /*7d0b0*/  IMAD R35, R0, 0x100, R61 ;  /* 0x0000010000237824 */ /* 0x004fca00078e023d */
[----:B------:R-:W-:-:S07]  /*7d0c0*/  F2FP.F16.E5M2.UNPACK_B R35, R35 ;  /* 0x00000023ff23723e */ /* 0x000fce00020004ff */
[C---:B------:R-:W-:Y:S06]  /*7d0d0*/  HMMA.16816.F32 R28, R32.reuse, R16, R28 ;  /* 0x00000010201c723c */ /* 0x040fec000000181c */
[C---:B------:R-:W-:Y:S06]  /*7d0e0*/  HMMA.16816.F32 R40, R32.reuse, R14, R40 ;  /* 0x0000000e2028723c */ /* 0x040fec0000001828 */
[----:B------:R-:W-:Y:S11]  /*7d0f0*/  HMMA.16816.F32 R12, R32, R12, R52 ;  /* 0x0000000c200c723c */ /* 0x000ff60000001834 */
[----:B------:R-:W-:Y:S04]  /*7d100*/  STL.64 [R1+0x40], R28 ;  /* 0x0000401c01007387 */ /* 0x000fe80000100a00 */
[----:B------:R0:W-:Y:S03]  /*7d110*/  STL.64 [R1+0x48], R30 ;  /* 0x0000481e01007387 */ /* 0x0001e60000100a00 */
[----:B------:R-:W-:-:S02]  /*7d120*/  IMAD.MOV.U32 R60, RZ, RZ, R43 ;  /* 0x000000ffff3c7224 */ /* 0x000fc400078e002b */
[----:B------:R-:W-:Y:S02]  /*7d130*/  IMAD.MOV.U32 R61, RZ, RZ, R42 ;  /* 0x000000ffff3d7224 */ /* 0x000fe400078e002a */
[----:B------:R-:W-:Y:S01]  /*7d140*/  IMAD.MOV.U32 R0, RZ, RZ, R41 ;  /* 0x000000ffff007224 */ /* 0x000fe200078e0029 */
[----:B0-----:R-:W2:Y:S04]  /*7d150*/  LDL.LU.64 R30, [R1+0x5668] ;  /* 0x00566800011e7983 */ /* 0x001ea80000300a00 */
[----:B------:R-:W2:Y:S04]  /*7d160*/  LDL.LU.64 R28, [R1+0x5660] ;  /* 0x00566000011c7983 */ /* 0x000ea80000300a00 */
[----:B------:R0:W-:Y:S04]  /*7d170*/  STL [R1+0x30], R40 ;  /* 0x0000302801007387 */ /* 0x0001e80000100800 */
[----:B------:R-:W3:Y:S04]  /*7d180*/  LDL.LU.64 R42, [R1+0x5658] ;  /* 0x00565800012a7983 */ /* 0x000ee80000300a00 */
[----:B0-----:R-:W3:Y:S04]  /*7d190*/  LDL.LU.64 R40, [R1+0x5650] ;  /* 0x0056500001287983 */ /* 0x001ee80000300a00 */
[----:B------:R-:W-:Y:S04]  /*7d1a0*/  STL [R1+0x4fc8], R60 ;  /* 0x004fc83c01007387 */ /* 0x000fe80000100800 */
[----:B------:R-:W-:Y:S04]  /*7d1b0*/  STL [R1+0x4eb4], R61 ;  /* 0x004eb43d01007387 */ /* 0x000fe80000100800 */
[----:B------:R0:W-:Y:S04]  /*7d1c0*/  STL [R1+0x4eb0], R0 ;  /* 0x004eb00001007387 */ /* 0x0001e80000100800 */
[----:B0-----:R-:W4:Y:S04]  /*7d1d0*/  LDL.LU R0, [R1+0xfec] ;  /* 0x000fec0001007983 */ /* 0x001f280000300800 */
[----:B------:R-:W2:Y:S04]  /*7d1e0*/  LDL.LU.64 R54, [R1+0x5648] ;  /* 0x0056480001367983 */ /* 0x000ea80000300a00 */
[----:B------:R-:W2:Y:S04]  /*7d1f0*/  LDL.LU.64 R52, [R1+0x5640] ;  /* 0x0056400001347983 */ /* 0x000ea80000300a00 */
[----:B------:R0:W-:Y:S04]  /*7d200*/  STL.64 [R1], R12 ;  /* 0x0000000c01007387 */ /* 0x0001e80000100a00 */
[----:B------:R-:W-:Y:S04]  /*7d210*/  STL.64 [R1+0x8], R14 ;  /* 0x0000080e01007387 */ /* 0x000fe80000100a00 */
[----:B0-----:R-:W4:Y:S04]  /*7d220*/  LDL.LU R12, [R1+0x49e8] ;  /* 0x0049e800010c7983 */ /* 0x001f280000300800 */
[----:B------:R-:W4:Y:S04]  /*7d230*/  LDL.LU R13, [R1+0xfe8] ;  /* 0x000fe800010d7983 */ /* 0x000f280000300800 */
[----:B------:R-:W4:Y:S04]  /*7d240*/  LDL.LU R61, [R1+0xff8] ;  /* 0x000ff800013d7983 */ /* 0x000f280000300800 */
[----:B------:R-:W4:Y:S01]  /*7d250*/  LDL.LU R60, [R1+0xffc] ;  /* 0x000ffc00013c7983 */ /* 0x000f220000300800 */
[----:B--2---:R-:W-:Y:S03]  /*7d260*/  HMMA.16816.F32 R52, R32, R10, R52 ;  /* 0x0000000a2034723c */ /* 0x004fe60000001834 */
[----:B------:R-:W2:Y:S04]  /*7d270*/  LDL.LU R10, [R1+0x49e0] ;  /* 0x0049e000010a7983 */ /* 0x000ea80000300800 */
[----:B------:R-:W2:-:S15]  /*7d280*/  LDL.LU R11, [R1+0x49ec] ;  /* 0x0049ec00010b7983 */ /* 0x000e9e0000300800 */
[----:B------:R-:W-:-:S01]  /*7d290*/  NOP ;  /* 0x0000000000007918 */ /* 0x000fc20000000000 */
[----:B------:R0:W-:Y:S04]  /*7d2a0*/  STL.64 [R1+0x4de0], R54 ;  /* 0x004de03601007387 */ /* 0x0001e80000100a00 */
[----:B0-----:R-:W2:Y:S04]  /*7d2b0*/  LDL.LU R54, [R1+0x49d8] ;  /* 0x0049d80001367983 */ /* 0x001ea80000300800 */
[----:B------:R-:W2:Y:S04]  /*7d2c0*/  LDL.LU R55, [R1+0x49e4] ;  /* 0x0049e40001377983 */ /* 0x000ea80000300800 */
[----:B------:R0:W-:Y:S04]  /*7d2d0*/  STL.64 [R1+0x4dd8], R52 ;  /* 0x004dd83401007387 */ /* 0x0001e80000100a00 */
[----:B0-----:R-:W2:Y:S01]  /*7d2e0*/  LDL.LU R53, [R1+0x49dc] ;  /* 0x0049dc0001357983 */ /* 0x001ea20000300800 */
[C---:B---3--:R-:W-:Y:S06]  /*7d2f0*/  HMMA.16816.F32 R40, R32.reuse, R8, R40 ;  /* 0x000000082028723c */ /* 0x048fec0000001828 */
[C---:B------:R-:W-:Y:S06]  /*7d300*/  HMMA.16816.F32 R28, R32.reuse, R6, R28 ;  /* 0x00000006201c723c */ /* 0x040fec000000181c */
[----:B------:R-:W-:Y:S01]  /*7d310*/  HMMA.16816.F32 R24, R32, R4, R24 ;  /* 0x000000042018723c */ /* 0x000fe20000001818 */
[----:B----4-:R-:W-:Y:S01]  /*7d320*/  IMAD R8, R39, 0x100, R38 ;  /* 0x0000010027087824 */ /* 0x010fe200078e0226 */
[----:B------:R-:W-:-:S02]  /*7d330*/  F2FP.F16.E5M2.UNPACK_B R6, R13.H1 ;  /* 0x0000000dff06723e */ /* 0x000fc400030004ff */
[----:B------:R-:W-:Y:S02]  /*7d340*/  F2FP.F16.E5M2.UNPACK_B R7, R0.H1 ;  /* 0x00000000ff07723e */ /* 0x000fe400030004ff */
[----:B------:R-:W-:-:S05]  /*7d350*/  F2FP.F16.E5M2.UNPACK_B R8, R8 ;  /* 0x00000008ff08723e */ /* 0x000fca00020004ff */
[----:B------:R-:W-:Y:S04]  /*7d360*/  STL.64 [R1+0x4df0], R42 ;  /* 0x004df02a01007387 */ /* 0x000fe80000100a00 */
[----:B------:R-:W-:Y:S04]  /*7d370*/  STL.64 [R1+0x4de8], R40 ;  /* 0x004de82801007387 */ /* 0x000fe80000100a00 */
[----:B------:R-:W3:Y:S04]  /*7d380*/  LDL.LU R16, [R1+0x1018] ;  /* 0x0010180001107983 */ /* 0x000ee80000300800 */
[----:B------:R-:W4:Y:S04]  /*7d390*/  LDL.LU R17, [R1+0x101c] ;  /* 0x00101c0001117983 */ /* 0x000f280000300800 */
[----:B------:R-:W3:Y:S04]  /*7d3a0*/  LDL.LU R14, [R1+0x49f4] ;  /* 0x0049f400010e7983 */ /* 0x000ee80000300800 */
[----:B------:R-:W3:Y:S04]  /*7d3b0*/  LDL.LU R36, [R1+0x49f0] ;  /* 0x0049f00001247983 */ /* 0x000ee80000300800 */
[----:B------:R-:W4:Y:S04]  /*7d3c0*/  LDL.LU R15, [R1+0x49fc] ;  /* 0x0049fc00010f7983 */ /* 0x000f280000300800 */
[----:B------:R-:W4:Y:S04]  /*7d3d0*/  LDL.LU R37, [R1+0x49f8] ;  /* 0x0049f80001257983 */ /* 0x000f280000300800 */
[----:B------:R-:W4:Y:S04]  /*7d3e0*/  LDL.LU R38, [R1+0x4a04] ;  /* 0x004a040001267983 */ /* 0x000f280000300800 */
[----:B------:R-:W4:Y:S04]  /*7d3f0*/  LDL.LU R39, [R1+0x4a00] ;  /* 0x004a000001277983 */ /* 0x000f280000300800 */
[----:B------:R-:W-:Y:S04]  /*7d400*/  STL.64 [R1+0x4e00], R30 ;  /* 0x004e001e01007387 */ /* 0x000fe80000100a00 */
[----:B------:R-:W-:Y:S04]  /*7d410*/  STL.64 [R1+0x4df8], R28 ;  /* 0x004df81c01007387 */ /* 0x000fe80000100a00 */
[----:B------:R-:W-:Y:S01]  /*7d420*/  STL.64 [R1+0x4e18], R26 ;  /* 0x004e181a01007387 */ /* 0x000fe20000100a00 */
[----:B------:R-:W-:Y:S03]  /*7d430*/  HMMA.16816.F32 R32, R32, R2, R20 ;  /* 0x000000022020723c */ /* 0x000fe60000001814 */
[----:B------:R0:W-:Y:S01]  /*7d440*/  STL.64 [R1+0x4e10], R24 ;  /* 0x004e101801007387 */ /* 0x0001e20000100a00 */
[----:B------:R-:W-:-:S02]  /*7d450*/  F2FP.F16.E5M2.UNPACK_B R18, R18.H1 ;  /* 0x00000012ff12723e */ /* 0x000fc400030004ff */
[----:B------:R-:W-:Y:S02]  /*7d460*/  F2FP.F16.E5M2.UNPACK_B R19, R19.H1 ;  /* 0x00000013ff13723e */ /* 0x000fe400030004ff */
[----:B------:R-:W-:Y:S02]  /*7d470*/  F2FP.F16.E5M2.UNPACK_B R20, R61.H1 ;  /* 0x0000003dff14723e */ /* 0x000fe400030004ff */
[----:B------:R-:W-:-:S13]  /*7d480*/  F2FP.F16.E5M2.UNPACK_B R21, R60.H1 ;  /* 0x0000003cff15723e */ /* 0x000fda00030004ff */
[----:B------:R-:W-:Y:S04]  /*7d490*/  STL.64 [R1+0x4e28], R34 ;  /* 0x004e282201007387 */ /* 0x000fe80000100a00 */
[----:B------:R-:W-:Y:S01]  /*7d4a0*/  STL.64 [R1+0x4e20], R32 ;  /* 0x004e202001007387 */ /* 0x000fe20000100a00 */
[----:B--2---:R-:W-:-:S05]  /*7d4b0*/  IMAD R11, R12, 0x100, R11 ;  /* 0x000001000c0b7824 */ /* 0x004fca00078e020b */
[----:B------:R-:W-:Y:S01]  /*7d4c0*/  F2FP.F16.E5M2.UNPACK_B R11, R11 ;  /* 0x0000000bff0b723e */ /* 0x000fe200020004ff */
[----:B------:R-:W-:-:S05]  /*7d4d0*/  IMAD R10, R10, 0x100, R55 ;  /* 0x000001000a0a7824 */ /* 0x000fca00078e0237 */
[----:B------:R-:W-:Y:S01]  /*7d4e0*/  F2FP.F16.E5M2.UNPACK_B R10, R10 ;  /* 0x0000000aff0a723e */ /* 0x000fe200020004ff */
[----:B------:R-:W-:-:S05]  /*7d4f0*/  IMAD R9, R54, 0x100, R53 ;  /* 0x0000010036097824 */ /* 0x000fca00078e0235 */
[----:B------:R-:W-:-:S07]  /*7d500*/  F2FP.F16.E5M2.UNPACK_B R9, R9 ;  /* 0x00000009ff09723e */ /* 0x000fce00020004ff */
[----:B0-----:R-:W-:-:S15]  /*7d510*/  HMMA.16816.F32 R24, R8, R6, R44 ;  /* 0x000000060818723c */ /* 0x001fde000000182c */
[----:B------:R-:W-:-:S08]  /*7d520*/  NOP ;  /* 0x0000000000007918 */ /* 0x000fd00000000000 */
[----:B------:R-:W-:Y:S04]  /*7d530*/  STL.64 [R1+0xf90], R24 ;  /* 0x000f901801007387 */ /* 0x000fe80000100a00 */
[----:B------:R0:W-:Y:S04]  /*7d540*/  STL.64 [R1+0xf98], R26 ;  /* 0x000f981a01007387 */ /* 0x0001e80000100a00 */
[----:B------:R1:W-:Y:S01]  /*7d550*/  STL.64 [R1+0x5608], R20 ;  /* 0x0056081401007387 */ /* 0x0003e20000100a00 */
[C---:B0-----:R-:W-:Y:S06]  /*7d560*/  HMMA.16816.F32 R24, R8.reuse, R20, R48 ;  /* 0x000000140818723c */ /* 0x041fec0000001830 */
[----:B-1----:R-:W-:-:S15]  /*7d570*/  HMMA.16816.F32 R20, R8, R18, R56 ;  /* 0x000000120814723c */ /* 0x002fde0000001838 */
[----:B------:R-:W-:-:S02]  /*7d580*/  NOP ;  /* 0x0000000000007918 */ /* 0x000fc40000000000 */
[----:B------:R0:W-:Y:S04]  /*7d590*/  STL.64 [R1+0xfa0], R24 ;  /* 0x000fa01801007387 */ /* 0x0001e80000100a00 */
[----:B------:R1:W-:Y:S04]  /*7d5a0*/  STL.64 [R1+0xfa8], R26 ;  /* 0x000fa81a01007387 */ /* 0x0003e80000100a00 */
[----:B------:R2:W-:Y:S04]  /*7d5b0*/  STL.64 [R1+0xfb0], R20 ;  /* 0x000fb01401007387 */ /* 0x0005e80000100a00 */
[----:B------:R2:W-:Y:S04]  /*7d5c0*/  STL.64 [R1+0xfb8], R22 ;  /* 0x000fb81601007387 */ /* 0x0005e80000100a00 */
        /* <DEDUP_REMOVED lines=8> */
[----:B-1----:R-:W4:Y:S04]  /*7d650*/  LDL.LU R26, [R1+0xb68] ;  /* 0x000b6800011a7983 */ /* 0x002f280000300800 */
[----:B------:R-:W4:Y:S04]  /*7d660*/  LDL.LU R27, [R1+0xb6c] ;  /* 0x000b6c00011b7983 */ /* 0x000f280000300800 */
[----:B----4-:R-:W-:Y:S04]  /*7d670*/  STL.64 [R1+0x5628], R26 ;  /* 0x0056281a01007387 */ /* 0x010fe80000100a00 */
[----:B---3--:R-:W-:Y:S04]  /*7d680*/  STL.64 [R1+0x5620], R24 ;  /* 0x0056201801007387 */ /* 0x008fe80000100a00 */
[----:B------:R-:W3:Y:S04]  /*7d690*/  LDL.LU R44, [R1+0xb80] ;  /* 0x000b8000012c7983 */ /* 0x000ee80000300800 */
[----:B------:R-:W3:Y:S04]  /*7d6a0*/  LDL.LU R45, [R1+0xb84] ;  /* 0x000b8400012d7983 */ /* 0x000ee80000300800 */
[----:B------:R-:W4:Y:S04]  /*7d6b0*/  LDL.LU R46, [R1+0xb88] ;  /* 0x000b8800012e7983 */ /* 0x000f280000300800 */
[----:B------:R-:W4:Y:S01]  /*7d6c0*/  LDL.LU R47, [R1+0xb8c] ;  /* 0x000b8c00012f7983 */ /* 0x000f220000300800 */
[----:B------:R-:W-:-:S02]  /*7d6d0*/  IMAD R36, R36, 0x100, R14 ;  /* 0x0000010024247824 */ /* 0x000fc400078e020e */
[----:B------:R-:W-:Y:S02]  /*7d6e0*/  IMAD R37, R37, 0x100, R15 ;  /* 0x0000010025257824 */ /* 0x000fe400078e020f */
[----:B------:R-:W-:Y:S01]  /*7d6f0*/  IMAD R38, R39, 0x100, R38 ;  /* 0x0000010027267824 */ /* 0x000fe200078e0226 */
        /* <DEDUP_REMOVED lines=14> */
[----:B------:R-:W3:Y:S04]  /*7d7e0*/  LDL.LU R14, [R1+0x1028] ;  /* 0x00102800010e7983 */ /* 0x000ee80000300800 */
        /* <DEDUP_REMOVED lines=17> */
[----:B------:R-:W-:-:S02]  /*7d900*/  F2FP.F16.E5M2.UNPACK_B R16, R16.H1 ;  /* 0x00000010ff10723e */ /* 0x000fc400030004ff */
[----:B------:R-:W-:Y:S01]  /*7d910*/  F2FP.F16.E5M2.UNPACK_B R17, R17.H1 ;  /* 0x00000011ff11723e */ /* 0x000fe200030004ff */
        /* <DEDUP_REMOVED lines=16> */
[----:B---3--:R-:W-:-:S02]  /*7da20*/  F2FP.F16.E5M2.UNPACK_B R14, R14.H1 ;  /* 0x0000000eff0e723e */ /* 0x008fc400030004ff */
[----:B--2---:R-:W-:Y:S01]  /*7da30*/  F2FP.F16.E5M2.UNPACK_B R15, R15.H1 ;  /* 0x0000000fff0f723e */ /* 0x004fe200030004ff */
[C---:B----4-:R-:W-:Y:S01]  /*7da40*/  HMMA.16816.F32 R44, R8.reuse, R16, R44 ;  /* 0x00000010082c723c */ /* 0x050fe2000000182c */
[----:B------:R-:W-:Y:S02]  /*7da50*/  F2FP.F16.E5M2.UNPACK_B R12, R12.H1 ;  /* 0x0000000cff0c723e */ /* 0x000fe400030004ff */
[----:B------:R-:W-:Y:S01]  /*7da60*/  F2FP.F16.E5M2.UNPACK_B R13, R13.H1 ;  /* 0x0000000dff0d723e */ /* 0x000fe200030004ff */
[----:B------:R-:W-:Y:S01]  /*7da70*/  IMAD R39, R39, 0x100, R4 ;  /* 0x0000010027277824 */ /* 0x000fe200078e0204 */
[----:B------:R-:W-:Y:S02]  /*7da80*/  F2FP.F16.E5M2.UNPACK_B R4, R5.H1 ;  /* 0x00000005ff04723e */ /* 0x000fe400030004ff */
[----:B------:R-:W-:Y:S01]  /*7da90*/  F2FP.F16.E5M2.UNPACK_B R5, R28.H1 ;  /* 0x0000001cff05723e */ /* 0x000fe200030004ff */
[C---:B------:R-:W-:Y:S06]  /*7daa0*/  HMMA.16816.F32 R24, R8.reuse, R14, R24 ;  /* 0x0000000e0818723c */ /* 0x040fec0000001818 */
[C---:B------:R-:W-:Y:S06]  /*7dab0*/  HMMA.16816.F32 R20, R8.reuse, R4, R20 ;  /* 0x000000040814723c */ /* 0x040fec0000001814 */
[----:B------:R-:W-:Y:S03]  /*7dac0*/  HMMA.16816.F32 R40, R8, R12, R40 ;  /* 0x0000000c0828723c */ /* 0x000fe60000001828 */
        /* <DEDUP_REMOVED lines=12> */
[----:B------:R0:W-:Y:S04]  /*7db90*/  STL.64 [R1+0xf70], R20 ;  /* 0x000f701401007387 */ /* 0x0001e80000100a00 */
[----:B------:R-:W-:Y:S04]  /*7dba0*/  STL.64 [R1+0xf78], R22 ;  /* 0x000f781601007387 */ /* 0x000fe80000100a00 */
[----:B0-----:R-:W2:Y:S01]  /*7dbb0*/  LDL.LU.64 R20, [R1+0x5608] ;  /* 0x0056080001147983 */ /* 0x001ea20000300a00 */
[----:B------:R-:W-:-:S02]  /*7dbc0*/  F2FP.F16.E5M2.UNPACK_B R2, R29.H1 ;  /* 0x0000001dff02723e */ /* 0x000fc400030004ff */
[----:B------:R-:W-:Y:S02]  /*7dbd0*/  F2FP.F16.E5M2.UNPACK_B R3, R30.H1 ;  /* 0x0000001eff03723e */ /* 0x000fe400030004ff */
[----:B------:R-:W-:Y:S02]  /*7dbe0*/  F2FP.F16.E5M2.UNPACK_B R36, R36 ;  /* 0x00000024ff24723e */ /* 0x000fe400020004ff */
[----:B------:R-:W-:Y:S02]  /*7dbf0*/  F2FP.F16.E5M2.UNPACK_B R37, R37 ;  /* 0x00000025ff25723e */ /* 0x000fe400020004ff */
[----:B------:R-:W-:Y:S02]  /*7dc00*/  F2FP.F16.E5M2.UNPACK_B R38, R38 ;  /* 0x00000026ff26723e */ /* 0x000fe400020004ff */
[----:B------:R-:W-:Y:S01]  /*7dc10*/  F2FP.F16.E5M2.UNPACK_B R39, R39 ;  /* 0x00000027ff27723e */ /* 0x000fe200020004ff */
[----:B------:R-:W-:Y:S06]  /*7dc20*/  HMMA.16816.F32 R56, R8, R2, R56 ;  /* 0x000000020838723c */ /* 0x000fec0000001838 */
[C---:B------:R-:W-:Y:S06]  /*7dc30*/  HMMA.16816.F32 R8, R36.reuse, R6, R48 ;  /* 0x000000062408723c */ /* 0x040fec0000001830 */
[----:B------:R-:W-:Y:S11]  /*7dc40*/  STL.64 [R1+0x5600], R6 ;  /* 0x0056000601007387 */ /* 0x000ff60000100a00 */
[----:B------:R-:W-:Y:S04]  /*7dc50*/  STL.64 [R1+0x10a0], R56 ;  /* 0x0010a03801007387 */ /* 0x000fe80000100a00 */
[----:B------:R-:W-:Y:S04]  /*7dc60*/  STL.64 [R1+0x10a8], R58 ;  /* 0x0010a83a01007387 */ /* 0x000fe80000100a00 */
[----:B------:R-:W-:Y:S04]  /*7dc70*/  STL.64 [R1+0x55f8], R4 ;  /* 0x0055f80401007387 */ /* 0x000fe80000100a00 */
[----:B------:R-:W-:Y:S04]  /*7dc80*/  STL.64 [R1+0x1240], R8 ;  /* 0x0012400801007387 */ /* 0x000fe80000100a00 */
[----:B------:R0:W-:Y:S02]  /*7dc90*/  STL.64 [R1+0x1248], R10 ;  /* 0x0012480a01007387 */ /* 0x0001e40000100a00 */
[C---:B0-----:R-:W-:Y:S06]  /*7dca0*/  HMMA.16816.F32 R8, R36.reuse, R18, R32 ;  /* 0x000000122408723c */ /* 0x041fec0000001820 */
[C---:B---3--:R-:W-:Y:S06]  /*7dcb0*/  HMMA.16816.F32 R4, R36.reuse, R16, R24 ;  /* 0x000000102404723c */ /* 0x048fec0000001818 */
[----:B--2---:R-:W-:-:S15]  /*7dcc0*/  HMMA.16816.F32 R44, R36, R20, R44 ;  /* 0x00000014242c723c */ /* 0x004fde000000182c */
[----:B------:R-:W-:-:S08]  /*7dcd0*/  NOP ;  /* 0x0000000000007918 */ /* 0x000fd00000000000 */
        /* <DEDUP_REMOVED lines=8> */
[----:B----4-:R-:W-:Y:S01]  /*7dd60*/  HMMA.16816.F32 R4, R36, R14, R40 ;  /* 0x0000000e2404723c */ /* 0x010fe20000001828 */
[----:B------:R-:W-:-:S02]  /*7dd70*/  IMAD R8, R52, 0x100, R31 ;  /* 0x0000010034087824 */ /* 0x000fc400078e021f */
        /* <DEDUP_REMOVED lines=45> */
[----:B---3--:R-:W3:Y:S04]  /*7e050*/  LDL.LU R44, [R1+0xb30] ;  /* 0x000b3000012c7983 */ /* 0x008ee80000300800 */
[----:B------:R-:W3:Y:S04]  /*7e060*/  LDL.LU R45, [R1+0xb34] ;  /* 0x000b3400012d7983 */ /* 0x000ee80000300800 */
        /* <DEDUP_REMOVED lines=40> */
[----:B--2---:R-:W-:-:S15]  /*7e2f0*/  HMMA.16816.F32 R4, R36, R12, R4 ;  /* 0x0000000c2404723c */ /* 0x004fde0000001804 */
[----:B------:R-:W-:-:S08]  /*7e300*/  NOP ;  /* 0x0000000000007918 */ /* 0x000fd00000000000 */
[----:B------:R-:W-:Y:S04]  /*7e310*/  STL.64 [R1+0xf60], R4 ;  /* 0x000f600401007387 */ /* 0x000fe80000100a00 */
[----:B------:R0:W-:Y:S04]  /*7e320*/  STL.64 [R1+0xf68], R6 ;  /* 0x000f680601007387 */ /* 0x0001e80000100a00 */
[----:B0-----:R-:W2:Y:S04]  /*7e330*/  LDL.LU.64 R6, [R1+0x5600] ;  /* 0x0056000001067983 */ /* 0x001ea80000300a00 */
[----:B------:R-:W3:Y:S01]  /*7e340*/  LDL.LU.64 R4, [R1+0x55f8] ;  /* 0x0055f80001047983 */ /* 0x000ee20000300a00 */
[----:B------:R-:W-:-:S02]  /*7e350*/  F2FP.F16.E5M2.UNPACK_B R8, R8 ;  /* 0x00000008ff08723e */ /* 0x000fc400020004ff */
[----:B------:R-:W-:Y:S02]  /*7e360*/  F2FP.F16.E5M2.UNPACK_B R9, R9 ;  /* 0x00000009ff09723e */ /* 0x000fe400020004ff */
[----:B------:R-:W-:Y:S02]  /*7e370*/  F2FP.F16.E5M2.UNPACK_B R10, R10 ;  /* 0x0000000aff0a723e */ /* 0x000fe400020004ff */
[----:B------:R-:W-:-:S07]  /*7e380*/  F2FP.F16.E5M2.UNPACK_B R11, R11 ;  /* 0x0000000bff0b723e */ /* 0x000fce00020004ff */
[----:B----4-:R-:W-:Y:S06]  /*7e390*/  HMMA.16816.F32 R16, R8, R20, R16 ;  /* 0x000000140810723c */ /* 0x010fec0000001810 */
[C---:B---3--:R-:W-:Y:S06]  /*7e3a0*/  HMMA.16816.F32 R40, R36.reuse, R4, R40 ;  /* 0x000000042428723c */ /* 0x048fec0000001828 */
[----:B------:R-:W-:Y:S06]  /*7e3b0*/  HMMA.16816.F32 R36, R36, R2, R52 ;  /* 0x000000022424723c */ /* 0x000fec0000001834 */
[C---:B--2---:R-:W-:Y:S11]  /*7e3c0*/  HMMA.16816.F32 R44, R8.reuse, R6, R44 ;  /* 0x00000006082c723c */ /* 0x044ff6000000182c */
[----:B------:R-:W-:Y:S04]  /*7e3d0*/  STL.64 [R1+0xf50], R40 ;  /* 0x000f502801007387 */ /* 0x000fe80000100a00 */
[----:B------:R0:W-:Y:S04]  /*7e3e0*/  STL.64 [R1+0xf58], R42 ;  /* 0x000f582a01007387 */ /* 0x0001e80000100a00 */
[----:B0-----:R-:W2:Y:S04]  /*7e3f0*/  LDL.LU.64 R42, [R1+0x55f0] ;  /* 0x0055f000012a7983 */ /* 0x001ea80000300a00 */
[----:B------:R-:W2:Y:S04]  /*7e400*/  LDL.LU.64 R40, [R1+0x55e8] ;  /* 0x0055e80001287983 */ /* 0x000ea80000300a00 */
[----:B------:R-:W3:Y:S04]  /*7e410*/  LDL.LU.64 R54, [R1+0x55e0] ;  /* 0x0055e00001367983 */ /* 0x000ee80000300a00 */
[----:B------:R-:W3:Y:S04]  /*7e420*/  LDL.LU.64 R52, [R1+0x55d8] ;  /* 0x0055d80001347983 */ /* 0x000ee80000300a00 */
[----:B------:R-:W-:Y:S04]  /*7e430*/  STL.64 [R1+0x1090], R36 ;  /* 0x0010902401007387 */ /* 0x000fe80000100a00 */
[----:B------:R0:W-:Y:S04]  /*7e440*/  STL.64 [R1+0x1098], R38 ;  /* 0x0010982601007387 */ /* 0x0001e80000100a00 */
[----:B0-----:R-:W4:Y:S04]  /*7e450*/  LDL.LU R39, [R1+0x4a34] ;  /* 0x004a340001277983 */ /* 0x001f280000300800 */
[----:B------:R-:W-:Y:S04]  /*7e460*/  STL.64 [R1+0x11f0], R44 ;  /* 0x0011f02c01007387 */ /* 0x000fe80000100a00 */
[----:B------:R0:W-:Y:S04]  /*7e470*/  STL.64 [R1+0x11f8], R46 ;  /* 0x0011f82e01007387 */ /* 0x0001e80000100a00 */
[----:B0-----:R-:W4:Y:S04]  /*7e480*/  LDL.LU.64 R46, [R1+0x55d0] ;  /* 0x0055d000012e7983 */ /* 0x001f280000300a00 */
[----:B------:R-:W4:Y:S04]  /*7e490*/  LDL.LU.64 R44, [R1+0x55c8] ;  /* 0x0055c800012c7983 */ /* 0x000f280000300a00 */
[----:B------:R-:W-:Y:S04]  /*7e4a0*/  STL.64 [R1+0x11e0], R16 ;  /* 0x0011e01001007387 */ /* 0x000fe80000100a00 */
[----:B------:R0:W-:Y:S04]  /*7e4b0*/  STL.64 [R1+0x11e8], R18 ;  /* 0x0011e81201007387 */ /* 0x0001e80000100a00 */
[----:B0-----:R-:W2:Y:S04]  /*7e4c0*/  LDL.LU.64 R18, [R1+0x55c0] ;  /* 0x0055c00001127983 */ /* 0x001ea80000300a00 */
[----:B------:R-:W4:Y:S01]  /*7e4d0*/  LDL.LU.64 R16, [R1+0x55b8] ;  /* 0x0055b80001107983 */ /* 0x000f220000300a00 */
[C---:B---3--:R-:W-:Y:S06]  /*7e4e0*/  HMMA.16816.F32 R52, R8.reuse, R14, R52 ;  /* 0x0000000e0834723c */ /* 0x048fec0000001834 */
        /* <DEDUP_REMOVED lines=19> */
[----:B------:R-:W-:Y:S01]  /*7e620*/  HMMA.16816.F32 R48, R8, R12, R48 ;  /* 0x0000000c0830723c */ /* 0x000fe20000001830 */
[----:B------:R-:W-:Y:S02]  /*7e630*/  F2FP.F16.E5M2.UNPACK_B R36, R36 ;  /* 0x00000024ff24723e */ /* 0x000fe400020004ff */
[----:B------:R-:W-:Y:S02]  /*7e640*/  F2FP.F16.E5M2.UNPACK_B R37, R37 ;  /* 0x00000025ff25723e */ /* 0x000fe400020004ff */
[----:B------:R-:W-:-:S02]  /*7e650*/  F2FP.F16.E5M2.UNPACK_B R38, R38 ;  /* 0x00000026ff26723e */ /* 0x000fc400020004ff */
[----:B------:R-:W-:Y:S01]  /*7e660*/  F2FP.F16.E5M2.UNPACK_B R39, R39 ;  /* 0x00000027ff27723e */ /* 0x000fe200020004ff */
[C---:B------:R-:W-:Y:S06]  /*7e670*/  HMMA.16816.F32 R44, R8.reuse, R4, R44 ;  /* 0x00000004082c723c */ /* 0x040fec000000182c */
[----:B------:R-:W-:Y:S01]  /*7e680*/  HMMA.16816.F32 R32, R8, R2, R32 ;  /* 0x000000020820723c */ /* 0x000fe20000001820 */
[----:B------:R-:W-:Y:S04]  /*7e690*/  STL [R1+0x5580], R15 ;  /* 0x0055800f01007387 */ /* 0x000fe80000100800 */
        /* <DEDUP_REMOVED lines=8> */
[----:B------:R4:W-:Y:S01]  /*7e720*/  STL.64 [R1+0x5558], R4 ;  /* 0x0055580401007387 */ /* 0x0009e20000100a00 */
[C---:B--2---:R-:W-:Y:S06]  /*7e730*/  HMMA.16816.F32 R8, R36.reuse, R6, R24 ;  /* 0x000000062408723c */ /* 0x044fec0000001818 */
[----:B------:R-:W-:-:S15]  /*7e740*/  HMMA.16816.F32 R24, R36, R20, R28 ;  /* 0x000000142418723c */ /* 0x000fde000000181c */
[----:B------:R-:W-:-:S02]  /*7e750*/  NOP ;  /* 0x0000000000007918 */ /* 0x000fc40000000000 */
[----:B------:R-:W-:Y:S04]  /*7e760*/  STL.64 [R1+0x11a0], R8 ;  /* 0x0011a00801007387 */ /* 0x000fe80000100a00 */
[----:B------:R3:W-:Y:S01]  /*7e770*/  STL.64 [R1+0x11a8], R10 ;  /* 0x0011a80a01007387 */ /* 0x0007e20000100a00 */
[C---:B----4-:R-:W-:Y:S06]  /*7e780*/  HMMA.16816.F32 R4, R36.reuse, R16, R52 ;  /* 0x000000102404723c */ /* 0x050fec0000001834 */
[----:B---3--:R-:W-:Y:S01]  /*7e790*/  HMMA.16816.F32 R8, R36, R18, R40 ;  /* 0x000000122408723c */ /* 0x008fe20000001828 */
[----:B------:R-:W-:Y:S04]  /*7e7a0*/  STL.64 [R1+0x1190], R24 ;  /* 0x0011901801007387 */ /* 0x000fe80000100a00 */
[----:B------:R-:W-:Y:S04]  /*7e7b0*/  STL.64 [R1+0x1198], R26 ;  /* 0x0011981a01007387 */ /* 0x000fe80000100a00 */
[----:B------:R-:W-:-:S14]  /*7e7c0*/  STL.64 [R1+0x5540], R18 ;  /* 0x0055401201007387 */ /* 0x000fdc0000100a00 */
[----:B------:R-:W-:Y:S04]  /*7e7d0*/  STL.64 [R1+0x1180], R8 ;  /* 0x0011800801007387 */ /* 0x000fe80000100a00 */
[----:B------:R-:W-:Y:S04]  /*7e7e0*/  STL.64 [R1+0x1188], R10 ;  /* 0x0011880a01007387 */ /* 0x000fe80000100a00 */
[----:B------:R-:W-:Y:S04]  /*7e7f0*/  STL.64 [R1+0x5538], R16 ;  /* 0x0055381001007387 */ /* 0x000fe80000100a00 */
        /* <DEDUP_REMOVED lines=80> */
[----:B------:R-:W4:Y:S02]  /*7ed00*/  LDL.LU.64 R4, [R1+0x5558] ;  /* 0x0055580001047983 */ /* 0x000f240000300a00 */
[C---:B----4-:R-:W-:Y:S06]  /*7ed10*/  HMMA.16816.F32 R32, R36.reuse, R4, R32 ;  /* 0x000000042420723c */ /* 0x050fec0000001820 */
[----:B------:R-:W-:-:S15]  /*7ed20*/  HMMA.16816.F32 R36, R36, R2, R16 ;  /* 0x000000022424723c */ /* 0x000fde0000001810 */
[----:B------:R-:W-:-:S02]  /*7ed30*/  NOP ;  /* 0x0000000000007918 */ /* 0x000fc40000000000 */
[----:B------:R-:W-:Y:S04]  /*7ed40*/  STL.64 [R1+0xf10], R32 ;  /* 0x000f102001007387 */ /* 0x000fe80000100a00 */
[----:B------:R0:W-:Y:S04]  /*7ed50*/  STL.64 [R1+0xf18], R34 ;  /* 0x000f182201007387 */ /* 0x0001e80000100a00 */
[----:B0-----:R-:W4:Y:S04]  /*7ed60*/  LDL.LU.64 R34, [R1+0x5550] ;  /* 0x0055500001227983 */ /* 0x001f280000300a00 */
[----:B------:R-:W4:Y:S04]  /*7ed70*/  LDL.LU.64 R32, [R1+0x5548] ;  /* 0x0055480001207983 */ /* 0x000f280000300a00 */
[----:B------:R-:W2:Y:S04]  /*7ed80*/  LDL.LU.64 R18, [R1+0x5540] ;  /* 0x0055400001127983 */ /* 0x000ea80000300a00 */
[----:B------:R-:W4:Y:S04]  /*7ed90*/  LDL.LU.64 R16, [R1+0x5538] ;  /* 0x0055380001107983 */ /* 0x000f280000300a00 */
[----:B------:R0:W-:Y:S04]  /*7eda0*/  STL.64 [R1+0x1070], R36 ;  /* 0x0010702401007387 */ /* 0x0001e80000100a00 */
[----:B------:R1:W-:Y:S04]  /*7edb0*/  STL.64 [R1+0x1078], R38 ;  /* 0x0010782601007387 */ /* 0x0003e80000100a00 */
[----:B0-----:R-:W3:Y:S04]  /*7edc0*/  LDL.LU R36, [R1+0xa70] ;  /* 0x000a700001247983 */ /* 0x001ee80000300800 */
[----:B------:R-:W3:Y:S04]  /*7edd0*/  LDL.LU R37, [R1+0xa74] ;  /* 0x000a740001257983 */ /* 0x000ee80000300800 */
[----:B-1----:R-:W3:Y:S04]  /*7ede0*/  LDL.LU R38, [R1+0xa78] ;  /* 0x000a780001267983 */ /* 0x002ee80000300800 */
[----:B------:R-:W3:Y:S01]  /*7edf0*/  LDL.LU R39, [R1+0xa7c] ;  /* 0x000a7c0001277983 */ /* 0x000ee20000300800 */
[----:B------:R-:W-:Y:S01]  /*7ee00*/  IMAD R11, R22, 0x100, R11 ;  /* 0x00000100160b7824 */ /* 0x000fe200078e020b */
[----:B------:R-:W-:-:S02]  /*7ee10*/  F2FP.F16.E5M2.UNPACK_B R8, R8 ;  /* 0x00000008ff08723e */ /* 0x000fc400020004ff */
[----:B------:R-:W-:Y:S02]  /*7ee20*/  F2FP.F16.E5M2.UNPACK_B R9, R9 ;  /* 0x00000009ff09723e */ /* 0x000fe400020004ff */
[----:B------:R-:W-:Y:S02]  /*7ee30*/  F2FP.F16.E5M2.UNPACK_B R10, R10 ;  /* 0x0000000aff0a723e */ /* 0x000fe400020004ff */
[----:B------:R-:W-:-:S07]  /*7ee40*/  F2FP.F16.E5M2.UNPACK_B R11, R11 ;  /* 0x0000000bff0b723e */ /* 0x000fce00020004ff */
[C---:B------:R-:W-:Y:S06]  /*7ee50*/  HMMA.16816.F32 R56, R8.reuse, R20, R56 ;  /* 0x000000140838723c */ /* 0x040fec0000001838 */
[C---:B--2---:R-:W-:Y:S06]  /*7ee60*/  HMMA.16816.F32 R48, R8.reuse, R18, R48 ;  /* 0x000000120830723c */ /* 0x044fec0000001830 */
[----:B---3--:R-:W-:-:S15]  /*7ee70*/  HMMA.16816.F32 R36, R8, R6, R36 ;  /* 0x000000060824723c */ /* 0x008fde0000001824 */
[----:B------:R-:W-:-:S08]  /*7ee80*/  NOP ;  /* 0x0000000000007918 */ /* 0x000fd00000000000 */
[----:B------:R-:W-:Y:S04]  /*7ee90*/  STL.64 [R1+0x1150], R36 ;  /* 0x0011502401007387 */ /* 0x000fe80000100a00 */
[----:B------:R0:W-:Y:S04]  /*7eea0*/  STL.64 [R1+0x1158], R38 ;  /* 0x0011582601007387 */ /* 0x0001e80000100a00 */
[----:B------:R-:W-:Y:S04]  /*7eeb0*/  STL.64 [R1+0x1140], R56 ;  /* 0x0011403801007387 */ /* 0x000fe80000100a00 */
[----:B------:R-:W-:Y:S04]  /*7eec0*/  STL.64 [R1+0x1148], R58 ;  /* 0x0011483a01007387 */ /* 0x000fe80000100a00 */
[----:B------:R-:W-:Y:S04]  /*7eed0*/  STL.64 [R1+0x5520], R18 ;  /* 0x0055201201007387 */ /* 0x000fe80000100a00 */
[----:B------:R-:W-:Y:S04]  /*7eee0*/  STL.64 [R1+0x1130], R48 ;  /* 0x0011303001007387 */ /* 0x000fe80000100a00 */
        /* <DEDUP_REMOVED lines=8> */
[----:B------:R0:W-:Y:S04]  /*7ef70*/  STL.64 [R1+0x1118], R18 ;  /* 0x0011181201007387 */ /* 0x0001e80000100a00 */
[----:B------:R-:W-:Y:S04]  /*7ef80*/  STL.64 [R1+0x5500], R14 ;  /* 0x0055000e01007387 */ /* 0x000fe80000100a00 */
[----:B------:R1:W-:Y:S01]  /*7ef90*/  STL.64 [R1+0x54f8], R12 ;  /* 0x0054f80c01007387 */ /* 0x0003e20000100a00 */
[C---:B0-----:R-:W-:Y:S06]  /*7efa0*/  HMMA.16816.F32 R16, R8.reuse, R12, R28 ;  /* 0x0000000c0810723c */ /* 0x041fec000000181c */
[C---:B-1----:R-:W-:Y:S06]  /*7efb0*/  HMMA.16816.F32 R12, R8.reuse, R4, R40 ;  /* 0x00000004080c723c */ /* 0x042fec0000001828 */
[----:B------:R-:W-:Y:S11]  /*7efc0*/  HMMA.16816.F32 R8, R8, R2, R52 ;  /* 0x000000020808723c */ /* 0x000ff60000001834 */
[----:B------:R-:W-:Y:S04]  /*7efd0*/  STL.64 [R1+0xf00], R16 ;  /* 0x000f001001007387 */ /* 0x000fe80000100a00 */
[----:B------:R-:W-:Y:S04]  /*7efe0*/  STL.64 [R1+0xf08], R18 ;  /* 0x000f081201007387 */ /* 0x000fe80000100a00 */
[----:B------:R-:W2:Y:S04]  /*7eff0*/  LDL.LU R28, [R1+0x970] ;  /* 0x00097000011c7983 */ /* 0x000ea80000300800 */
[----:B------:R-:W-:Y:S04]  /*7f000*/  STL.64 [R1+0xef0], R12 ;  /* 0x000ef00c01007387 */ /* 0x000fe80000100a00 */
[----:B------:R-:W-:Y:S04]  /*7f010*/  STL.64 [R1+0xef8], R14 ;  /* 0x000ef80e01007387 */ /* 0x000fe80000100a00 */
        /* <DEDUP_REMOVED lines=53> */
[----:B------:R-:W-:-:S02]  /*7f370*/  IMAD R36, R24, 0x100, R23 ;  /* 0x0000010018247824 */ /* 0x000fc400078e0217 */
[----:B------:R-:W-:Y:S02]  /*7f380*/  IMAD R37, R26, 0x100, R25 ;  /* 0x000001001a257824 */ /* 0x000fe400078e0219 */
[----:B------:R-:W-:Y:S02]  /*7f390*/  IMAD R38, R0, 0x100, R27 ;  /* 0x0000010000267824 */ /* 0x000fe400078e021b */
[----:B------:R-:W-:Y:S01]  /*7f3a0*/  IMAD R39, R60, 0x100, R61 ;  /* 0x000001003c277824 */ /* 0x000fe200078e023d */
        /* <DEDUP_REMOVED lines=56> */
[----:B0-----:R-:W2:Y:S04]  /*7f730*/  LDL.LU.64 R14, [R1+0x5500] ;  /* 0x00550000010e7983 */ /* 0x001ea80000300a00 */
[----:B------:R-:W4:Y:S01]  /*7f740*/  LDL.LU.64 R12, [R1+0x54f8] ;  /* 0x0054f800010c7983 */ /* 0x000f220000300a00 */
[C---:B------:R-:W-:Y:S06]  /*7f750*/  HMMA.16816.F32 R32, R36.reuse, R4, R32 ;  /* 0x000000042420723c */ /* 0x040fec0000001820 */
        /* <DEDUP_REMOVED lines=12> */
[----:B------:R0:W-:Y:S01]  /*7f820*/  STL.64 [R1+0xed8], R34 ;  /* 0x000ed82201007387 */ /* 0x0001e20000100a00 */
[----:B---3--:R-:W-:Y:S03]  /*7f830*/  HMMA.16816.F32 R36, R36, R2, R28 ;  /* 0x000000022424723c */ /* 0x008fe6000000181c */
[----:B0-----:R-:W3:Y:S04]  /*7f840*/  LDL.LU.64 R34, [R1+0x54d0] ;  /* 0x0054d00001227983 */ /* 0x001ee80000300a00 */
[----:B------:R-:W3:Y:S04]  /*7f850*/  LDL.LU.64 R32, [R1+0x54c8] ;  /* 0x0054c80001207983 */ /* 0x000ee80000300a00 */
[----:B------:R-:W3:Y:S04]  /*7f860*/  LDL.LU.64 R30, [R1+0x54c0] ;  /* 0x0054c000011e7983 */ /* 0x000ee80000300a00 */
[----:B------:R-:W3:Y:S01]  /*7f870*/  LDL.LU.64 R28, [R1+0x54b8] ;  /* 0x0054b800011c7983 */ /* 0x000ee20000300a00 */
        /* <DEDUP_REMOVED lines=8> */
[----:B------:R-:W-:Y:S04]  /*7f900*/  STL.64 [R1+0x1320], R36 ;  /* 0x0013202401007387 */ /* 0x000fe80000100a00 */
[----:B------:R0:W-:Y:S02]  /*7f910*/  STL.64 [R1+0x1328], R38 ;  /* 0x0013282601007387 */ /* 0x0001e40000100a00 */
[C---:B0-----:R-:W-:Y:S06]  /*7f920*/  HMMA.16816.F32 R36, R8.reuse, R18, R44 ;  /* 0x000000120824723c */ /* 0x041fec000000182c */
[C---:B--2---:R-:W-:Y:S06]  /*7f930*/  HMMA.16816.F32 R56, R8.reuse, R6, R56 ;  /* 0x000000060838723c */ /* 0x044fec0000001838 */
[----:B----4-:R-:W-:-:S15]  /*7f940*/  HMMA.16816.F32 R48, R8, R20, R48 ;  /* 0x000000140830723c */ /* 0x010fde0000001830 */
[----:B------:R-:W-:-:S02]  /*7f950*/  NOP ;  /* 0x0000000000007918 */ /* 0x000fc40000000000 */
[----:B------:R-:W-:Y:S04]  /*7f960*/  STL.64 [R1+0x10c0], R56 ;  /* 0x0010c03801007387 */ /* 0x000fe80000100a00 */
[----:B------:R-:W-:Y:S01]  /*7f970*/  STL.64 [R1+0x10c8], R58 ;  /* 0x0010c83a01007387 */ /* 0x000fe20000100a00 */
[C---:B---3--:R-:W-:Y:S03]  /*7f980*/  HMMA.16816.F32 R32, R8.reuse, R16, R32 ;  /* 0x000000100820723c */ /* 0x048fe60000001820 */
        /* <DEDUP_REMOVED lines=49> */
[----:B---3--:R-:W-:Y:S04]  /*7fca0*/  STL.64 [R1+0x5488], R40 ;  /* 0x0054882801007387 */ /* 0x008fe80000100a00 */
        /* <DEDUP_REMOVED lines=63> */
[----:B----4-:R-:W-:Y:S06]  /*800a0*/  HMMA.16816.F32 R8, R8, R2, R32 ;  /* 0x000000020808723c */ /* 0x010fec0000001820 */
[C---:B---3--:R-:W-:Y:S06]  /*800b0*/  HMMA.16816.F32 R40, R36.reuse, R6, R40 ;  /* 0x000000062428723c */ /* 0x048fec0000001828 */
[C---:B------:R-:W-:Y:S05]  /*800c0*/  HMMA.16816.F32 R16, R36.reuse, R20, R16 ;  /* 0x000000142410723c */ /* 0x040fea0000001810 */
        /* <DEDUP_REMOVED lines=10> */
[----:B------:R-:W3:Y:S04]  /*80170*/  LDL.LU R11, [R1+0x4adc] ;  /* 0x004adc00010b7983 */ /* 0x000ee80000300800 */
[----:B------:R-:W-:Y:S04]  /*80180*/  STL.64 [R1+0x10b0], R40 ;  /* 0x0010b02801007387 */ /* 0x000fe80000100a00 */
[----:B------:R0:W-:Y:S04]  /*80190*/  STL.64 [R1+0x10b8], R42 ;  /* 0x0010b82a01007387 */ /* 0x0001e80000100a00 */
[----:B0-----:R-:W4:Y:S04]  /*801a0*/  LDL.LU.64 R42, [R1+0x5490] ;  /* 0x00549000012a7983 */ /* 0x001f280000300a00 */
[----:B------:R-:W4:Y:S04]  /*801b0*/  LDL.LU.64 R40, [R1+0x5488] ;  /* 0x0054880001287983 */ /* 0x000f280000300a00 */
        /* <DEDUP_REMOVED lines=14> */
[----:B------:R-:W2:Y:S01]  /*802a0*/  LDL.LU.64 R12, [R1+0x5458] ;  /* 0x00545800010c7983 */ /* 0x000ea20000300a00 */
[----:B----4-:R-:W-:Y:S01]  /*802b0*/  HMMA.16816.F32 R40, R36, R4, R40 ;  /* 0x000000042428723c */ /* 0x010fe20000001828 */
[----:B------:R-:W-:-:S02]  /*802c0*/  IMAD R8, R10, 0x100, R9 ;  /* 0x000001000a087824 */ /* 0x000fc400078e0209 */
[----:B------:R-:W-:Y:S02]  /*802d0*/  IMAD R9, R22, 0x100, R11 ;  /* 0x0000010016097824 */ /* 0x000fe400078e020b */
[----:B------:R-:W-:Y:S02]  /*802e0*/  IMAD R10, R28, 0x100, R23 ;  /* 0x000001001c0a7824 */ /* 0x000fe400078e0217 */
[----:B------:R-:W-:Y:S01]  /*802f0*/  IMAD R11, R30, 0x100, R29 ;  /* 0x000001001e0b7824 */ /* 0x000fe200078e021d */
[----:B------:R-:W-:Y:S01]  /*80300*/  F2FP.F16.E5M2.UNPACK_B R8, R8 ;  /* 0x00000008ff08723e */ /* 0x000fe200020004ff */
[C---:B---3--:R-:W-:Y:S06]  /*80310*/  HMMA.16816.F32 R32, R36.reuse, R14, R32 ;  /* 0x0000000e2420723c */ /* 0x048fec0000001820 */
        /* <DEDUP_REMOVED lines=25> */
[----:B0-----:R-:W-:-:S15]  /*804b0*/  HMMA.16816.F32 R36, R8, R20, R44 ;  /* 0x000000140824723c */ /* 0x001fde000000182c */
[----:B------:R-:W-:-:S08]  /*804c0*/  NOP ;  /* 0x0000000000007918 */ /* 0x000fd00000000000 */
[----:B------:R0:W-:Y:S04]  /*804d0*/  STL.64 [R1+0x16b0], R36 ;  /* 0x0016b02401007387 */ /* 0x0001e80000100a00 */
[----:B------:R1:W-:Y:S04]  /*804e0*/  STL.64 [R1+0x16b8], R38 ;  /* 0x0016b82601007387 */ /* 0x0003e80000100a00 */
[----:B------:R-:W-:Y:S01]  /*804f0*/  STL.64 [R1+0x53e0], R18 ;  /* 0x0053e01201007387 */ /* 0x000fe20000100a00 */
[----:B0-----:R-:W-:Y:S02]  /*80500*/  IMAD R36, R52, 0x100, R31 ;  /* 0x0000010034247824 */ /* 0x001fe400078e021f */
[----:B------:R-:W-:-:S02]  /*80510*/  IMAD R37, R54, 0x100, R53 ;  /* 0x0000010036257824 */ /* 0x000fc400078e0235 */
[----:B-1----:R-:W-:Y:S01]  /*80520*/  IMAD R38, R0, 0x100, R55 ;  /* 0x0000010000267824 */ /* 0x002fe200078e0237 */
[C---:B--2---:R-:W-:Y:S06]  /*80530*/  HMMA.16816.F32 R32, R8.reuse, R18, R32 ;  /* 0x000000120820723c */ /* 0x044fec0000001820 */
[----:B---3--:R-:W-:-:S15]  /*80540*/  HMMA.16816.F32 R4, R8, R16, R24 ;  /* 0x000000100804723c */ /* 0x008fde0000001818 */
[----:B------:R-:W-:-:S02]  /*80550*/  NOP ;  /* 0x0000000000007918 */ /* 0x000fc40000000000 */
        /* <DEDUP_REMOVED lines=150> */
[----:B------:R-:W-:Y:S01]  /*80ec0*/  STL [R1+0x5388], R13 ;  /* 0x0053880d01007387 */ /* 0x000fe20000100800 */
[C---:B------:R-:W-:Y:S03]  /*80ed0*/  HMMA.16816.F32 R28, R8.reuse, R20, R28 ;  /* 0x00000014081c723c */ /* 0x040fe6000000181c */
        /* <DEDUP_REMOVED lines=8> */
[----:B--2---:R-:W-:-:S15]  /*80f60*/  HMMA.16816.F32 R24, R8, R6, R24 ;  /* 0x000000060818723c */ /* 0x004fde0000001818 */
[----:B------:R-:W-:-:S08]  /*80f70*/  NOP ;  /* 0x0000000000007918 */ /* 0x000fd00000000000 */
        /* <DEDUP_REMOVED lines=130> */
[C---:B0-----:R-:W-:Y:S02]  /*817a0*/  HMMA.16816.F32 R16, R36.reuse, R12, R28 ;  /* 0x0000000c2410723c */ /* 0x041fe4000000181c */
[----:B------:R-:W-:Y:S04]  /*817b0*/  STL.64 [R1+0x5320], R14 ;  /* 0x0053200e01007387 */ /* 0x000fe80000100a00 */
[----:B------:R0:W-:Y:S02]  /*817c0*/  STL.64 [R1+0x5318], R12 ;  /* 0x0053180c01007387 */ /* 0x0001e40000100a00 */
[----:B0-----:R-:W-:-:S15]  /*817d0*/  HMMA.16816.F32 R12, R36, R2, R52 ;  /* 0x00000002240c723c */ /* 0x001fde0000001834 */
[----:B------:R-:W-:Y:S04]  /*817e0*/  STL.64 [R1+0xe20], R16 ;  /* 0x000e201001007387 */ /* 0x000fe80000100a00 */
[----:B------:R0:W-:Y:S04]  /*817f0*/  STL.64 [R1+0xe28], R18 ;  /* 0x000e281201007387 */ /* 0x0001e80000100a00 */
[----:B------:R-:W2:Y:S01]  /*81800*/  LDL.LU R28, [R1+0x6d0] ;  /* 0x0006d000011c7983 */ /* 0x000ea20000300800 */
[----:B0-----:R-:W-:-:S15]  /*81810*/  HMMA.16816.F32 R16, R36, R4, R40 ;  /* 0x000000042410723c */ /* 0x001fde0000001828 */
[----:B------:R-:W-:-:S08]  /*81820*/  NOP ;  /* 0x0000000000007918 */ /* 0x000fd00000000000 */
        /* <DEDUP_REMOVED lines=146> */
[C---:B------:R-:W-:Y:S06]  /*82150*/  HMMA.16816.F32 R44, R36.reuse, R18, R44 ;  /* 0x00000012242c723c */ /* 0x040fec000000182c */
[C---:B--2---:R-:W-:Y:S06]  /*82160*/  HMMA.16816.F32 R8, R36.reuse, R6, R56 ;  /* 0x000000062408723c */ /* 0x044fec0000001838 */
[----:B----4-:R-:W-:-:S15]  /*82170*/  HMMA.16816.F32 R48, R36, R20, R48 ;  /* 0x000000142430723c */ /* 0x010fde0000001830 */
[----:B------:R-:W-:-:S02]  /*82180*/  NOP ;  /* 0x0000000000007918 */ /* 0x000fc40000000000 */
[----:B------:R-:W-:Y:S04]  /*82190*/  STL.64 [R1+0x1530], R8 ;  /* 0x0015300801007387 */ /* 0x000fe80000100a00 */
[----:B------:R3:W-:Y:S04]  /*821a0*/  STL.64 [R1+0x1538], R10 ;  /* 0x0015380a01007387 */ /* 0x0007e80000100a00 */
[----:B------:R-:W-:Y:S04]  /*821b0*/  STL.64 [R1+0x1520], R48 ;  /* 0x0015203001007387 */ /* 0x000fe80000100a00 */
[----:B------:R-:W-:Y:S04]  /*821c0*/  STL.64 [R1+0x1528], R50 ;  /* 0x0015283201007387 */ /* 0x000fe80000100a00 */
[----:B------:R-:W-:Y:S04]  /*821d0*/  STL.64 [R1+0x52a0], R18 ;  /* 0x0052a01201007387 */ /* 0x000fe80000100a00 */
[----:B------:R-:W-:Y:S01]  /*821e0*/  STL.64 [R1+0x1510], R44 ;  /* 0x0015102c01007387 */ /* 0x000fe20000100a00 */
[C---:B---3--:R-:W-:Y:S03]  /*821f0*/  HMMA.16816.F32 R8, R36.reuse, R16, R32 ;  /* 0x000000102408723c */ /* 0x048fe60000001820 */
[----:B------:R-:W-:Y:S04]  /*82200*/  STL.64 [R1+0x1518], R46 ;  /* 0x0015182e01007387 */ /* 0x000fe80000100a00 */
[----:B------:R0:W-:Y:S02]  /*82210*/  STL.64 [R1+0x5298], R16 ;  /* 0x0052981001007387 */ /* 0x0001e40000100a00 */
[----:B0-----:R-:W-:-:S14]  /*82220*/  HMMA.16816.F32 R16, R36, R14, R28 ;  /* 0x0000000e2410723c */ /* 0x001fdc000000181c */
[----:B------:R-:W-:Y:S04]  /*82230*/  STL.64 [R1+0x1500], R8 ;  /* 0x0015000801007387 */ /* 0x000fe80000100a00 */
[----:B------:R-:W-:Y:S05]  /*82240*/  STL.64 [R1+0x1508], R10 ;  /* 0x0015080a01007387 */ /* 0x000fea0000100a00 */
        /* <DEDUP_REMOVED lines=160> */
[----:B------:R-:W-:Y:S06]  /*82c50*/  HMMA.16816.F32 R56, R8, R2, R56 ;  /* 0x000000020838723c */ /* 0x000fec0000001838 */
[C---:B------:R-:W-:Y:S06]  /*82c60*/  HMMA.16816.F32 R8, R36.reuse, R6, R48 ;  /* 0x000000062408723c */ /* 0x040fec0000001830 */
[----:B------:R-:W-:Y:S01]  /*82c70*/  STL.64 [R1+0x5240], R6 ;  /* 0x0052400601007387 */ /* 0x000fe20000100a00 */
[C---:B------:R-:W-:Y:S10]  /*82c80*/  HMMA.16816.F32 R44, R36.reuse, R20, R44 ;  /* 0x00000014242c723c */ /* 0x040ff4000000182c */
[----:B------:R-:W-:Y:S04]  /*82c90*/  STL.64 [R1+0x1290], R56 ;  /* 0x0012903801007387 */ /* 0x000fe80000100a00 */
[----:B------:R-:W-:Y:S04]  /*82ca0*/  STL.64 [R1+0x1298], R58 ;  /* 0x0012983a01007387 */ /* 0x000fe80000100a00 */
[----:B------:R-:W-:Y:S04]  /*82cb0*/  STL.64 [R1+0x5238], R4 ;  /* 0x0052380401007387 */ /* 0x000fe80000100a00 */
[----:B------:R-:W-:Y:S04]  /*82cc0*/  STL.64 [R1+0x1490], R8 ;  /* 0x0014900801007387 */ /* 0x000fe80000100a00 */
[----:B------:R2:W-:Y:S04]  /*82cd0*/  STL.64 [R1+0x1498], R10 ;  /* 0x0014980a01007387 */ /* 0x0005e80000100a00 */
        /* <DEDUP_REMOVED lines=834> */
[----:B------:R-:W3:Y:S01]  /*86100*/  LDL.LU R47, [R1+0x26c] ;  /* 0x00026c00012f7983 */ /* 0x000ee20000300800 */
[----:B------:R-:W-:-:S03]  /*86110*/  IMAD R36, R60, 0x100, R61 ;  /* 0x000001003c247824 */ /* 0x000fc600078e023d */
        /* <DEDUP_REMOVED lines=69> */
[----:B------:R-:W2:Y:S02]  /*86570*/  LDL.LU.64 R4, [R1+0x4fb8] ;  /* 0x004fb80001047983 */ /* 0x000ea40000300a00 */
[C---:B--2---:R-:W-:Y:S06]  /*86580*/  HMMA.16816.F32 R32, R8.reuse, R4, R32 ;  /* 0x000000040820723c */ /* 0x044fec0000001820 */
[----:B------:R-:W-:-:S15]  /*86590*/  HMMA.16816.F32 R8, R8, R2, R16 ;  /* 0x000000020808723c */ /* 0x000fde0000001810 */
[----:B------:R-:W-:-:S02]  /*865a0*/  NOP ;  /* 0x0000000000007918 */ /* 0x000fc40000000000 */
[----:B------:R-:W-:Y:S04]  /*865b0*/  STL.64 [R1+0xc70], R32 ;  /* 0x000c702001007387 */ /* 0x000fe80000100a00 */
[----:B------:R0:W-:Y:S04]  /*865c0*/  STL.64 [R1+0xc78], R34 ;  /* 0x000c782201007387 */ /* 0x0001e80000100a00 */
[----:B0-----:R-:W2:Y:S04]  /*865d0*/  LDL.LU.64 R34, [R1+0x4fb0] ;  /* 0x004fb00001227983 */ /* 0x001ea80000300a00 */
[----:B------:R-:W2:Y:S04]  /*865e0*/  LDL.LU.64 R32, [R1+0x4fa8] ;  /* 0x004fa80001207983 */ /* 0x000ea80000300a00 */
        /* <DEDUP_REMOVED lines=12> */
[C---:B------:R-:W-:Y:S06]  /*866b0*/  HMMA.16816.F32 R56, R36.reuse, R20, R56 ;  /* 0x000000142438723c */ /* 0x040fec0000001838 */
[C---:B----4-:R-:W-:Y:S06]  /*866c0*/  HMMA.16816.F32 R48, R36.reuse, R18, R48 ;  /* 0x000000122430723c */ /* 0x050fec0000001830 */
        /* <DEDUP_REMOVED lines=9> */
[----:B--2---:R1:W-:Y:S01]  /*86760*/  STL.64 [R1+0x4f78], R16 ;  /* 0x004f781001007387 */ /* 0x0043e20000100a00 */
        /* <DEDUP_REMOVED lines=184> */
[----:B------:R-:W-:-:S14]  /*872f0*/  IMAD R10, R43, 0x100, R42 ;  /* 0x000001002b0a7824 */ /* 0x000fdc00078e022a */
[----:B------:R-:W-:Y:S04]  /*87300*/  STL.64 [R1+0xc20], R16 ;  /* 0x000c201001007387 */ /* 0x000fe80000100a00 */
[----:B------:R-:W-:Y:S04]  /*87310*/  STL.64 [R1+0xc28], R18 ;  /* 0x000c281201007387 */ /* 0x000fe80000100a00 */
        /* <DEDUP_REMOVED lines=36> */
[----:B---3--:R-:W-:Y:S04]  /*87560*/  STL.64 [R1+0x4ef8], R32 ;  /* 0x004ef82001007387 */ /* 0x008fe80000100a00 */
        /* <DEDUP_REMOVED lines=68> */
[----:B------:R-:W3:Y:S04]  /*879b0*/  LDL.LU R37, [R1+0x4d78] ;  /* 0x004d780001257983 */ /* 0x000ee80000300800 */
[----:B-1----:R-:W3:Y:S04]  /*879c0*/  LDL.LU R38, [R1+0x4d84] ;  /* 0x004d840001267983 */ /* 0x002ee80000300800 */
[----:B------:R-:W3:Y:S04]  /*879d0*/  LDL.LU R39, [R1+0x4d80] ;  /* 0x004d800001277983 */ /* 0x000ee80000300800 */
        /* <DEDUP_REMOVED lines=19> */
[----:B------:R-:W-:-:S02]  /*87b10*/  IMAD R36, R36, 0x100, R61 ;  /* 0x0000010024247824 */ /* 0x000fc400078e023d */
[----:B---3--:R-:W-:Y:S01]  /*87b20*/  IMAD R37, R37, 0x100, R0 ;  /* 0x0000010025257824 */ /* 0x008fe200078e0200 */
[----:B------:R-:W3:Y:S04]  /*87b30*/  LDL.LU R61, [R1+0x4eb4] ;  /* 0x004eb400013d7983 */ /* 0x000ee80000300800 */
[----:B------:R-:W3:Y:S01]  /*87b40*/  LDL.LU R0, [R1+0x4eb0] ;  /* 0x004eb00001007983 */ /* 0x000ee20000300800 */
[----:B------:R-:W-:Y:S01]  /*87b50*/  HMMA.16816.F32 R40, R8, R4, R40 ;  /* 0x000000040828723c */ /* 0x000fe20000001828 */
[----:B------:R-:W-:Y:S02]  /*87b60*/  IMAD R38, R39, 0x100, R38 ;  /* 0x0000010027267824 */ /* 0x000fe400078e0226 */
[----:B------:R-:W-:-:S03]  /*87b70*/  IMAD R39, R23, 0x100, R22 ;  /* 0x0000010017277824 */ /* 0x000fc600078e0216 */
        /* <DEDUP_REMOVED lines=13> */
[----:B0-----:R-:W3:Y:S04]  /*87c50*/  LDL.LU.64 R42, [R1+0x4e88] ;  /* 0x004e8800012a7983 */ /* 0x001ee80000300a00 */
[----:B------:R-:W3:Y:S01]  /*87c60*/  LDL.LU.64 R40, [R1+0x4e80] ;  /* 0x004e800001287983 */ /* 0x000ee20000300a00 */
        /* <DEDUP_REMOVED lines=17> */
[----:B----4-:R-:W-:-:S15]  /*87d80*/  HMMA.16816.F32 R4, R36, R16, R24 ;  /* 0x000000102404723c */ /* 0x010fde0000001818 */
[----:B------:R-:W-:-:S02]  /*87d90*/  NOP ;  /* 0x0000000000007918 */ /* 0x000fc40000000000 */
[----:B------:R-:W-:Y:S04]  /*87da0*/  STL.64 [R1+0x1b80], R8 ;  /* 0x001b800801007387 */ /* 0x000fe80000100a00 */
[----:B------:R-:W-:Y:S04]  /*87db0*/  STL.64 [R1+0x1b88], R10 ;  /* 0x001b880a01007387 */ /* 0x000fe80000100a00 */
[----:B------:R-:W-:Y:S04]  /*87dc0*/  STL.64 [R1+0x4e30], R16 ;  /* 0x004e301001007387 */ /* 0x000fe80000100a00 */
[----:B------:R-:W-:Y:S04]  /*87dd0*/  STL.64 [R1+0x1b70], R4 ;  /* 0x001b700401007387 */ /* 0x000fe80000100a00 */
[----:B------:R3:W-:Y:S02]  /*87de0*/  STL.64 [R1+0x1b78], R6 ;  /* 0x001b780601007387 */ /* 0x0007e40000100a00 */
[----:B---3--:R-:W-:-:S15]  /*87df0*/  HMMA.16816.F32 R4, R36, R14, R40 ;  /* 0x0000000e2404723c */ /* 0x008fde0000001828 */
        /* <DEDUP_REMOVED lines=67> */
[----:B----4-:R-:W-:-:S15]  /*88230*/  HMMA.16816.F32 R4, R36, R12, R4 ;  /* 0x0000000c2404723c */ /* 0x010fde0000001804 */
[----:B------:R-:W-:-:S08]  /*88240*/  NOP ;  /* 0x0000000000007918 */ /* 0x000fd00000000000 */
[----:B------:R-:W-:Y:S04]  /*88250*/  STL.64 [R1+0xbe0], R4 ;  /* 0x000be00401007387 */ /* 0x000fe80000100a00 */
[----:B------:R0:W-:Y:S04]  /*88260*/  STL.64 [R1+0xbe8], R6 ;  /* 0x000be80601007387 */ /* 0x0001e80000100a00 */
[----:B0-----:R-:W4:Y:S04]  /*88270*/  LDL.LU.64 R6, [R1+0x4e78] ;  /* 0x004e780001067983 */ /* 0x001f280000300a00 */
[----:B------:R-:W3:Y:S01]  /*88280*/  LDL.LU.64 R4, [R1+0x4e70] ;  /* 0x004e700001047983 */ /* 0x000ee20000300a00 */
[----:B------:R-:W-:-:S02]  /*88290*/  F2FP.F16.E5M2.UNPACK_B R8, R8 ;  /* 0x00000008ff08723e */ /* 0x000fc400020004ff */
[----:B------:R-:W-:Y:S02]  /*882a0*/  F2FP.F16.E5M2.UNPACK_B R9, R9 ;  /* 0x00000009ff09723e */ /* 0x000fe400020004ff */
[----:B------:R-:W-:Y:S02]  /*882b0*/  F2FP.F16.E5M2.UNPACK_B R10, R10 ;  /* 0x0000000aff0a723e */ /* 0x000fe400020004ff */
[----:B------:R-:W-:-:S07]  /*882c0*/  F2FP.F16.E5M2.UNPACK_B R11, R11 ;  /* 0x0000000bff0b723e */ /* 0x000fce00020004ff */
[----:B--2---:R-:W-:Y:S06]  /*882d0*/  HMMA.16816.F32 R16, R8, R20, R16 ;  /* 0x000000140810723c */ /* 0x004fec0000001810 */
[C---:B---3--:R-:W-:Y:S06]  /*882e0*/  HMMA.16816.F32 R32, R36.reuse, R4, R32 ;  /* 0x000000042420723c */ /* 0x048fec0000001820 */
[----:B------:R-:W-:Y:S06]  /*882f0*/  HMMA.16816.F32 R36, R36, R2, R24 ;  /* 0x000000022424723c */ /* 0x000fec0000001818 */
[C---:B----4-:R-:W-:Y:S11]  /*88300*/  HMMA.16816.F32 R40, R8.reuse, R6, R40 ;  /* 0x000000060828723c */ /* 0x050ff60000001828 */
        /* <DEDUP_REMOVED lines=9> */
[----:B------:R-:W4:Y:S04]  /*883a0*/  LDL.LU R39, [R1+0x4db0] ;  /* 0x004db00001277983 */ /* 0x000f280000300800 */
        /* <DEDUP_REMOVED lines=8> */
[C---:B--2---:R-:W-:Y:S06]  /*88430*/  HMMA.16816.F32 R40, R8.reuse, R14, R40 ;  /* 0x0000000e0828723c */ /* 0x044fec0000001828 */
[C---:B---3--:R-:W-:Y:S06]  /*88440*/  HMMA.16816.F32 R32, R8.reuse, R18, R32 ;  /* 0x000000120820723c */ /* 0x048fec0000001820 */
[----:B----4-:R-:W-:Y:S01]  /*88450*/  HMMA.16816.F32 R24, R8, R16, R24 ;  /* 0x000000100818723c */ /* 0x010fe20000001818 */
[----:B------:R-:W-:-:S02]  /*88460*/  IMAD R36, R39, 0x100, R38 ;  /* 0x0000010027247824 */ /* 0x000fc400078e0226 */
[----:B------:R-:W-:Y:S02]  /*88470*/  IMAD R38, R53, 0x100, R52 ;  /* 0x0000010035267824 */ /* 0x000fe400078e0234 */
[----:B------:R-:W-:-:S12]  /*88480*/  IMAD R39, R55, 0x100, R54 ;  /* 0x0000010037277824 */ /* 0x000fd800078e0236 */
        /* <DEDUP_REMOVED lines=8> */
[----:B------:R0:W-:Y:S04]  /*88510*/  STL.64 [R1+0x1c00], R40 ;  /* 0x001c002801007387 */ /* 0x0001e80000100a00 */
[----:B------:R1:W-:Y:S04]  /*88520*/  STL.64 [R1+0x1c08], R42 ;  /* 0x001c082a01007387 */ /* 0x0003e80000100a00 */
[----:B------:R-:W4:Y:S04]  /*88530*/  LDL.LU R52, [R1] ;  /* 0x0000000001347983 */ /* 0x000f280000300800 */
[----:B------:R-:W4:Y:S04]  /*88540*/  LDL.LU R53, [R1+0x4] ;  /* 0x0000040001357983 */ /* 0x000f280000300800 */
[----:B------:R-:W4:Y:S04]  /*88550*/  LDL.LU R54, [R1+0x8] ;  /* 0x0000080001367983 */ /* 0x000f280000300800 */
[----:B------:R-:W4:Y:S04]  /*88560*/  LDL.LU R55, [R1+0xc] ;  /* 0x00000c0001377983 */ /* 0x000f280000300800 */
[----:B0-----:R-:W2:Y:S01]  /*88570*/  LDL.LU R40, [R1+0x30] ;  /* 0x0000300001287983 */ /* 0x001ea20000300800 */
[----:B------:R-:W-:Y:S01]  /*88580*/  IMAD R37, R23, 0x100, R22 ;  /* 0x0000010017257824 */ /* 0x000fe200078e0216 */
[----:B------:R-:W-:Y:S01]  /*88590*/  HMMA.16816.F32 R28, R8, R12, R28 ;  /* 0x0000000c081c723c */ /* 0x000fe2000000181c */
[----:B------:R-:W-:-:S02]  /*885a0*/  F2FP.F16.E5M2.UNPACK_B R36, R36 ;  /* 0x00000024ff24723e */ /* 0x000fc400020004ff */
[----:B------:R-:W-:Y:S02]  /*885b0*/  F2FP.F16.E5M2.UNPACK_B R38, R38 ;  /* 0x00000026ff26723e */ /* 0x000fe400020004ff */
[----:B------:R-:W-:Y:S02]  /*885c0*/  F2FP.F16.E5M2.UNPACK_B R39, R39 ;  /* 0x00000027ff27723e */ /* 0x000fe400020004ff */
[----:B------:R-:W-:Y:S01]  /*885d0*/  F2FP.F16.E5M2.UNPACK_B R37, R37 ;  /* 0x00000025ff25723e */ /* 0x000fe200020004ff */
[C---:B------:R-:W-:Y:S06]  /*885e0*/  HMMA.16816.F32 R56, R8.reuse, R4, R56 ;  /* 0x000000040838723c */ /* 0x040fec0000001838 */
[----:B------:R-:W-:Y:S06]  /*885f0*/  HMMA.16816.F32 R48, R8, R2, R48 ;  /* 0x000000020830723c */ /* 0x000fec0000001830 */
[----:B------:R-:W-:Y:S01]  /*88600*/  HMMA.16816.F32 R8, R36, R6, R44 ;  /* 0x000000062408723c */ /* 0x000fe2000000182c */
[----:B------:R-:W-:-:S02]  /*88610*/  IMAD.MOV.U32 R41, RZ, RZ, R0 ;  /* 0x000000ffff297224 */ /* 0x000fc400078e0000 */
[----:B------:R0:W5:Y:S01]  /*88620*/  LDL.LU R0, [R1+0x4e08] ;  /* 0x004e080001007983 */ /* 0x0001620000300800 */
[----:B-1----:R-:W-:Y:S02]  /*88630*/  IMAD.MOV.U32 R42, RZ, RZ, R61 ;  /* 0x000000ffff2a7224 */ /* 0x002fe400078e003d */
[----:B------:R-:W-:Y:S01]  /*88640*/  IMAD.MOV.U32 R43, RZ, RZ, R60 ;  /* 0x000000ffff2b7224 */ /* 0x000fe200078e003c */
[----:B------:R-:W-:Y:S04]  /*88650*/  STL.64 [R1+0xbc0], R28 ;  /* 0x000bc01c01007387 */ /* 0x000fe80000100a00 */
[----:B------:R1:W-:Y:S04]  /*88660*/  STL.64 [R1+0xbc8], R30 ;  /* 0x000bc81e01007387 */ /* 0x0003e80000100a00 */
[----:B-1----:R-:W3:Y:S04]  /*88670*/  LDL.LU.64 R30, [R1+0x4e00] ;  /* 0x004e0000011e7983 */ /* 0x002ee80000300a00 */
[----:B------:R-:W3:Y:S04]  /*88680*/  LDL.LU.64 R28, [R1+0x4df8] ;  /* 0x004df800011c7983 */ /* 0x000ee80000300a00 */
[----:B------:R-:W-:Y:S04]  /*88690*/  STL.64 [R1+0xbb0], R56 ;  /* 0x000bb03801007387 */ /* 0x000fe80000100a00 */
[----:B------:R-:W-:Y:S04]  /*886a0*/  STL.64 [R1+0xbb8], R58 ;  /* 0x000bb83a01007387 */ /* 0x000fe80000100a00 */
[----:B------:R-:W3:Y:S04]  /*886b0*/  LDL.LU R6, [R1+0x1d38] ;  /* 0x001d380001067983 */ /* 0x000ee80000300800 */
[----:B------:R-:W-:Y:S04]  /*886c0*/  STL.64 [R1+0x1bf0], R48 ;  /* 0x001bf03001007387 */ /* 0x000fe80000100a00 */
[----:B------:R-:W-:Y:S04]  /*886d0*/  STL.64 [R1+0x1bf8], R50 ;  /* 0x001bf83201007387 */ /* 0x000fe80000100a00 */
[----:B------:R-:W3:Y:S04]  /*886e0*/  LDL.LU R7, [R1+0x1d40] ;  /* 0x001d400001077983 */ /* 0x000ee80000300800 */
[----:B------:R1:W-:Y:S04]  /*886f0*/  STL.64 [R1+0x1b20], R8 ;  /* 0x001b200801007387 */ /* 0x0003e80000100a00 */
[----:B------:R0:W-:Y:S04]  /*88700*/  STL.64 [R1+0x1b28], R10 ;  /* 0x001b280a01007387 */ /* 0x0001e80000100a00 */
[----:B-1----:R-:W3:Y:S04]  /*88710*/  LDL.LU R8, [R1+0x1d48] ;  /* 0x001d480001087983 */ /* 0x002ee80000300800 */
[----:B------:R-:W3:Y:S04]  /*88720*/  LDL.LU R9, [R1+0x1d50] ;  /* 0x001d500001097983 */ /* 0x000ee80000300800 */
[----:B0-----:R-:W3:Y:S04]  /*88730*/  LDL.LU R10, [R1+0x1d58] ;  /* 0x001d5800010a7983 */ /* 0x001ee80000300800 */
        /* <DEDUP_REMOVED lines=24> */
[----:B------:R-:W4:Y:S04]  /*888c0*/  LDL.LU R20, [R1+0x1d28] ;  /* 0x001d280001147983 */ /* 0x000f280000300800 */
[----:B------:R-:W4:Y:S04]  /*888d0*/  LDL.LU R21, [R1+0x1d30] ;  /* 0x001d300001157983 */ /* 0x000f280000300800 */
[----:B------:R-:W-:Y:S04]  /*888e0*/  STL.64 [R1+0x1990], R52 ;  /* 0x0019903401007387 */ /* 0x000fe80000100a00 */
[----:B------:R0:W-:Y:S04]  /*888f0*/  STL.64 [R1+0x1998], R54 ;  /* 0x0019983601007387 */ /* 0x0001e80000100a00 */
[----:B0-----:R-:W2:Y:S04]  /*88900*/  LDL.LU.64 R54, [R1+0x4de0] ;  /* 0x004de00001367983 */ /* 0x001ea80000300a00 */
[----:B------:R-:W2:Y:S01]  /*88910*/  LDL.LU.64 R52, [R1+0x4dd8] ;  /* 0x004dd80001347983 */ /* 0x000ea20000300a00 */
[----:B---3--:R-:W-:Y:S01]  /*88920*/  HMMA.16816.F32 R28, R36, R12, R28 ;  /* 0x0000000c241c723c */ /* 0x008fe2000000181c */
[----:B------:R-:W-:-:S02]  /*88930*/  IADD3 R6, P5, R6, UR61, RZ ;  /* 0x0000003d06067c10 */ /* 0x000fc4000ffbe0ff */
[----:B------:R-:W-:Y:S02]  /*88940*/  IADD3 R7, P6, R7, UR61, RZ ;  /* 0x0000003d07077c10 */ /* 0x000fe4000ffde0ff */
[----:B------:R-:W-:Y:S02]  /*88950*/  IADD3 R8, P0, R8, UR61, RZ ;  /* 0x0000003d08087c10 */ /* 0x000fe4000ff1e0ff */
[----:B------:R-:W-:Y:S02]  /*88960*/  IADD3 R9, P1, R9, UR61, RZ ;  /* 0x0000003d09097c10 */ /* 0x000fe4000ff3e0ff */
[----:B------:R-:W-:Y:S02]  /*88970*/  IADD3 R10, P2, R10, UR61, RZ ;  /* 0x0000003d0a0a7c10 */ /* 0x000fe4000ff5e0ff */
[----:B------:R-:W-:Y:S02]  /*88980*/  IADD3.X R59, R59, UR29, RZ, P5, !PT ;  /* 0x0000001d3b3b7c10 */ /* 0x000fe4000affe4ff */
[----:B------:R-:W-:-:S02]  /*88990*/  IADD3 R48, P5, R48, UR61, RZ ;  /* 0x0000003d30307c10 */ /* 0x000fc4000ffbe0ff */
[----:B------:R-:W-:Y:S02]  /*889a0*/  IADD3.X R49, R49, UR29, RZ, P6, !PT ;  /* 0x0000001d31317c10 */ /* 0x000fe4000b7fe4ff */
[----:B------:R-:W-:Y:S02]  /*889b0*/  IADD3 R50, P6, R50, UR61, RZ ;  /* 0x0000003d32327c10 */ /* 0x000fe4000ffde0ff */
[----:B------:R-:W-:Y:S02]  /*889c0*/  IADD3.X R51, R51, UR29, RZ, P0, !PT ;  /* 0x0000001d33337c10 */ /* 0x000fe400087fe4ff */
[----:B------:R-:W-:Y:S02]  /*889d0*/  IADD3 R44, P0, R44, UR61, RZ ;  /* 0x0000003d2c2c7c10 */ /* 0x000fe4000ff1e0ff */
[----:B------:R-:W-:Y:S02]  /*889e0*/  IADD3.X R45, R45, UR29, RZ, P1, !PT ;  /* 0x0000001d2d2d7c10 */ /* 0x000fe40008ffe4ff */
[----:B------:R-:W-:-:S02]  /*889f0*/  IADD3 R46, P1, R46, UR61, RZ ;  /* 0x0000003d2e2e7c10 */ /* 0x000fc4000ff3e0ff */
[----:B------:R-:W-:Y:S02]  /*88a00*/  IADD3.X R47, R47, UR29, RZ, P2, !PT ;  /* 0x0000001d2f2f7c10 */ /* 0x000fe400097fe4ff */
[----:B------:R-:W-:Y:S01]  /*88a10*/  IADD3 R22, P2, R22, UR61, RZ ;  /* 0x0000003d16167c10 */ /* 0x000fe2000ff5e0ff */
[C---:B--2---:R-:W-:Y:S06]  /*88a20*/  HMMA.16816.F32 R16, R36.reuse, R16, R52 ;  /* 0x000000102410723c */ /* 0x044fec0000001834 */
[C---:B------:R-:W-:Y:S06]  /*88a30*/  HMMA.16816.F32 R40, R36.reuse, R14, R40 ;  /* 0x0000000e2428723c */ /* 0x040fec0000001828 */
[C---:B------:R-:W-:Y:S11]  /*88a40*/  HMMA.16816.F32 R12, R36.reuse, R2, R32 ;  /* 0x00000002240c723c */ /* 0x040ff60000001820 */
[----:B------:R-:W-:Y:S04]  /*88a50*/  STL.64 [R1+0x18f0], R16 ;  /* 0x0018f01001007387 */ /* 0x000fe80000100a00 */
[----:B------:R0:W-:Y:S02]  /*88a60*/  STL.64 [R1+0x18f8], R18 ;  /* 0x0018f81201007387 */ /* 0x0001e40000100a00 */
[----:B0-----:R-:W-:Y:S02]  /*88a70*/  HMMA.16816.F32 R16, R36, R4, R24 ;  /* 0x000000042410723c */ /* 0x001fe40000001818 */
[----:B------:R-:W-:Y:S04]  /*88a80*/  STL.64 [R1+0x1820], R40 ;  /* 0x0018202801007387 */ /* 0x000fe80000100a00 */
[----:B------:R-:W-:Y:S04]  /*88a90*/  STL.64 [R1+0x1828], R42 ;  /* 0x0018282a01007387 */ /* 0x000fe80000100a00 */
[----:B------:R-:W-:Y:S04]  /*88aa0*/  STL.64 [R1+0x1760], R28 ;  /* 0x0017601c01007387 */ /* 0x000fe80000100a00 */
[----:B------:R-:W-:Y:S01]  /*88ab0*/  STL.64 [R1+0x1768], R30 ;  /* 0x0017681e01007387 */ /* 0x000fe20000100a00 */
[----:B----4-:R-:W-:-:S02]  /*88ac0*/  IADD3 R20, P3, R20, UR61, RZ ;  /* 0x0000003d14147c10 */ /* 0x010fc4000ff7e0ff */
[----:B------:R-:W-:Y:S02]  /*88ad0*/  IADD3 R21, P4, R21, UR61, RZ ;  /* 0x0000003d15157c10 */ /* 0x000fe4000ff9e0ff */
[----:B------:R-:W-:Y:S02]  /*88ae0*/  IADD3.X R11, R11, UR29, RZ, P3, !PT ;  /* 0x0000001d0b0b7c10 */ /* 0x000fe40009ffe4ff */
[----:B------:R-:W-:Y:S02]  /*88af0*/  IADD3 R56, P3, R56, UR61, RZ ;  /* 0x0000003d38387c10 */ /* 0x000fe4000ff7e0ff */
[----:B------:R-:W-:Y:S02]  /*88b00*/  IADD3.X R57, R57, UR29, RZ, P4, !PT ;  /* 0x0000001d39397c10 */ /* 0x000fe4000a7fe4ff */
[----:B------:R-:W-:Y:S01]  /*88b10*/  IADD3 R58, P4, R58, UR61, RZ ;  /* 0x0000003d3a3a7c10 */ /* 0x000fe2000ff9e0ff */
[----:B------:R0:W-:Y:S04]  /*88b20*/  STL.64 [R1+0x1330], R16 ;  /* 0x0013301001007387 */ /* 0x0001e80000100a00 */
[----:B------:R1:W-:Y:S04]  /*88b30*/  STL.64 [R1+0x1338], R18 ;  /* 0x0013381201007387 */ /* 0x0003e80000100a00 */
[----:B------:R-:W-:Y:S04]  /*88b40*/  STL.64 [R1+0x1250], R12 ;  /* 0x0012500c01007387 */ /* 0x000fe80000100a00 */
[----:B------:R-:W-:Y:S04]  /*88b50*/  STL.64 [R1+0x1258], R14 ;  /* 0x0012580e01007387 */ /* 0x000fe80000100a00 */
[----:B------:R2:W-:Y:S04]  /*88b60*/  STL [R1+0x1d28], R20 ;  /* 0x001d281401007387 */ /* 0x0005e80000100800 */
        /* <DEDUP_REMOVED lines=16> */
[----:B------:R4:W-:Y:S01]  /*88c70*/  STL [R1+0x1d4c], R45 ;  /* 0x001d4c2d01007387 */ /* 0x0009e20000100800 */
[----:B------:R-:W-:-:S03]  /*88c80*/  IADD3.X R23, R23, UR29, RZ, P3, !PT ;  /* 0x0000001d17177c10 */ /* 0x000fc60009ffe4ff */
[----:B------:R4:W-:Y:S01]  /*88c90*/  STL [R1+0x1d88], R46 ;  /* 0x001d882e01007387 */ /* 0x0009e20000100800 */
[----:B------:R-:W-:-:S03]  /*88ca0*/  IADD3 R60, P3, R60, UR61, RZ ;  /* 0x0000003d3c3c7c10 */ /* 0x000fc6000ff7e0ff */
[----:B------:R4:W-:Y:S04]  /*88cb0*/  STL [R1+0x1d54], R47 ;  /* 0x001d542f01007387 */ /* 0x0009e80000100800 */
[----:B------:R4:W-:Y:S01]  /*88cc0*/  STL [R1+0x1d90], R22 ;  /* 0x001d901601007387 */ /* 0x0009e20000100800 */
[----:B------:R-:W-:-:S03]  /*88cd0*/  IADD3.X R61, R61, UR29, RZ, P4, !PT ;  /* 0x0000001d3d3d7c10 */ /* 0x000fc6000a7fe4ff */
[----:B0-----:R-:W4:Y:S04]  /*88ce0*/  LDL.LU R17, [R1+0x1da0] ;  /* 0x001da00001117983 */ /* 0x001f280000300800 */
[----:B------:R0:W-:Y:S04]  /*88cf0*/  STL [R1+0x1d5c], R23 ;  /* 0x001d5c1701007387 */ /* 0x0001e80000100800 */
[----:B------:R-:W4:Y:S04]  /*88d00*/  LDL.LU R52, [R1+0x1d6c] ;  /* 0x001d6c0001347983 */ /* 0x000f280000300800 */
[----:B------:R0:W-:Y:S04]  /*88d10*/  STL [R1+0x1d98], R60 ;  /* 0x001d983c01007387 */ /* 0x0001e80000100800 */
[----:B------:R-:W4:Y:S04]  /*88d20*/  LDL.LU R53, [R1+0x4438] ;  /* 0x0044380001357983 */ /* 0x000f280000300800 */
[----:B------:R0:W-:Y:S04]  /*88d30*/  STL [R1+0x1d64], R61 ;  /* 0x001d643d01007387 */ /* 0x0001e80000100800 */
[----:B------:R-:W4:Y:S04]  /*88d40*/  LDL.LU R54, [R1+0x1d74] ;  /* 0x001d740001367983 */ /* 0x000f280000300800 */
[----:B------:R-:W4:Y:S04]  /*88d50*/  LDL.LU R55, [R1+0x4430] ;  /* 0x0044300001377983 */ /* 0x000f280000300800 */
[----:B-1----:R-:W4:Y:S04]  /*88d60*/  LDL.LU R18, [R1+0x1d7c] ;  /* 0x001d7c0001127983 */ /* 0x002f280000300800 */
[----:B------:R-:W4:Y:S04]  /*88d70*/  LDL.LU R19, [R1+0x4428] ;  /* 0x0044280001137983 */ /* 0x000f280000300800 */
[----:B--2---:R-:W2:Y:S04]  /*88d80*/  LDL.LU R20, [R1+0x1d84] ;  /* 0x001d840001147983 */ /* 0x004ea80000300800 */
[----:B---3--:R-:W3:Y:S04]  /*88d90*/  LDL.LU R21, [R1+0x4420] ;  /* 0x0044200001157983 */ /* 0x008ee80000300800 */
        /* <DEDUP_REMOVED lines=19> */
[----:B0-----:R-:W4:Y:S04]  /*88ed0*/  LDL.LU R23, [R1+0x43d0] ;  /* 0x0043d00001177983 */ /* 0x001f280000300800 */
[----:B------:R-:W4:Y:S04]  /*88ee0*/  LDL.LU R60, [R1+0x43fc] ;  /* 0x0043fc00013c7983 */ /* 0x000f280000300800 */
[----:B------:R-:W4:Y:S01]  /*88ef0*/  LDL.LU R61, [R1+0x43c8] ;  /* 0x0043c800013d7983 */ /* 0x000f220000300800 */
[----:B------:R-:W-:-:S02]  /*88f00*/  IADD3 R17, P4, R17, UR61, RZ ;  /* 0x0000003d11117c10 */ /* 0x000fc4000ff9e0ff */
[----:B------:R-:W-:Y:S02]  /*88f10*/  IADD3.X R52, R52, UR29, RZ, P5, !PT ;  /* 0x0000001d34347c10 */ /* 0x000fe4000affe4ff */
[----:B------:R-:W-:Y:S02]  /*88f20*/  IADD3 R53, P5, R53, UR61, RZ ;  /* 0x0000003d35357c10 */ /* 0x000fe4000ffbe0ff */
[----:B------:R-:W-:Y:S02]  /*88f30*/  IADD3.X R54, R54, UR29, RZ, P6, !PT ;  /* 0x0000001d36367c10 */ /* 0x000fe4000b7fe4ff */
[----:B------:R-:W-:Y:S01]  /*88f40*/  IADD3 R55, P6, R55, UR61, RZ ;  /* 0x0000003d37377c10 */ /* 0x000fe2000ffde0ff */
[----:B------:R0:W-:Y:S01]  /*88f50*/  STL [R1+0x1da0], R17 ;  /* 0x001da01101007387 */ /* 0x0001e20000100800 */
[----:B------:R-:W-:-:S03]  /*88f60*/  IADD3.X R18, R18, UR29, RZ, P0, !PT ;  /* 0x0000001d12127c10 */ /* 0x000fc600087fe4ff */
[----:B------:R1:W-:Y:S01]  /*88f70*/  STL [R1+0x1d6c], R52 ;  /* 0x001d6c3401007387 */ /* 0x0003e20000100800 */
[----:B------:R-:W-:-:S03]  /*88f80*/  IADD3 R19, P0, R19, UR61, RZ ;  /* 0x0000003d13137c10 */ /* 0x000fc6000ff1e0ff */
[----:B------:R1:W-:Y:S01]  /*88f90*/  STL [R1+0x4438], R53 ;  /* 0x0044383501007387 */ /* 0x0003e20000100800 */
[----:B--2---:R-:W-:-:S03]  /*88fa0*/  IADD3.X R20, R20, UR29, RZ, P1, !PT ;  /* 0x0000001d14147c10 */ /* 0x004fc60008ffe4ff */
[----:B------:R2:W-:Y:S01]  /*88fb0*/  STL [R1+0x1d74], R54 ;  /* 0x001d743601007387 */ /* 0x0005e20000100800 */
[----:B---3--:R-:W-:-:S03]  /*88fc0*/  IADD3 R21, P1, R21, UR61, RZ ;  /* 0x0000003d15157c10 */ /* 0x008fc6000ff3e0ff */
[----:B------:R3:W-:Y:S01]  /*88fd0*/  STL [R1+0x4430], R55 ;  /* 0x0044303701007387 */ /* 0x0007e20000100800 */
[----:B----4-:R-:W-:-:S03]  /*88fe0*/  IADD3.X R6, R6, UR29, RZ, P2, !PT ;  /* 0x0000001d06067c10 */ /* 0x010fc600097fe4ff */
[----:B------:R4:W-:Y:S01]  /*88ff0*/  STL [R1+0x1d7c], R18 ;  /* 0x001d7c1201007387 */ /* 0x0009e20000100800 */
[----:B------:R-:W-:-:S03]  /*89000*/  IADD3 R7, P2, R7, UR61, RZ ;  /* 0x0000003d07077c10 */ /* 0x000fc6000ff5e0ff */
[----:B------:R4:W-:Y:S01]  /*89010*/  STL [R1+0x4428], R19 ;  /* 0x0044281301007387 */ /* 0x0009e20000100800 */
[----:B------:R-:W-:-:S03]  /*89020*/  IADD3.X R8, R8, UR29, RZ, P3, !PT ;  /* 0x0000001d08087c10 */ /* 0x000fc60009ffe4ff */
        /* <DEDUP_REMOVED lines=32> */
[----:B------:R4:W-:Y:S04]  /*89230*/  STL [R1+0x4414], R44 ;  /* 0x0044142c01007387 */ /* 0x0009e80000100800 */
[----:B------:R4:W-:Y:S01]  /*89240*/  STL [R1+0x43e0], R45 ;  /* 0x0043e02d01007387 */ /* 0x0009e20000100800 */
[----:B------:R-:W-:-:S03]  /*89250*/  IADD3 R23, P4, R23, UR61, RZ ;  /* 0x0000003d17177c10 */ /* 0x000fc6000ff9e0ff */
[----:B------:R4:W-:Y:S01]  /*89260*/  STL [R1+0x440c], R46 ;  /* 0x00440c2e01007387 */ /* 0x0009e20000100800 */
[----:B------:R-:W-:-:S03]  /*89270*/  IADD3.X R60, R60, UR29, RZ, P5, !PT ;  /* 0x0000001d3c3c7c10 */ /* 0x000fc6000affe4ff */
[----:B------:R4:W-:Y:S04]  /*89280*/  STL [R1+0x43d8], R47 ;  /* 0x0043d82f01007387 */ /* 0x0009e80000100800 */
[----:B------:R4:W-:Y:S01]  /*89290*/  STL [R1+0x4404], R22 ;  /* 0x0044041601007387 */ /* 0x0009e20000100800 */
[----:B------:R-:W-:-:S03]  /*892a0*/  IADD3 R61, P5, R61, UR61, RZ ;  /* 0x0000003d3d3d7c10 */ /* 0x000fc6000ffbe0ff */
[----:B0-----:R-:W4:Y:S04]  /*892b0*/  LDL.LU R17, [R1+0x43f4] ;  /* 0x0043f40001117983 */ /* 0x001f280000300800 */
[----:B------:R0:W-:Y:S04]  /*892c0*/  STL [R1+0x43d0], R23 ;  /* 0x0043d01701007387 */ /* 0x0001e80000100800 */
[----:B-1----:R-:W4:Y:S04]  /*892d0*/  LDL.LU R52, [R1+0x43c0] ;  /* 0x0043c00001347983 */ /* 0x002f280000300800 */
[----:B------:R1:W-:Y:S04]  /*892e0*/  STL [R1+0x43fc], R60 ;  /* 0x0043fc3c01007387 */ /* 0x0003e80000100800 */
[----:B------:R-:W4:Y:S04]  /*892f0*/  LDL.LU R53, [R1+0x43ec] ;  /* 0x0043ec0001357983 */ /* 0x000f280000300800 */
[----:B------:R1:W-:Y:S04]  /*89300*/  STL [R1+0x43c8], R61 ;  /* 0x0043c83d01007387 */ /* 0x0003e80000100800 */
        /* <DEDUP_REMOVED lines=26> */
[----:B-1----:R-:W4:Y:S04]  /*894b0*/  LDL.LU R60, [R1+0x4350] ;  /* 0x00435000013c7983 */ /* 0x002f280000300800 */
[----:B------:R-:W4:Y:S01]  /*894c0*/  LDL.LU R61, [R1+0x437c] ;  /* 0x00437c00013d7983 */ /* 0x000f220000300800 */
[----:B------:R-:W-:-:S02]  /*894d0*/  IADD3.X R17, R17, UR29, RZ, P6, !PT ;  /* 0x0000001d11117c10 */ /* 0x000fc4000b7fe4ff */
[----:B------:R-:W-:Y:S02]  /*894e0*/  IADD3 R52, P6, R52, UR61, RZ ;  /* 0x0000003d34347c10 */ /* 0x000fe4000ffde0ff */
[----:B------:R-:W-:Y:S02]  /*894f0*/  IADD3.X R53, R53, UR29, RZ, P0, !PT ;  /* 0x0000001d35357c10 */ /* 0x000fe400087fe4ff */
[----:B--2---:R-:W-:Y:S02]  /*89500*/  IADD3 R54, P0, R54, UR61, RZ ;  /* 0x0000003d36367c10 */ /* 0x004fe4000ff1e0ff */
[----:B---3--:R-:W-:Y:S01]  /*89510*/  IADD3.X R55, R55, UR29, RZ, P1, !PT ;  /* 0x0000001d37377c10 */ /* 0x008fe20008ffe4ff */
[----:B------:R0:W-:Y:S01]  /*89520*/  STL [R1+0x43f4], R17 ;  /* 0x0043f41101007387 */ /* 0x0001e20000100800 */
[----:B----4-:R-:W-:-:S03]  /*89530*/  IADD3 R18, P1, R18, UR61, RZ ;  /* 0x0000003d12127c10 */ /* 0x010fc6000ff3e0ff */
        /* <DEDUP_REMOVED lines=54> */
[----:B-1----:R-:W4:Y:S04]  /*898a0*/  LDL.LU R52, [R1+0x4374] ;  /* 0x0043740001347983 */ /* 0x002f280000300800 */
[----:B------:R1:W-:Y:S04]  /*898b0*/  STL [R1+0x4350], R60 ;  /* 0x0043503c01007387 */ /* 0x0003e80000100800 */
[----:B--2---:R-:W2:Y:S04]  /*898c0*/  LDL.LU R53, [R1+0x4340] ;  /* 0x0043400001357983 */ /* 0x004ea80000300800 */
[----:B------:R1:W-:Y:S04]  /*898d0*/  STL [R1+0x437c], R61 ;  /* 0x00437c3d01007387 */ /* 0x0003e80000100800 */
        /* <DEDUP_REMOVED lines=28> */
[----:B------:R-:W-:-:S02]  /*89aa0*/  IADD3 R17, P0, R17, UR61, RZ ;  /* 0x0000003d11117c10 */ /* 0x000fc4000ff1e0ff */
[----:B------:R-:W-:Y:S02]  /*89ab0*/  IADD3.X R52, R52, UR29, RZ, P1, !PT ;  /* 0x0000001d34347c10 */ /* 0x000fe40008ffe4ff */
[----:B--2---:R-:W-:Y:S02]  /*89ac0*/  IADD3 R53, P1, R53, UR61, RZ ;  /* 0x0000003d35357c10 */ /* 0x004fe4000ff3e0ff */
[----:B---3--:R-:W-:Y:S02]  /*89ad0*/  IADD3.X R54, R54, UR29, RZ, P2, !PT ;  /* 0x0000001d36367c10 */ /* 0x008fe400097fe4ff */
[----:B----4-:R-:W-:Y:S01]  /*89ae0*/  IADD3 R55, P2, R55, UR61, RZ ;  /* 0x0000003d37377c10 */ /* 0x010fe2000ff5e0ff */
        /* <DEDUP_REMOVED lines=90> */
[----:B--2---:R-:W-:Y:S02]  /*8a090*/  IADD3.X R53, R53, UR29, RZ, P3, !PT ;  /* 0x0000001d35357c10 */ /* 0x004fe40009ffe4ff */
[----:B---3--:R-:W-:Y:S02]  /*8a0a0*/  IADD3 R54, P3, R54, UR61, RZ ;  /* 0x0000003d36367c10 */ /* 0x008fe4000ff7e0ff */
[----:B----4-:R-:W-:Y:S01]  /*8a0b0*/  IADD3.X R55, R55, UR29, RZ, P4, !PT ;  /* 0x0000001d37377c10 */ /* 0x010fe2000a7fe4ff */
        /* <DEDUP_REMOVED lines=651> */
[----:B------:R-:W-:Y:S01]  /*8c970*/  STL [R1+0x3f80], R17 ;  /* 0x003f801101007387 */ /* 0x000fe20000100800 */
[----:B------:R-:W-:-:S03]  /*8c980*/  IADD3.X R18, R18, UR29, RZ, P1, !PT ;  /* 0x0000001d12127c10 */ /* 0x000fc60008ffe4ff */
[----:B------:R-:W-:Y:S01]  /*8c990*/  STL [R1+0x3fac], R52 ;  /* 0x003fac3401007387 */ /* 0x000fe20000100800 */
[----:B------:R-:W-:-:S03]  /*8c9a0*/  IADD3 R19, P1, R19, UR61, RZ ;  /* 0x0000003d13137c10 */ /* 0x000fc6000ff3e0ff */
        /* <DEDUP_REMOVED lines=48> */
[----:B------:R-:W-:Y:S04]  /*8ccb0*/  STL [R1+0x3f44], R47 ;  /* 0x003f442f01007387 */ /* 0x000fe80000100800 */
[----:B------:R-:W-:Y:S04]  /*8ccc0*/  STL [R1+0x3f3c], R22 ;  /* 0x003f3c1601007387 */ /* 0x000fe80000100800 */
[----:B------:R4:W-:Y:S04]  /*8ccd0*/  STL [R1+0x3f24], R61 ;  /* 0x003f243d01007387 */ /* 0x0009e80000100800 */
[----:B------:R-:W-:Y:S04]  /*8cce0*/  STL [R1+0x3f34], R23 ;  /* 0x003f341701007387 */ /* 0x000fe80000100800 */
[----:B------:R4:W-:Y:S04]  /*8ccf0*/  STL [R1+0x3f2c], R60 ;  /* 0x003f2c3c01007387 */ /* 0x0009e80000100800 */
[----:B0-----:R-:W4:Y:S04]  /*8cd00*/  LDL.LU R9, [R1+0x3f1c] ;  /* 0x003f1c0001097983 */ /* 0x001f280000300800 */
[----:B-1----:R-:W4:Y:S04]  /*8cd10*/  LDL.LU R10, [R1+0x3f18] ;  /* 0x003f1800010a7983 */ /* 0x002f280000300800 */
        /* <DEDUP_REMOVED lines=17> */
[----:B------:R-:W-:-:S02]  /*8ce30*/  IADD3.X R9, R9, UR29, RZ, P3, !PT ;  /* 0x0000001d09097c10 */ /* 0x000fc40009ffe4ff */
[----:B------:R-:W-:-:S03]  /*8ce40*/  IADD3 R10, P1, R10, UR61, RZ ;  /* 0x0000003d0a0a7c10 */ /* 0x000fc6000ff3e0ff */
[----:B------:R-:W-:Y:S01]  /*8ce50*/  STL [R1+0x3f1c], R9 ;  /* 0x003f1c0901007387 */ /* 0x000fe20000100800 */
[----:B--2---:R-:W-:Y:S02]  /*8ce60*/  IADD3 R11, P2, R11, UR61, RZ ;  /* 0x0000003d0b0b7c10 */ /* 0x004fe4000ff5e0ff */
[----:B---3--:R-:W-:Y:S02]  /*8ce70*/  IADD3 R56, P3, R56, UR61, RZ ;  /* 0x0000003d38387c10 */ /* 0x008fe4000ff7e0ff */
[----:B----4-:R-:W-:Y:S02]  /*8ce80*/  IADD3 R57, P4, R57, UR61, RZ ;  /* 0x0000003d39397c10 */ /* 0x010fe4000ff9e0ff */
[----:B------:R-:W-:Y:S01]  /*8ce90*/  IADD3 R61, P5, R61, UR61, RZ ;  /* 0x0000003d3d3d7c10 */ /* 0x000fe2000ffbe0ff */
[----:B------:R-:W-:-:S05]  /*8cea0*/  VIADD R45, R45, 0x1 ;  /* 0x000000012d2d7836 */ /* 0x000fca0000000000 */
[----:B------:R-:W-:Y:S04]  /*8ceb0*/  STL [R1+0x2280], R45 ;  /* 0x0022802d01007387 */ /* 0x000fe80000100800 */
[----:B------:R-:W-:Y:S04]  /*8cec0*/  STL [R1+0x3f18], R10 ;  /* 0x003f180a01007387 */ /* 0x000fe80000100800 */
[----:B------:R-:W-:Y:S04]  /*8ced0*/  STL [R1+0x3f10], R11 ;  /* 0x003f100b01007387 */ /* 0x000fe80000100800 */
[----:B------:R-:W-:Y:S04]  /*8cee0*/  STL [R1+0x3f08], R56 ;  /* 0x003f083801007387 */ /* 0x000fe80000100800 */
[----:B------:R0:W-:Y:S04]  /*8cef0*/  STL [R1+0x3ef8], R61 ;  /* 0x003ef83d01007387 */ /* 0x0001e80000100800 */
[----:B0-----:R-:W2:Y:S01]  /*8cf00*/  LDL.LU R61, [R1+0x3eec] ;  /* 0x003eec00013d7983 */ /* 0x001ea20000300800 */
[----:B------:R-:W-:-:S02]  /*8cf10*/  IADD3 R58, P6, R58, UR61, RZ ;  /* 0x0000003d3a3a7c10 */ /* 0x000fc4000ffde0ff */
[----:B------:R-:W-:Y:S01]  /*8cf20*/  IADD3 R59, P0, R59, UR61, RZ ;  /* 0x0000003d3b3b7c10 */ /* 0x000fe2000ff1e0ff */
[----:B------:R-:W-:Y:S01]  /*8cf30*/  STL [R1+0x3f00], R57 ;  /* 0x003f003901007387 */ /* 0x000fe20000100800 */
[----:B------:R-:W-:Y:S02]  /*8cf40*/  IADD3.X R48, R48, UR29, RZ, P1, !PT ;  /* 0x0000001d30307c10 */ /* 0x000fe40008ffe4ff */
[----:B------:R-:W-:Y:S01]  /*8cf50*/  IADD3 R49, P1, R49, UR61, RZ ;  /* 0x0000003d31317c10 */ /* 0x000fe2000ff3e0ff */
[----:B------:R-:W-:Y:S01]  /*8cf60*/  STL [R1+0x3ef0], R58 ;  /* 0x003ef03a01007387 */ /* 0x000fe20000100800 */
[----:B------:R-:W-:Y:S02]  /*8cf70*/  IADD3.X R22, R22, UR29, RZ, P3, !PT ;  /* 0x0000001d16167c10 */ /* 0x000fe40009ffe4ff */
[----:B------:R-:W-:Y:S01]  /*8cf80*/  IADD3.X R50, R50, UR29, RZ, P2, !PT ;  /* 0x0000001d32327c10 */ /* 0x000fe200097fe4ff */
[----:B------:R-:W-:Y:S01]  /*8cf90*/  STL [R1+0x3ee8], R59 ;  /* 0x003ee83b01007387 */ /* 0x000fe20000100800 */
[----:B------:R-:W-:-:S03]  /*8cfa0*/  IADD3 R51, P2, R51, UR61, RZ ;  /* 0x0000003d33337c10 */ /* 0x000fc6000ff5e0ff */
[----:B------:R-:W-:Y:S04]  /*8cfb0*/  STL [R1+0x3f14], R48 ;  /* 0x003f143001007387 */ /* 0x000fe80000100800 */
[----:B------:R-:W-:Y:S04]  /*8cfc0*/  STL [R1+0x3ee0], R49 ;  /* 0x003ee03101007387 */ /* 0x000fe80000100800 */
[----:B------:R0:W-:Y:S04]  /*8cfd0*/  STL [R1+0x3f04], R22 ;  /* 0x003f041601007387 */ /* 0x0001e80000100800 */
[----:B------:R-:W-:Y:S04]  /*8cfe0*/  STL [R1+0x3f0c], R50 ;  /* 0x003f0c3201007387 */ /* 0x000fe80000100800 */
[----:B0-----:R-:W3:Y:S01]  /*8cff0*/  LDL.LU R22, [R1+0x3eb8] ;  /* 0x003eb80001167983 */ /* 0x001ee20000300800 */
[----:B------:R-:W-:-:S02]  /*8d000*/  IADD3 R44, P3, R44, UR61, RZ ;  /* 0x0000003d2c2c7c10 */ /* 0x000fc4000ff7e0ff */
[----:B------:R-:W-:Y:S01]  /*8d010*/  IADD3.X R46, R46, UR29, RZ, P4, !PT ;  /* 0x0000001d2e2e7c10 */ /* 0x000fe2000a7fe4ff */
[----:B------:R-:W-:Y:S01]  /*8d020*/  STL [R1+0x3ed8], R51 ;  /* 0x003ed83301007387 */ /* 0x000fe20000100800 */
[----:B------:R-:W-:Y:S02]  /*8d030*/  IADD3 R47, P4, R47, UR61, RZ ;  /* 0x0000003d2f2f7c10 */ /* 0x000fe4000ff9e0ff */
[----:B------:R-:W-:Y:S01]  /*8d040*/  IADD3.X R60, R60, UR29, RZ, P5, !PT ;  /* 0x0000001d3c3c7c10 */ /* 0x000fe2000affe4ff */
[----:B------:R-:W-:Y:S04]  /*8d050*/  STL [R1+0x3ed0], R44 ;  /* 0x003ed02c01007387 */ /* 0x000fe80000100800 */
[----:B------:R-:W4:Y:S04]  /*8d060*/  LDL.LU R53, [R1+0x3ee4] ;  /* 0x003ee40001357983 */ /* 0x000f280000300800 */
[----:B------:R-:W-:Y:S04]  /*8d070*/  STL [R1+0x3efc], R46 ;  /* 0x003efc2e01007387 */ /* 0x000fe80000100800 */
[----:B------:R-:W4:Y:S04]  /*8d080*/  LDL.LU R54, [R1+0x3eb0] ;  /* 0x003eb00001367983 */ /* 0x000f280000300800 */
[----:B------:R-:W-:Y:S04]  /*8d090*/  STL [R1+0x3ec8], R47 ;  /* 0x003ec82f01007387 */ /* 0x000fe80000100800 */
[----:B------:R-:W4:Y:S04]  /*8d0a0*/  LDL.LU R55, [R1+0x3edc] ;  /* 0x003edc0001377983 */ /* 0x000f280000300800 */
[----:B------:R0:W-:Y:S04]  /*8d0b0*/  STL [R1+0x3ef4], R60 ;  /* 0x003ef43c01007387 */ /* 0x0001e80000100800 */
[----:B------:R-:W4:Y:S04]  /*8d0c0*/  LDL.LU R18, [R1+0x3ea8] ;  /* 0x003ea80001127983 */ /* 0x000f280000300800 */
[----:B------:R-:W4:Y:S04]  /*8d0d0*/  LDL.LU R19, [R1+0x3ed4] ;  /* 0x003ed40001137983 */ /* 0x000f280000300800 */
[----:B------:R-:W4:Y:S04]  /*8d0e0*/  LDL.LU R20, [R1+0x3ea0] ;  /* 0x003ea00001147983 */ /* 0x000f280000300800 */
[----:B------:R-:W4:Y:S04]  /*8d0f0*/  LDL.LU R21, [R1+0x3ecc] ;  /* 0x003ecc0001157983 */ /* 0x000f280000300800 */
[----:B0-----:R-:W4:Y:S01]  /*8d100*/  LDL.LU R60, [R1+0x3e98] ;  /* 0x003e9800013c7983 */ /* 0x001f220000300800 */
[----:B------:R-:W-:-:S03]  /*8d110*/  IADD3 R23, P5, R23, UR61, RZ ;  /* 0x0000003d17177c10 */ /* 0x000fc6000ffbe0ff */
[----:B------:R-:W4:Y:S04]  /*8d120*/  LDL.LU R6, [R1+0x3ec4] ;  /* 0x003ec40001067983 */ /* 0x000f280000300800 */
[----:B------:R-:W4:Y:S04]  /*8d130*/  LDL.LU R7, [R1+0x3e90] ;  /* 0x003e900001077983 */ /* 0x000f280000300800 */
[----:B------:R-:W4:Y:S04]  /*8d140*/  LDL.LU R8, [R1+0x3ebc] ;  /* 0x003ebc0001087983 */ /* 0x000f280000300800 */
[----:B------:R0:W-:Y:S04]  /*8d150*/  STL [R1+0x3ec0], R23 ;  /* 0x003ec01701007387 */ /* 0x0001e80000100800 */
[----:B------:R-:W4:Y:S04]  /*8d160*/  LDL.LU R9, [R1+0x3e88] ;  /* 0x003e880001097983 */ /* 0x000f280000300800 */
[----:B------:R-:W4:Y:S04]  /*8d170*/  LDL.LU R10, [R1+0x3eb4] ;  /* 0x003eb400010a7983 */ /* 0x000f280000300800 */
[----:B------:R-:W4:Y:S04]  /*8d180*/  LDL.LU R11, [R1+0x3e80] ;  /* 0x003e8000010b7983 */ /* 0x000f280000300800 */
[----:B------:R-:W4:Y:S04]  /*8d190*/  LDL.LU R56, [R1+0x3eac] ;  /* 0x003eac0001387983 */ /* 0x000f280000300800 */
[----:B------:R-:W4:Y:S04]  /*8d1a0*/  LDL.LU R57, [R1+0x3e78] ;  /* 0x003e780001397983 */ /* 0x000f280000300800 */
[----:B0-----:R-:W4:Y:S04]  /*8d1b0*/  LDL.LU R23, [R1+0x3ea4] ;  /* 0x003ea40001177983 */ /* 0x001f280000300800 */
[----:B------:R-:W4:Y:S04]  /*8d1c0*/  LDL.LU R58, [R1+0x3e70] ;  /* 0x003e7000013a7983 */ /* 0x000f280000300800 */
[----:B------:R-:W4:Y:S04]  /*8d1d0*/  LDL.LU R59, [R1+0x3e9c] ;  /* 0x003e9c00013b7983 */ /* 0x000f280000300800 */
[----:B------:R-:W4:Y:S01]  /*8d1e0*/  LDL.LU R48, [R1+0x3e68] ;  /* 0x003e680001307983 */ /* 0x000f220000300800 */
[----:B--2---:R-:W-:-:S05]  /*8d1f0*/  IADD3.X R61, R61, UR29, RZ, P6, !PT ;  /* 0x0000001d3d3d7c10 */ /* 0x004fca000b7fe4ff */
[----:B------:R0:W-:Y:S04]  /*8d200*/  STL [R1+0x3eec], R61 ;  /* 0x003eec3d01007387 */ /* 0x0001e80000100800 */
[----:B------:R-:W2:Y:S04]  /*8d210*/  LDL.LU R49, [R1+0x3e94] ;  /* 0x003e940001317983 */ /* 0x000ea80000300800 */
[----:B------:R-:W2:Y:S04]  /*8d220*/  LDL.LU R50, [R1+0x3e60] ;  /* 0x003e600001327983 */ /* 0x000ea80000300800 */
[----:B------:R-:W2:Y:S04]  /*8d230*/  LDL.LU R51, [R1+0x3e8c] ;  /* 0x003e8c0001337983 */ /* 0x000ea80000300800 */
[----:B0-----:R-:W2:Y:S04]  /*8d240*/  LDL.LU R61, [R1+0x3e58] ;  /* 0x003e5800013d7983 */ /* 0x001ea80000300800 */
[----:B------:R-:W2:Y:S04]  /*8d250*/  LDL.LU R44, [R1+0x3e84] ;  /* 0x003e8400012c7983 */ /* 0x000ea80000300800 */
[----:B------:R-:W2:Y:S04]  /*8d260*/  LDL.LU R46, [R1+0x3e50] ;  /* 0x003e5000012e7983 */ /* 0x000ea80000300800 */
[----:B------:R-:W2:Y:S01]  /*8d270*/  LDL.LU R47, [R1+0x3e7c] ;  /* 0x003e7c00012f7983 */ /* 0x000ea20000300800 */
[----:B---3--:R-:W-:-:S05]  /*8d280*/  IADD3 R22, P6, R22, UR61, RZ ;  /* 0x0000003d16167c10 */ /* 0x008fca000ffde0ff */
[----:B------:R0:W-:Y:S04]  /*8d290*/  STL [R1+0x3eb8], R22 ;  /* 0x003eb81601007387 */ /* 0x0001e80000100800 */
[----:B0-----:R-:W3:Y:S01]  /*8d2a0*/  LDL.LU R22, [R1+0x3e48] ;  /* 0x003e480001167983 */ /* 0x001ee20000300800 */
[----:B----4-:R-:W-:Y:S02]  /*8d2b0*/  IADD3.X R53, R53, UR29, RZ, P0, !PT ;  /* 0x0000001d35357c10 */ /* 0x010fe400087fe4ff */
        /* <DEDUP_REMOVED lines=8> */
[----:B------:R-:W-:Y:S02]  /*8d340*/  IADD3 R20, P2, R20, UR61, RZ ;  /* 0x0000003d14147c10 */ /* 0x000fe4000ff5e0ff */
[----:B------:R-:W-:Y:S02]  /*8d350*/  IADD3.X R21, R21, UR29, RZ, P3, !PT ;  /* 0x0000001d15157c10 */ /* 0x000fe40009ffe4ff */
[----:B------:R-:W-:Y:S01]  /*8d360*/  IADD3 R60, P3, R60, UR61, RZ ;  /* 0x0000003d3c3c7c10 */ /* 0x000fe2000ff7e0ff */
[----:B------:R-:W-:Y:S04]  /*8d370*/  STL [R1+0x3ed4], R19 ;  /* 0x003ed41301007387 */ /* 0x000fe80000100800 */
[----:B------:R0:W-:Y:S04]  /*8d380*/  STL [R1+0x3e98], R60 ;  /* 0x003e983c01007387 */ /* 0x0001e80000100800 */
[----:B------:R-:W-:Y:S04]  /*8d390*/  STL [R1+0x3ea0], R20 ;  /* 0x003ea01401007387 */ /* 0x000fe80000100800 */
[----:B0-----:R-:W4:Y:S01]  /*8d3a0*/  LDL.LU R60, [R1+0x3e74] ;  /* 0x003e7400013c7983 */ /* 0x001f220000300800 */
[----:B------:R-:W-:-:S02]  /*8d3b0*/  IADD3.X R6, R6, UR29, RZ, P4, !PT ;  /* 0x0000001d06067c10 */ /* 0x000fc4000a7fe4ff */
[----:B------:R-:W-:Y:S02]  /*8d3c0*/  IADD3 R7, P4, R7, UR61, RZ ;  /* 0x0000003d07077c10 */ /* 0x000fe4000ff9e0ff */
[----:B------:R-:W-:Y:S01]  /*8d3d0*/  IADD3.X R8, R8, UR29, RZ, P5, !PT ;  /* 0x0000001d08087c10 */ /* 0x000fe2000affe4ff */
[----:B------:R-:W-:Y:S01]  /*8d3e0*/  STL [R1+0x3ecc], R21 ;  /* 0x003ecc1501007387 */ /* 0x000fe20000100800 */
[----:B------:R-:W-:Y:S02]  /*8d3f0*/  IADD3 R9, P5, R9, UR61, RZ ;  /* 0x0000003d09097c10 */ /* 0x000fe4000ffbe0ff */
[----:B------:R-:W-:Y:S01]  /*8d400*/  IADD3.X R10, R10, UR29, RZ, P6, !PT ;  /* 0x0000001d0a0a7c10 */ /* 0x000fe2000b7fe4ff */
[----:B------:R-:W-:Y:S01]  /*8d410*/  STL [R1+0x3ec4], R6 ;  /* 0x003ec40601007387 */ /* 0x000fe20000100800 */
[----:B------:R-:W-:-:S03]  /*8d420*/  IADD3 R11, P6, R11, UR61, RZ ;  /* 0x0000003d0b0b7c10 */ /* 0x000fc6000ffde0ff */
[----:B------:R-:W-:Y:S01]  /*8d430*/  STL [R1+0x3e90], R7 ;  /* 0x003e900701007387 */ /* 0x000fe20000100800 */
[----:B------:R-:W-:-:S03]  /*8d440*/  IADD3.X R56, R56, UR29, RZ, P0, !PT ;  /* 0x0000001d38387c10 */ /* 0x000fc600087fe4ff */
[----:B------:R-:W-:Y:S04]  /*8d450*/  STL [R1+0x3ebc], R8 ;  /* 0x003ebc0801007387 */ /* 0x000fe80000100800 */
[----:B------:R-:W-:Y:S01]  /*8d460*/  STL [R1+0x3e88], R9 ;  /* 0x003e880901007387 */ /* 0x000fe20000100800 */
[----:B------:R-:W-:-:S03]  /*8d470*/  IADD3.X R23, R23, UR29, RZ, P1, !PT ;  /* 0x0000001d17177c10 */ /* 0x000fc60008ffe4ff */
[----:B------:R-:W-:Y:S04]  /*8d480*/  STL [R1+0x3eb4], R10 ;  /* 0x003eb40a01007387 */ /* 0x000fe80000100800 */
[----:B------:R-:W-:Y:S01]  /*8d490*/  STL [R1+0x3e80], R11 ;  /* 0x003e800b01007387 */ /* 0x000fe20000100800 */
[----:B------:R-:W-:-:S03]  /*8d4a0*/  IADD3 R57, P0, R57, UR61, RZ ;  /* 0x0000003d39397c10 */ /* 0x000fc6000ff1e0ff */
[----:B------:R0:W-:Y:S01]  /*8d4b0*/  STL [R1+0x3ea4], R23 ;  /* 0x003ea41701007387 */ /* 0x0001e20000100800 */
[----:B------:R-:W-:-:S03]  /*8d4c0*/  IADD3 R58, P1, R58, UR61, RZ ;  /* 0x0000003d3a3a7c10 */ /* 0x000fc6000ff3e0ff */
[----:B------:R-:W-:Y:S01]  /*8d4d0*/  STL [R1+0x3eac], R56 ;  /* 0x003eac3801007387 */ /* 0x000fe20000100800 */
[----:B------:R-:W-:-:S03]  /*8d4e0*/  IADD3.X R59, R59, UR29, RZ, P2, !PT ;  /* 0x0000001d3b3b7c10 */ /* 0x000fc600097fe4ff */
[----:B0-----:R-:W4:Y:S01]  /*8d4f0*/  LDL.LU R23, [R1+0x3e40] ;  /* 0x003e400001177983 */ /* 0x001f220000300800 */
[----:B------:R-:W-:-:S03]  /*8d500*/  IADD3 R48, P2, R48, UR61, RZ ;  /* 0x0000003d30307c10 */ /* 0x000fc6000ff5e0ff */
[----:B------:R-:W-:Y:S04]  /*8d510*/  STL [R1+0x3e78], R57 ;  /* 0x003e783901007387 */ /* 0x000fe80000100800 */
[----:B------:R-:W-:Y:S04]  /*8d520*/  STL [R1+0x3e70], R58 ;  /* 0x003e703a01007387 */ /* 0x000fe80000100800 */
[----:B------:R-:W-:Y:S04]  /*8d530*/  STL [R1+0x3e9c], R59 ;  /* 0x003e9c3b01007387 */ /* 0x000fe80000100800 */
[----:B------:R-:W-:Y:S01]  /*8d540*/  STL [R1+0x3e68], R48 ;  /* 0x003e683001007387 */ /* 0x000fe20000100800 */
[----:B--2---:R-:W-:-:S02]  /*8d550*/  IADD3.X R49, R49, UR29, RZ, P3, !PT ;  /* 0x0000001d31317c10 */ /* 0x004fc40009ffe4ff */
[----:B------:R-:W-:Y:S02]  /*8d560*/  IADD3 R50, P3, R50, UR61, RZ ;  /* 0x0000003d32327c10 */ /* 0x000fe4000ff7e0ff */
[----:B------:R-:W-:Y:S02]  /*8d570*/  IADD3.X R51, R51, UR29, RZ, P4, !PT ;  /* 0x0000001d33337c10 */ /* 0x000fe4000a7fe4ff */
[----:B------:R-:W-:Y:S01]  /*8d580*/  IADD3 R61, P4, R61, UR61, RZ ;  /* 0x0000003d3d3d7c10 */ /* 0x000fe2000ff9e0ff */
[----:B------:R-:W-:Y:S04]  /*8d590*/  STL [R1+0x3e94], R49 ;  /* 0x003e943101007387 */ /* 0x000fe80000100800 */
[----:B------:R0:W-:Y:S04]  /*8d5a0*/  STL [R1+0x3e58], R61 ;  /* 0x003e583d01007387 */ /* 0x0001e80000100800 */
[----:B------:R-:W-:Y:S04]  /*8d5b0*/  STL [R1+0x3e60], R50 ;  /* 0x003e603201007387 */ /* 0x000fe80000100800 */
[----:B0-----:R-:W2:Y:S01]  /*8d5c0*/  LDL.LU R61, [R1+0x3e6c] ;  /* 0x003e6c00013d7983 */ /* 0x001ea20000300800 */
[----:B------:R-:W-:-:S02]  /*8d5d0*/  IADD3.X R44, R44, UR29, RZ, P5, !PT ;  /* 0x0000001d2c2c7c10 */ /* 0x000fc4000affe4ff */
[----:B------:R-:W-:Y:S01]  /*8d5e0*/  IADD3 R46, P5, R46, UR61, RZ ;  /* 0x0000003d2e2e7c10 */ /* 0x000fe2000ffbe0ff */
[----:B------:R-:W-:Y:S01]  /*8d5f0*/  STL [R1+0x3e8c], R51 ;  /* 0x003e8c3301007387 */ /* 0x000fe20000100800 */
[----:B------:R-:W-:-:S03]  /*8d600*/  IADD3.X R47, R47, UR29, RZ, P6, !PT ;  /* 0x0000001d2f2f7c10 */ /* 0x000fc6000b7fe4ff */
[----:B------:R-:W-:Y:S04]  /*8d610*/  STL [R1+0x3e84], R44 ;  /* 0x003e842c01007387 */ /* 0x000fe80000100800 */
[----:B------:R-:W2:Y:S01]  /*8d620*/  LDL.LU R53, [R1+0x3e38] ;  /* 0x003e380001357983 */ /* 0x000ea20000300800 */
[----:B---3--:R-:W-:-:S03]  /*8d630*/  IADD3 R22, P6, R22, UR61, RZ ;  /* 0x0000003d16167c10 */ /* 0x008fc6000ffde0ff */
[----:B------:R-:W-:Y:S04]  /*8d640*/  STL [R1+0x3e50], R46 ;  /* 0x003e502e01007387 */ /* 0x000fe80000100800 */
[----:B------:R-:W3:Y:S04]  /*8d650*/  LDL.LU R54, [R1+0x3e64] ;  /* 0x003e640001367983 */ /* 0x000ee80000300800 */
[----:B------:R-:W-:Y:S04]  /*8d660*/  STL [R1+0x3e7c], R47 ;  /* 0x003e7c2f01007387 */ /* 0x000fe80000100800 */
[----:B------:R-:W3:Y:S04]  /*8d670*/  LDL.LU R55, [R1+0x3e30] ;  /* 0x003e300001377983 */ /* 0x000ee80000300800 */
[----:B------:R0:W-:Y:S04]  /*8d680*/  STL [R1+0x3e48], R22 ;  /* 0x003e481601007387 */ /* 0x0001e80000100800 */
[----:B------:R-:W3:Y:S04]  /*8d690*/  LDL.LU R18, [R1+0x3e5c] ;  /* 0x003e5c0001127983 */ /* 0x000ee80000300800 */
[----:B------:R-:W3:Y:S04]  /*8d6a0*/  LDL.LU R19, [R1+0x3e28] ;  /* 0x003e280001137983 */ /* 0x000ee80000300800 */
[----:B------:R-:W3:Y:S04]  /*8d6b0*/  LDL.LU R20, [R1+0x3e54] ;  /* 0x003e540001147983 */ /* 0x000ee80000300800 */
[----:B------:R-:W3:Y:S04]  /*8d6c0*/  LDL.LU R21, [R1+0x3e20] ;  /* 0x003e200001157983 */ /* 0x000ee80000300800 */
[----:B0-----:R-:W3:Y:S04]  /*8d6d0*/  LDL.LU R22, [R1+0x3e4c] ;  /* 0x003e4c0001167983 */ /* 0x001ee80000300800 */
[----:B------:R-:W3:Y:S04]  /*8d6e0*/  LDL.LU R6, [R1+0x3e18] ;  /* 0x003e180001067983 */ /* 0x000ee80000300800 */
[----:B------:R-:W3:Y:S04]  /*8d6f0*/  LDL.LU R7, [R1+0x3e44] ;  /* 0x003e440001077983 */ /* 0x000ee80000300800 */
[----:B------:R-:W3:Y:S01]  /*8d700*/  LDL.LU R8, [R1+0x3e10] ;  /* 0x003e100001087983 */ /* 0x000ee20000300800 */
[----:B----4-:R-:W-:-:S05]  /*8d710*/  IADD3.X R60, R60, UR29, RZ, P0, !PT ;  /* 0x0000001d3c3c7c10 */ /* 0x010fca00087fe4ff */
        /* <DEDUP_REMOVED lines=10> */
[----:B------:R-:W-:-:S05]  /*8d7c0*/  IADD3 R23, P0, R23, UR61, RZ ;  /* 0x0000003d17177c10 */ /* 0x000fca000ff1e0ff */
[----:B------:R0:W-:Y:S04]  /*8d7d0*/  STL [R1+0x3e40], R23 ;  /* 0x003e401701007387 */ /* 0x0001e80000100800 */
        /* <DEDUP_REMOVED lines=9> */
[----:B0-----:R-:W2:Y:S01]  /*8d870*/  LDL.LU R61, [R1+0x3dfc] ;  /* 0x003dfc00013d7983 */ /* 0x001ea20000300800 */
[----:B------:R-:W-:Y:S02]  /*8d880*/  IADD3 R53, P1, R53, UR61, RZ ;  /* 0x0000003d35357c10 */ /* 0x000fe4000ff3e0ff */
[----:B---3--:R-:W-:-:S03]  /*8d890*/  IADD3.X R54, R54, UR29, RZ, P2, !PT ;  /* 0x0000001d36367c10 */ /* 0x008fc600097fe4ff */
        /* <DEDUP_REMOVED lines=9> */
[----:B------:R-:W-:-:S05]  /*8d930*/  IADD3.X R22, R22, UR29, RZ, P5, !PT ;  /* 0x0000001d16167c10 */ /* 0x000fca000affe4ff */
[----:B------:R0:W-:Y:S04]  /*8d940*/  STL [R1+0x3e4c], R22 ;  /* 0x003e4c1601007387 */ /* 0x0001e80000100800 */
[----:B------:R-:W-:Y:S04]  /*8d950*/  STL [R1+0x3e54], R20 ;  /* 0x003e541401007387 */ /* 0x000fe80000100800 */
[----:B0-----:R-:W3:Y:S01]  /*8d960*/  LDL.LU R22, [R1+0x3dc8] ;  /* 0x003dc80001167983 */ /* 0x001ee20000300800 */
[----:B------:R-:W-:Y:S02]  /*8d970*/  IADD3 R21, P4, R21, UR61, RZ ;  /* 0x0000003d15157c10 */ /* 0x000fe4000ff9e0ff */
[----:B------:R-:W-:-:S02]  /*8d980*/  IADD3 R6, P5, R6, UR61, RZ ;  /* 0x0000003d06067c10 */ /* 0x000fc4000ffbe0ff */
[----:B------:R-:W-:Y:S02]  /*8d990*/  IADD3.X R7, R7, UR29, RZ, P6, !PT ;  /* 0x0000001d07077c10 */ /* 0x000fe4000b7fe4ff */
[----:B------:R-:W-:Y:S01]  /*8d9a0*/  IADD3 R8, P6, R8, UR61, RZ ;  /* 0x0000003d08087c10 */ /* 0x000fe2000ffde0ff */
[----:B------:R-:W-:Y:S01]  /*8d9b0*/  STL [R1+0x3e20], R21 ;  /* 0x003e201501007387 */ /* 0x000fe20000100800 */
[----:B----4-:R-:W-:Y:S02]  /*8d9c0*/  IADD3.X R9, R9, UR29, RZ, P0, !PT ;  /* 0x0000001d09097c10 */ /* 0x010fe400087fe4ff */
[----:B------:R-:W-:Y:S01]  /*8d9d0*/  IADD3 R10, P0, R10, UR61, RZ ;  /* 0x0000003d0a0a7c10 */ /* 0x000fe2000ff1e0ff */
        /* <DEDUP_REMOVED lines=8> */
[----:B------:R-:W-:Y:S04]  /*8da60*/  STL [R1+0x3e08], R10 ;  /* 0x003e080a01007387 */ /* 0x000fe80000100800 */
        /* <DEDUP_REMOVED lines=18> */
[----:B------:R0:W-:Y:S04]  /*8db90*/  STL [R1+0x3e0c], R23 ;  /* 0x003e0c1701007387 */ /* 0x0001e80000100800 */
[----:B------:R-:W-:Y:S01]  /*8dba0*/  STL [R1+0x3e14], R50 ;  /* 0x003e143201007387 */ /* 0x000fe20000100800 */
[----:B------:R-:W-:-:S03]  /*8dbb0*/  IADD3 R47, P0, R47, UR61, RZ ;  /* 0x0000003d2f2f7c10 */ /* 0x000fc6000ff1e0ff */
[----:B0-----:R-:W4:Y:S04]  /*8dbc0*/  LDL.LU R23, [R1+0x3dc0] ;  /* 0x003dc00001177983 */ /* 0x001f280000300800 */
[----:B------:R-:W-:Y:S04]  /*8dbd0*/  STL [R1+0x3de0], R51 ;  /* 0x003de03301007387 */ /* 0x000fe80000100800 */
[----:B------:R-:W-:Y:S04]  /*8dbe0*/  STL [R1+0x3dd8], R44 ;  /* 0x003dd82c01007387 */ /* 0x000fe80000100800 */
[----:B------:R-:W4:Y:S04]  /*8dbf0*/  LDL.LU R53, [R1+0x3dec] ;  /* 0x003dec0001357983 */ /* 0x000f280000300800 */
[----:B------:R-:W-:Y:S04]  /*8dc00*/  STL [R1+0x3e04], R46 ;  /* 0x003e042e01007387 */ /* 0x000fe80000100800 */
[----:B------:R-:W4:Y:S04]  /*8dc10*/  LDL.LU R54, [R1+0x3db8] ;  /* 0x003db80001367983 */ /* 0x000f280000300800 */
[----:B------:R-:W-:Y:S04]  /*8dc20*/  STL [R1+0x3dd0], R47 ;  /* 0x003dd02f01007387 */ /* 0x000fe80000100800 */
[----:B------:R-:W4:Y:S01]  /*8dc30*/  LDL.LU R55, [R1+0x3de4] ;  /* 0x003de40001377983 */ /* 0x000f220000300800 */
[----:B--2---:R-:W-:-:S05]  /*8dc40*/  IADD3.X R61, R61, UR29, RZ, P1, !PT ;  /* 0x0000001d3d3d7c10 */ /* 0x004fca0008ffe4ff */
[----:B------:R0:W-:Y:S04]  /*8dc50*/  STL [R1+0x3dfc], R61 ;  /* 0x003dfc3d01007387 */ /* 0x0001e80000100800 */
[----:B------:R-:W2:Y:S04]  /*8dc60*/  LDL.LU R18, [R1+0x3db0] ;  /* 0x003db00001127983 */ /* 0x000ea80000300800 */
        /* <DEDUP_REMOVED lines=9> */
[----:B------:R-:W3:Y:S04]  /*8dd00*/  LDL.LU R9, [R1+0x3d90] ;  /* 0x003d900001097983 */ /* 0x000ee80000300800 */
        /* <DEDUP_REMOVED lines=18> */
[----:B------:R0:W-:Y:S01]  /*8de30*/  STL [R1+0x3dc0], R23 ;  /* 0x003dc01701007387 */ /* 0x0001e20000100800 */
[----:B------:R-:W-:-:S03]  /*8de40*/  IADD3.X R53, R53, UR29, RZ, P3, !PT ;  /* 0x0000001d35357c10 */ /* 0x000fc60009ffe4ff */
[----:B0-----:R-:W4:Y:S01]  /*8de50*/  LDL.LU R23, [R1+0x3d50] ;  /* 0x003d500001177983 */ /* 0x001f220000300800 */
[----:B------:R-:W-:-:S03]  /*8de60*/  IADD3 R54, P3, R54, UR61, RZ ;  /* 0x0000003d36367c10 */ /* 0x000fc6000ff7e0ff */
[----:B------:R-:W-:Y:S01]  /*8de70*/  STL [R1+0x3dec], R53 ;  /* 0x003dec3501007387 */ /* 0x000fe20000100800 */
[----:B------:R-:W-:-:S03]  /*8de80*/  IADD3.X R55, R55, UR29, RZ, P4, !PT ;  /* 0x0000001d37377c10 */ /* 0x000fc6000a7fe4ff */
[----:B------:R-:W-:Y:S04]  /*8de90*/  STL [R1+0x3db8], R54 ;  /* 0x003db83601007387 */ /* 0x000fe80000100800 */
[----:B------:R-:W-:Y:S01]  /*8dea0*/  STL [R1+0x3de4], R55 ;  /* 0x003de43701007387 */ /* 0x000fe20000100800 */
[----:B--2---:R-:W-:Y:S02]  /*8deb0*/  IADD3 R18, P4, R18, UR61, RZ ;  /* 0x0000003d12127c10 */ /* 0x004fe4000ff9e0ff */
        /* <DEDUP_REMOVED lines=10> */
[----:B------:R-:W-:Y:S02]  /*8df60*/  IADD3 R7, P0, R7, UR61, RZ ;  /* 0x0000003d07077c10 */ /* 0x000fe4000ff1e0ff */
[----:B------:R-:W-:Y:S01]  /*8df70*/  IADD3.X R8, R8, UR29, RZ, P1, !PT ;  /* 0x0000001d08087c10 */ /* 0x000fe20008ffe4ff */
[----:B------:R-:W-:Y:S04]  /*8df80*/  STL [R1+0x3dd4], R21 ;  /* 0x003dd41501007387 */ /* 0x000fe80000100800 */
[----:B------:R-:W-:Y:S04]  /*8df90*/  STL [R1+0x3dcc], R6 ;  /* 0x003dcc0601007387 */ /* 0x000fe80000100800 */
[----:B------:R-:W-:Y:S01]  /*8dfa0*/  STL [R1+0x3d98], R7 ;  /* 0x003d980701007387 */ /* 0x000fe20000100800 */
[----:B---3--:R-:W-:-:S03]  /*8dfb0*/  IADD3 R9, P1, R9, UR61, RZ ;  /* 0x0000003d09097c10 */ /* 0x008fc6000ff3e0ff */
        /* <DEDUP_REMOVED lines=16> */
[----:B----4-:R-:W-:-:S03]  /*8e0c0*/  IADD3.X R49, R49, UR29, RZ, P6, !PT ;  /* 0x0000001d31317c10 */ /* 0x010fc6000b7fe4ff */
[----:B------:R-:W-:Y:S01]  /*8e0d0*/  STL [R1+0x3d78], R58 ;  /* 0x003d783a01007387 */ /* 0x000fe20000100800 */
[----:B------:R-:W-:-:S03]  /*8e0e0*/  IADD3 R50, P6, R50, UR61, RZ ;  /* 0x0000003d32327c10 */ /* 0x000fc6000ffde0ff */
[----:B------:R-:W-:Y:S01]  /*8e0f0*/  STL [R1+0x3da4], R59 ;  /* 0x003da43b01007387 */ /* 0x000fe20000100800 */
[----:B------:R-:W-:-:S03]  /*8e100*/  IADD3.X R51, R51, UR29, RZ, P0, !PT ;  /* 0x0000001d33337c10 */ /* 0x000fc600087fe4ff */
[----:B------:R-:W-:Y:S01]  /*8e110*/  STL [R1+0x3d70], R48 ;  /* 0x003d703001007387 */ /* 0x000fe20000100800 */
[----:B------:R-:W-:-:S03]  /*8e120*/  IADD3 R60, P0, R60, UR61, RZ ;  /* 0x0000003d3c3c7c10 */ /* 0x000fc6000ff1e0ff */
[----:B------:R-:W-:Y:S04]  /*8e130*/  STL [R1+0x3d9c], R49 ;  /* 0x003d9c3101007387 */ /* 0x000fe80000100800 */
[----:B------:R0:W-:Y:S04]  /*8e140*/  STL [R1+0x3d60], R60 ;  /* 0x003d603c01007387 */ /* 0x0001e80000100800 */
[----:B------:R-:W-:Y:S04]  /*8e150*/  STL [R1+0x3d68], R50 ;  /* 0x003d683201007387 */ /* 0x000fe80000100800 */
[----:B0-----:R-:W4:Y:S01]  /*8e160*/  LDL.LU R60, [R1+0x3d74] ;  /* 0x003d7400013c7983 */ /* 0x001f220000300800 */
[----:B------:R-:W-:-:S02]  /*8e170*/  IADD3.X R44, R44, UR29, RZ, P1, !PT ;  /* 0x0000001d2c2c7c10 */ /* 0x000fc40008ffe4ff */
[----:B------:R-:W-:Y:S01]  /*8e180*/  IADD3 R46, P1, R46, UR61, RZ ;  /* 0x0000003d2e2e7c10 */ /* 0x000fe2000ff3e0ff */
[----:B------:R-:W-:Y:S01]  /*8e190*/  STL [R1+0x3d94], R51 ;  /* 0x003d943301007387 */ /* 0x000fe20000100800 */
[----:B------:R-:W-:-:S03]  /*8e1a0*/  IADD3.X R47, R47, UR29, RZ, P2, !PT ;  /* 0x0000001d2f2f7c10 */ /* 0x000fc600097fe4ff */
[----:B------:R-:W-:Y:S04]  /*8e1b0*/  STL [R1+0x3d8c], R44 ;  /* 0x003d8c2c01007387 */ /* 0x000fe80000100800 */
[----:B------:R-:W4:Y:S01]  /*8e1c0*/  LDL.LU R53, [R1+0x3d40] ;  /* 0x003d400001357983 */ /* 0x000f220000300800 */
[----:B------:R-:W-:-:S03]  /*8e1d0*/  IADD3 R23, P2, R23, UR61, RZ ;  /* 0x0000003d17177c10 */ /* 0x000fc6000ff5e0ff */
        /* <DEDUP_REMOVED lines=35> */
[----:B0-----:R-:W4:Y:S01]  /*8e410*/  LDL.LU R60, [R1+0x3d04] ;  /* 0x003d0400013c7983 */ /* 0x001f220000300800 */
[----:B------:R-:W-:Y:S02]  /*8e420*/  IADD3 R53, P4, R53, UR61, RZ ;  /* 0x0000003d35357c10 */ /* 0x000fe4000ff9e0ff */
        /* <DEDUP_REMOVED lines=10> */
[----:B------:R-:W-:Y:S02]  /*8e4d0*/  IADD3.X R23, R23, UR29, RZ, P1, !PT ;  /* 0x0000001d17177c10 */ /* 0x000fe40008ffe4ff */
        /* <DEDUP_REMOVED lines=39> */
[----:B------:R-:W-:Y:S01]  /*8e750*/  IADD3.X R46, R46, UR29, RZ, P3, !PT ;  /* 0x0000001d2e2e7c10 */ /* 0x000fe20009ffe4ff */
[----:B------:R-:W-:Y:S01]  /*8e760*/  STL [R1+0x3ce8], R51 ;  /* 0x003ce83301007387 */ /* 0x000fe20000100800 */
[----:B------:R-:W-:-:S03]  /*8e770*/  IADD3 R47, P3, R47, UR61, RZ ;  /* 0x0000003d2f2f7c10 */ /* 0x000fc6000ff7e0ff */
[----:B------:R-:W-:Y:S04]  /*8e780*/  STL [R1+0x3ce0], R44 ;  /* 0x003ce02c01007387 */ /* 0x000fe80000100800 */
[----:B------:R-:W3:Y:S01]  /*8e790*/  LDL.LU R53, [R1+0x3cf4] ;  /* 0x003cf40001357983 */ /* 0x000ee20000300800 */
[----:B----4-:R-:W-:-:S03]  /*8e7a0*/  IADD3.X R60, R60, UR29, RZ, P4, !PT ;  /* 0x0000001d3c3c7c10 */ /* 0x010fc6000a7fe4ff */
        /* <DEDUP_REMOVED lines=36> */
[----:B------:R-:W-:Y:S02]  /*8e9f0*/  IADD3.X R53, R53, UR29, RZ, P6, !PT ;  /* 0x0000001d35357c10 */ /* 0x000fe4000b7fe4ff */
[----:B----4-:R-:W-:-:S03]  /*8ea00*/  IADD3 R54, P6, R54, UR61, RZ ;  /* 0x0000003d36367c10 */ /* 0x010fc6000ffde0ff */
        /* <DEDUP_REMOVED lines=25> */
[----:B------:R-:W-:Y:S04]  /*8eba0*/  STL [R1+0x3c98], R9 ;  /* 0x003c980901007387 */ /* 0x000fe80000100800 */
[----:B------:R-:W-:Y:S01]  /*8ebb0*/  STL [R1+0x3cc4], R10 ;  /* 0x003cc40a01007387 */ /* 0x000fe20000100800 */
[----:B------:R-:W-:-:S03]  /*8ebc0*/  IADD3.X R23, R23, UR29, RZ, P0, !PT ;  /* 0x0000001d17177c10 */ /* 0x000fc600087fe4ff */
        /* <DEDUP_REMOVED lines=25> */
[----:B------:R-:W2:Y:S04]  /*8ed60*/  LDL.LU R53, [R1+0x3c48] ;  /* 0x003c480001357983 */ /* 0x000ea80000300800 */
[----:B------:R-:W-:Y:S04]  /*8ed70*/  STL [R1+0x3c60], R46 ;  /* 0x003c602e01007387 */ /* 0x000fe80000100800 */
[----:B------:R-:W2:Y:S04]  /*8ed80*/  LDL.LU R54, [R1+0x3c74] ;  /* 0x003c740001367983 */ /* 0x000ea80000300800 */
[----:B------:R-:W-:Y:S01]  /*8ed90*/  STL [R1+0x3c8c], R47 ;  /* 0x003c8c2f01007387 */ /* 0x000fe20000100800 */
[----:B---3--:R-:W-:-:S03]  /*8eda0*/  IADD3 R22, P5, R22, UR61, RZ ;  /* 0x0000003d16167c10 */ /* 0x008fc6000ffbe0ff */
        /* <DEDUP_REMOVED lines=34> */
[----:B------:R-:W-:-:S03]  /*8efd0*/  IADD3.X R54, R54, UR29, RZ, P1, !PT ;  /* 0x0000001d36367c10 */ /* 0x000fc60008ffe4ff */
        /* <DEDUP_REMOVED lines=17> */
[----:B------:R-:W-:Y:S04]  /*8f0f0*/  STL [R1+0x3c30], R21 ;  /* 0x003c301501007387 */ /* 0x000fe80000100800 */
[----:B------:R-:W-:Y:S04]  /*8f100*/  STL [R1+0x3c28], R6 ;  /* 0x003c280601007387 */ /* 0x000fe80000100800 */
[----:B------:R-:W-:Y:S01]  /*8f110*/  STL [R1+0x3c54], R7 ;  /* 0x003c540701007387 */ /* 0x000fe20000100800 */
[----:B----4-:R-:W-:-:S03]  /*8f120*/  IADD3.X R9, R9, UR29, RZ, P6, !PT ;  /* 0x0000001d09097c10 */ /* 0x010fc6000b7fe4ff */
        /* <DEDUP_REMOVED lines=218> */
[----:B------:R-:W3:Y:S04]  /*8fed0*/  LDL.LU R53, [R1+0x3b04] ;  /* 0x003b040001357983 */ /* 0x000ee80000300800 */
[----:B------:R-:W-:Y:S04]  /*8fee0*/  STL [R1+0x3b1c], R46 ;  /* 0x003b1c2e01007387 */ /* 0x000fe80000100800 */
[----:B------:R-:W3:Y:S04]  /*8fef0*/  LDL.LU R54, [R1+0x3ad0] ;  /* 0x003ad00001367983 */ /* 0x000ee80000300800 */
[----:B------:R-:W-:Y:S01]  /*8ff00*/  STL [R1+0x3ae8], R47 ;  /* 0x003ae82f01007387 */ /* 0x000fe20000100800 */
[----:B----4-:R-:W-:-:S03]  /*8ff10*/  IADD3.X R60, R60, UR29, RZ, P3, !PT ;  /* 0x0000001d3c3c7c10 */ /* 0x010fc60009ffe4ff */
        /* <DEDUP_REMOVED lines=34> */
[----:B------:R-:W-:-:S03]  /*90140*/  IADD3 R54, P5, R54, UR61, RZ ;  /* 0x0000003d36367c10 */ /* 0x000fc6000ffbe0ff */
        /* <DEDUP_REMOVED lines=17> */
[----:B------:R-:W-:Y:S04]  /*90260*/  STL [R1+0x3aec], R21 ;  /* 0x003aec1501007387 */ /* 0x000fe80000100800 */
[----:B------:R-:W-:Y:S04]  /*90270*/  STL [R1+0x3ae4], R6 ;  /* 0x003ae40601007387 */ /* 0x000fe80000100800 */
        /* <DEDUP_REMOVED lines=117> */
[----:B------:R-:W-:Y:S02]  /*909d0*/  IADD3 R51, P3, R51, UR61, RZ ;  /* 0x0000003d33337c10 */ /* 0x000fe4000ff7e0ff */
[----:B------:R-:W-:Y:S02]  /*909e0*/  IADD3.X R23, R23, UR29, RZ, P4, !PT ;  /* 0x0000001d17177c10 */ /* 0x000fe4000a7fe4ff */
        /* <DEDUP_REMOVED lines=101> */
[----:B------:R-:W4:Y:S04]  /*91040*/  LDL.LU R53, [R1+0x3960] ;  /* 0x0039600001357983 */ /* 0x000f280000300800 */
[----:B------:R-:W-:Y:S04]  /*91050*/  STL [R1+0x3978], R46 ;  /* 0x0039782e01007387 */ /* 0x000fe80000100800 */
[----:B------:R-:W4:Y:S04]  /*91060*/  LDL.LU R54, [R1+0x398c] ;  /* 0x00398c0001367983 */ /* 0x000f280000300800 */
[----:B------:R-:W-:Y:S01]  /*91070*/  STL [R1+0x39a4], R47 ;  /* 0x0039a42f01007387 */ /* 0x000fe20000100800 */
[----:B------:R-:W-:-:S03]  /*91080*/  IADD3 R23, P0, R23, UR61, RZ ;  /* 0x0000003d17177c10 */ /* 0x000fc6000ff1e0ff */
        /* <DEDUP_REMOVED lines=3765> */
[----:B------:R-:W-:Y:S02]  /*9fbe0*/  IADD3 R21, P2, R21, UR61, RZ ;  /* 0x0000003d15157c10 */ /* 0x000fe4000ff5e0ff */
[----:B------:R-:W-:Y:S01]  /*9fbf0*/  IADD3 R6, P3, R6, UR61, RZ ;  /* 0x0000003d06067c10 */ /* 0x000fe2000ff7e0ff */
[----:B------:R0:W-:Y:S01]  /*9fc00*/  STL [R1+0x2614], R23 ;  /* 0x0026141701007387 */ /* 0x0001e20000100800 */
[----:B------:R-:W-:-:S03]  /*9fc10*/  IADD3.X R7, R7, UR29, RZ, P4, !PT ;  /* 0x0000001d07077c10 */ /* 0x000fc6000a7fe4ff */
[----:B------:R-:W-:Y:S01]  /*9fc20*/  STL [R1+0x261c], R20 ;  /* 0x00261c1401007387 */ /* 0x000fe20000100800 */
[----:B------:R-:W-:-:S03]  /*9fc30*/  IADD3 R8, P4, R8, UR61, RZ ;  /* 0x0000003d08087c10 */ /* 0x000fc6000ff9e0ff */
[----:B0-----:R-:W4:Y:S04]  /*9fc40*/  LDL.LU R23, [R1+0x2590] ;  /* 0x0025900001177983 */ /* 0x001f280000300800 */
        /* <DEDUP_REMOVED lines=135> */
[----:B------:R-:W-:Y:S04]  /*a04c0*/  STL [R1+0x2518], R22 ;  /* 0x0025181601007387 */ /* 0x000fe80000100800 */
        /* <DEDUP_REMOVED lines=26> */
[----:B------:R-:W4:Y:S04]  /*a0670*/  LDL.LU R22, [R1+0x24d4] ;  /* 0x0024d40001167983 */ /* 0x000f280000300800 */
[----:B0-----:R-:W4:Y:S01]  /*a0680*/  LDL.LU R23, [R1+0x4494] ;  /* 0x0044940001177983 */ /* 0x001f220000300800 */
        /* <DEDUP_REMOVED lines=11> */
[----:B------:R-:W-:Y:S04]  /*a0740*/  STL [R1+0x252c], R18 ;  /* 0x00252c1201007387 */ /* 0x000fe80000100800 */
[----:B------:R-:W-:Y:S01]  /*a0750*/  STL [R1+0x24f8], R19 ;  /* 0x0024f81301007387 */ /* 0x000fe20000100800 */
[----:B------:R-:W-:-:S05]  /*a0760*/  IADD3.X R9, R9, UR29, RZ, P6, !PT ;  /* 0x0000001d09097c10 */ /* 0x000fca000b7fe4ff */
[----:B------:R0:W-:Y:S02]  /*a0770*/  STL [R1+0x251c], R9 ;  /* 0x00251c0901007387 */ /* 0x0001e40000100800 */
[----:B0-----:R-:W0:Y:S01]  /*a0780*/  LDC R9, c[0x0][0x23c] ;  /* 0x00008f00ff097b82 */ /* 0x001e220000000800 */
[----:B------:R-:W-:Y:S02]  /*a0790*/  IADD3.X R20, R20, UR29, RZ, P5, !PT ;  /* 0x0000001d14147c10 */ /* 0x000fe4000affe4ff */
[----:B------:R-:W-:Y:S02]  /*a07a0*/  IADD3 R21, P5, R21, UR61, RZ ;  /* 0x0000003d15157c10 */ /* 0x000fe4000ffbe0ff */
[----:B------:R-:W-:Y:S02]  /*a07b0*/  IADD3 R6, P6, R6, UR61, RZ ;  /* 0x0000003d06067c10 */ /* 0x000fe4000ffde0ff */
[----:B------:R-:W-:Y:S01]  /*a07c0*/  IADD3.X R7, R7, UR29, RZ, P0, !PT ;  /* 0x0000001d07077c10 */ /* 0x000fe200087fe4ff */
[----:B------:R-:W-:Y:S01]  /*a07d0*/  STL [R1+0x2524], R20 ;  /* 0x0025241401007387 */ /* 0x000fe20000100800 */
[----:B------:R-:W-:-:S03]  /*a07e0*/  IADD3 R8, P0, R8, UR61, RZ ;  /* 0x0000003d08087c10 */ /* 0x000fc6000ff1e0ff */
[----:B------:R-:W-:Y:S04]  /*a07f0*/  STL [R1+0x24f0], R21 ;  /* 0x0024f01501007387 */ /* 0x000fe80000100800 */
[----:B------:R-:W-:Y:S01]  /*a0800*/  STL [R1+0x24e8], R6 ;  /* 0x0024e80601007387 */ /* 0x000fe20000100800 */
[----:B0-----:R-:W-:Y:S01]  /*a0810*/  IMAD.SHL.U32 R4, R9, 0x40, RZ ;  /* 0x0000004009047824 */ /* 0x001fe200078e00ff */
[----:B----4-:R-:W-:Y:S02]  /*a0820*/  IADD3.X R10, R10, UR29, RZ, P1, !PT ;  /* 0x0000001d0a0a7c10 */ /* 0x010fe40008ffe4ff */
[----:B------:R-:W-:Y:S01]  /*a0830*/  IADD3 R11, P1, R11, UR61, RZ ;  /* 0x0000003d0b0b7c10 */ /* 0x000fe2000ff3e0ff */
[----:B------:R-:W-:Y:S01]  /*a0840*/  STL [R1+0x2514], R7 ;  /* 0x0025140701007387 */ /* 0x000fe20000100800 */
[----:B------:R-:W-:-:S03]  /*a0850*/  IADD3.X R56, R56, UR29, RZ, P2, !PT ;  /* 0x0000001d38387c10 */ /* 0x000fc600097fe4ff */
[----:B------:R-:W-:Y:S01]  /*a0860*/  STL [R1+0x24e0], R8 ;  /* 0x0024e00801007387 */ /* 0x000fe20000100800 */
[----:B------:R-:W-:-:S03]  /*a0870*/  IADD3 R57, P2, R4, R57, RZ ;  /* 0x0000003904397210 */ /* 0x000fc60007f5e0ff */
[----:B------:R-:W-:Y:S01]  /*a0880*/  STL [R1+0x250c], R10 ;  /* 0x00250c0a01007387 */ /* 0x000fe20000100800 */
[----:B------:R-:W-:-:S03]  /*a0890*/  IADD3.X R58, R58, UR29, RZ, P3, !PT ;  /* 0x0000001d3a3a7c10 */ /* 0x000fc60009ffe4ff */
[----:B------:R-:W-:Y:S01]  /*a08a0*/  STL [R1+0x24d8], R11 ;  /* 0x0024d80b01007387 */ /* 0x000fe20000100800 */
[----:B------:R-:W-:-:S03]  /*a08b0*/  IADD3 R60, P3, R4, R60, RZ ;  /* 0x0000003c043c7210 */ /* 0x000fc60007f7e0ff */
[----:B------:R-:W-:Y:S04]  /*a08c0*/  STL [R1+0x2504], R56 ;  /* 0x0025043801007387 */ /* 0x000fe80000100800 */
[----:B------:R0:W-:Y:S04]  /*a08d0*/  STL [R1+0x488c], R60 ;  /* 0x00488c3c01007387 */ /* 0x0001e80000100800 */
[----:B------:R1:W-:Y:S04]  /*a08e0*/  STL [R1+0x4468], R57 ;  /* 0x0044683901007387 */ /* 0x0003e80000100800 */
[----:B0-----:R-:W3:Y:S01]  /*a08f0*/  LDL.LU R60, [R1+0x44a0] ;  /* 0x0044a000013c7983 */ /* 0x001ee20000300800 */
[----:B------:R-:W-:-:S02]  /*a0900*/  IADD3.X R59, R59, UR29, RZ, P4, !PT ;  /* 0x0000001d3b3b7c10 */ /* 0x000fc4000a7fe4ff */
[----:B------:R-:W-:Y:S02]  /*a0910*/  IADD3 R48, P4, R4, R48, RZ ;  /* 0x0000003004307210 */ /* 0x000fe40007f9e0ff */
[----:B------:R-:W-:Y:S01]  /*a0920*/  IADD3.X R49, R49, UR29, RZ, P5, !PT ;  /* 0x0000001d31317c10 */ /* 0x000fe2000affe4ff */
[----:B------:R-:W-:Y:S01]  /*a0930*/  STL [R1+0x24fc], R58 ;  /* 0x0024fc3a01007387 */ /* 0x000fe20000100800 */
[----:B------:R-:W-:-:S03]  /*a0940*/  SHF.R.S32.HI R2, RZ, 0x1f, R4 ;  /* 0x0000001fff027819 */ /* 0x000fc60000011404 */
[----:B------:R-:W-:Y:S04]  /*a0950*/  STL [R1+0x24f4], R59 ;  /* 0x0024f43b01007387 */ /* 0x000fe80000100800 */
[----:B------:R-:W-:Y:S01]  /*a0960*/  STL [R1+0x4474], R48 ;  /* 0x0044743001007387 */ /* 0x000fe20000100800 */
[----:B------:R-:W-:-:S03]  /*a0970*/  IADD3 R50, P5, R4, R50, RZ ;  /* 0x0000003204327210 */ /* 0x000fc60007fbe0ff */
        /* <DEDUP_REMOVED lines=12> */
[----:B------:R-:W4:Y:S04]  /*a0a40*/  LDL.LU R17, [R1+0x4888] ;  /* 0x0048880001117983 */ /* 0x000f280000300800 */
[----:B------:R-:W-:Y:S04]  /*a0a50*/  STL [R1+0x24d4], R22 ;  /* 0x0024d41601007387 */ /* 0x000fe80000100800 */
[----:B------:R-:W4:Y:S04]  /*a0a60*/  LDL.LU R52, [R1+0x44a4] ;  /* 0x0044a40001347983 */ /* 0x000f280000300800 */
[----:B------:R-:W-:Y:S04]  /*a0a70*/  STL [R1+0x4494], R23 ;  /* 0x0044941701007387 */ /* 0x000fe80000100800 */
[----:B------:R-:W4:Y:S01]  /*a0a80*/  LDL.LU R53, [R1+0x4454] ;  /* 0x0044540001357983 */ /* 0x000f220000300800 */
[----:B--2---:R-:W-:-:S05]  /*a0a90*/  IMAD.X R61, R2, 0x1, R61, P2 ;  /* 0x00000001023d7824 */ /* 0x004fca00010e063d */
[----:B------:R0:W-:Y:S04]  /*a0aa0*/  STL [R1+0x24d0], R61 ;  /* 0x0024d03d01007387 */ /* 0x0001e80000100800 */
        /* <DEDUP_REMOVED lines=13> */
[----:B-1----:R-:W2:Y:S04]  /*a0b80*/  LDL.LU R57, [R1+0x447c] ;  /* 0x00447c0001397983 */ /* 0x002ea80000300800 */
[----:B0-----:R-:W2:Y:S04]  /*a0b90*/  LDL.LU R61, [R1+0x44e4] ;  /* 0x0044e400013d7983 */ /* 0x001ea80000300800 */
[----:B------:R-:W2:Y:S04]  /*a0ba0*/  LDL.LU R58, [R1+0x4478] ;  /* 0x00447800013a7983 */ /* 0x000ea80000300800 */
[----:B------:R-:W2:Y:S04]  /*a0bb0*/  LDL.LU R59, [R1+0x44f0] ;  /* 0x0044f000013b7983 */ /* 0x000ea80000300800 */
[----:B------:R-:W2:Y:S01]  /*a0bc0*/  LDL.LU R48, [R1+0x448c] ;  /* 0x00448c0001307983 */ /* 0x000ea20000300800 */
[----:B---3--:R-:W-:-:S05]  /*a0bd0*/  IADD3 R60, P2, R4, R60, RZ ;  /* 0x0000003c043c7210 */ /* 0x008fca0007f5e0ff */
[----:B------:R0:W-:Y:S04]  /*a0be0*/  STL [R1+0x44a0], R60 ;  /* 0x0044a03c01007387 */ /* 0x0001e80000100800 */
        /* <DEDUP_REMOVED lines=8> */
[----:B0-----:R-:W3:Y:S01]  /*a0c70*/  LDL.LU R60, [R1+0x4514] ;  /* 0x00451400013c7983 */ /* 0x001ee20000300800 */
[----:B----4-:R-:W-:Y:S01]  /*a0c80*/  IMAD.X R17, R2, 0x1, R17, P3 ;  /* 0x0000000102117824 */ /* 0x010fe200018e0611 */
[----:B------:R-:W-:-:S04]  /*a0c90*/  IADD3 R52, P3, R4, R52, RZ ;  /* 0x0000003404347210 */ /* 0x000fc80007f7e0ff */
[----:B------:R-:W-:Y:S01]  /*a0ca0*/  STL [R1+0x4888], R17 ;  /* 0x0048881101007387 */ /* 0x000fe20000100800 */
[----:B------:R-:W-:-:S03]  /*a0cb0*/  IMAD.X R53, R2, 0x1, R53, P4 ;  /* 0x0000000102357824 */ /* 0x000fc600020e0635 */
[----:B------:R-:W-:Y:S04]  /*a0cc0*/  STL [R1+0x44a4], R52 ;  /* 0x0044a43401007387 */ /* 0x000fe80000100800 */
[----:B------:R-:W-:Y:S01]  /*a0cd0*/  STL [R1+0x4454], R53 ;  /* 0x0044543501007387 */ /* 0x000fe20000100800 */
[----:B--2---:R-:W-:Y:S01]  /*a0ce0*/  IADD3 R54, P4, R4, R54, RZ ;  /* 0x0000003604367210 */ /* 0x004fe20007f9e0ff */
[----:B------:R-:W-:-:S04]  /*a0cf0*/  IMAD.X R55, R2, 0x1, R55, P5 ;  /* 0x0000000102377824 */ /* 0x000fc800028e0637 */
[----:B------:R-:W-:Y:S01]  /*a0d00*/  STL [R1+0x44b0], R54 ;  /* 0x0044b03601007387 */ /* 0x000fe20000100800 */
[----:B------:R-:W-:-:S03]  /*a0d10*/  IADD3 R18, P5, R4, R18, RZ ;  /* 0x0000001204127210 */ /* 0x000fc60007fbe0ff */
[----:B------:R-:W-:Y:S01]  /*a0d20*/  STL [R1+0x445c], R55 ;  /* 0x00445c3701007387 */ /* 0x000fe20000100800 */
[----:B------:R-:W-:-:S03]  /*a0d30*/  IMAD.X R19, R2, 0x1, R19, P6 ;  /* 0x0000000102137824 */ /* 0x000fc600030e0613 */
        /* <DEDUP_REMOVED lines=17> */
[----:B------:R-:W-:Y:S01]  /*a0e50*/  IADD3 R56, P3, R4, R56, RZ ;  /* 0x0000003804387210 */ /* 0x000fe20007f7e0ff */
[----:B------:R-:W-:Y:S01]  /*a0e60*/  IMAD.X R57, R2, 0x1, R57, P4 ;  /* 0x0000000102397824 */ /* 0x000fe200020e0639 */
[----:B------:R-:W-:Y:S01]  /*a0e70*/  IADD3 R61, P4, R4, R61, RZ ;  /* 0x0000003d043d7210 */ /* 0x000fe20007f9e0ff */
[----:B------:R-:W-:Y:S04]  /*a0e80*/  STL [R1+0x4470], R11 ;  /* 0x0044700b01007387 */ /* 0x000fe80000100800 */
[----:B------:R0:W-:Y:S04]  /*a0e90*/  STL [R1+0x44e4], R61 ;  /* 0x0044e43d01007387 */ /* 0x0001e80000100800 */
[----:B------:R1:W-:Y:S04]  /*a0ea0*/  STL [R1+0x44e0], R56 ;  /* 0x0044e03801007387 */ /* 0x0003e80000100800 */
[----:B0-----:R-:W2:Y:S01]  /*a0eb0*/  LDL.LU R61, [R1+0x44a8] ;  /* 0x0044a800013d7983 */ /* 0x001ea20000300800 */
[----:B------:R-:W-:Y:S01]  /*a0ec0*/  IMAD.X R58, R2, 0x1, R58, P5 ;  /* 0x00000001023a7824 */ /* 0x000fe200028e063a */
[----:B------:R-:W-:Y:S01]  /*a0ed0*/  IADD3 R59, P5, R4, R59, RZ ;  /* 0x0000003b043b7210 */ /* 0x000fe20007fbe0ff */
[----:B------:R-:W-:Y:S01]  /*a0ee0*/  IMAD.X R48, R2, 0x1, R48, P6 ;  /* 0x0000000102307824 */ /* 0x000fe200030e0630 */
[----:B------:R0:W-:Y:S04]  /*a0ef0*/  STL [R1+0x447c], R57 ;  /* 0x00447c3901007387 */ /* 0x0001e80000100800 */
[----:B------:R-:W-:Y:S04]  /*a0f00*/  STL [R1+0x4478], R58 ;  /* 0x0044783a01007387 */ /* 0x000fe80000100800 */
[----:B------:R-:W-:Y:S04]  /*a0f10*/  STL [R1+0x44f0], R59 ;  /* 0x0044f03b01007387 */ /* 0x000fe80000100800 */
[----:B------:R-:W-:Y:S01]  /*a0f20*/  STL [R1+0x448c], R48 ;  /* 0x00448c3001007387 */ /* 0x000fe20000100800 */
[----:B---3--:R-:W-:Y:S01]  /*a0f30*/  IADD3 R49, P6, R4, R49, RZ ;  /* 0x0000003104317210 */ /* 0x008fe20007fde0ff */
        /* <DEDUP_REMOVED lines=13> */
[----:B------:R-:W3:Y:S01]  /*a1010*/  LDL.LU R17, [R1+0x4520] ;  /* 0x0045200001117983 */ /* 0x000ee20000300800 */
[----:B------:R-:W-:-:S03]  /*a1020*/  IADD3 R60, P3, R4, R60, RZ ;  /* 0x0000003c043c7210 */ /* 0x000fc60007f7e0ff */
        /* <DEDUP_REMOVED lines=18> */
[----:B0-----:R-:W4:Y:S04]  /*a1150*/  LDL.LU R57, [R1+0x4560] ;  /* 0x0045600001397983 */ /* 0x001f280000300800 */
[----:B------:R-:W4:Y:S04]  /*a1160*/  LDL.LU R60, [R1+0x44fc] ;  /* 0x0044fc00013c7983 */ /* 0x000f280000300800 */
[----:B------:R-:W4:Y:S04]  /*a1170*/  LDL.LU R58, [R1+0x4564] ;  /* 0x00456400013a7983 */ /* 0x000f280000300800 */
[----:B------:R-:W4:Y:S04]  /*a1180*/  LDL.LU R59, [R1+0x44f8] ;  /* 0x0044f800013b7983 */ /* 0x000f280000300800 */
        /* <DEDUP_REMOVED lines=11> */
[----:B0-----:R-:W2:Y:S01]  /*a1240*/  LDL.LU R61, [R1+0x452c] ;  /* 0x00452c00013d7983 */ /* 0x001ea20000300800 */
[----:B---3--:R-:W-:Y:S01]  /*a1250*/  IADD3 R17, P4, R4, R17, RZ ;  /* 0x0000001104117210 */ /* 0x008fe20007f9e0ff */
[----:B----4-:R-:W-:-:S04]  /*a1260*/  IMAD.X R52, R2, 0x1, R52, P5 ;  /* 0x0000000102347824 */ /* 0x010fc800028e0634 */
        /* <DEDUP_REMOVED lines=29> */
[----:B------:R-:W-:-:S05]  /*a1440*/  IMAD.X R60, R2, 0x1, R60, P6 ;  /* 0x00000001023c7824 */ /* 0x000fca00030e063c */
[----:B------:R0:W-:Y:S04]  /*a1450*/  STL [R1+0x44fc], R60 ;  /* 0x0044fc3c01007387 */ /* 0x0001e80000100800 */
[----:B------:R1:W-:Y:S04]  /*a1460*/  STL [R1+0x44e8], R56 ;  /* 0x0044e83801007387 */ /* 0x0003e80000100800 */
[----:B0-----:R-:W3:Y:S01]  /*a1470*/  LDL.LU R60, [R1+0x4594] ;  /* 0x00459400013c7983 */ /* 0x001ee20000300800 */
[----:B------:R-:W-:Y:S01]  /*a1480*/  IADD3 R57, P5, R4, R57, RZ ;  /* 0x0000003904397210 */ /* 0x000fe20007fbe0ff */
[----:B------:R-:W-:Y:S01]  /*a1490*/  IMAD.X R59, R2, 0x1, R59, P0 ;  /* 0x00000001023b7824 */ /* 0x000fe200000e063b */
[----:B------:R-:W-:-:S02]  /*a14a0*/  IADD3 R58, P6, R4, R58, RZ ;  /* 0x0000003a043a7210 */ /* 0x000fc40007fde0ff */
[----:B------:R-:W-:Y:S01]  /*a14b0*/  IADD3 R48, P0, R4, R48, RZ ;  /* 0x0000003004307210 */ /* 0x000fe20007f1e0ff */
[----:B------:R0:W-:Y:S04]  /*a14c0*/  STL [R1+0x4560], R57 ;  /* 0x0045603901007387 */ /* 0x0001e80000100800 */
[----:B------:R-:W-:Y:S04]  /*a14d0*/  STL [R1+0x4564], R58 ;  /* 0x0045643a01007387 */ /* 0x000fe80000100800 */
[----:B------:R-:W-:Y:S04]  /*a14e0*/  STL [R1+0x44f8], R59 ;  /* 0x0044f83b01007387 */ /* 0x000fe80000100800 */
[----:B------:R-:W-:Y:S01]  /*a14f0*/  STL [R1+0x4570], R48 ;  /* 0x0045703001007387 */ /* 0x000fe20000100800 */
[----:B--2---:R-:W-:Y:S01]  /*a1500*/  IMAD.X R49, R2, 0x1, R49, P1 ;  /* 0x0000000102317824 */ /* 0x004fe200008e0631 */
[----:B------:R-:W-:-:S04]  /*a1510*/  IADD3 R50, P1, R4, R50, RZ ;  /* 0x0000003204327210 */ /* 0x000fc80007f3e0ff */
        /* <DEDUP_REMOVED lines=12> */
[----:B------:R-:W2:Y:S01]  /*a15e0*/  LDL.LU R17, [R1+0x4528] ;  /* 0x0045280001117983 */ /* 0x000ea20000300800 */
[----:B------:R-:W-:-:S03]  /*a15f0*/  IMAD.X R61, R2, 0x1, R61, P5 ;  /* 0x00000001023d7824 */ /* 0x000fc600028e063d */
        /* <DEDUP_REMOVED lines=34> */
[----:B--2---:R-:W-:Y:S01]  /*a1820*/  IMAD.X R17, R2, 0x1, R17, P6 ;  /* 0x0000000102117824 */ /* 0x004fe200030e0611 */
[----:B----4-:R-:W-:-:S04]  /*a1830*/  IADD3 R52, P6, R4, R52, RZ ;  /* 0x0000003404347210 */ /* 0x010fc80007fde0ff */
        /* <DEDUP_REMOVED lines=415> */
[----:B------:R3:W-:Y:S01]  /*a3230*/  STL [R1+0x47e0], R49 ;  /* 0x0047e03101007387 */ /* 0x0007e20000100800 */
[----:B------:R-:W-:-:S03]  /*a3240*/  IADD3 R51, P2, R4, R51, RZ ;  /* 0x0000003304337210 */ /* 0x000fc60007f5e0ff */
[----:B------:R4:W-:Y:S01]  /*a3250*/  STL [R1+0x477c], R50 ;  /* 0x00477c3201007387 */ /* 0x0009e20000100800 */
[----:B------:R-:W-:-:S03]  /*a3260*/  IMAD.X R44, R2, 0x1, R44, P3 ;  /* 0x00000001022c7824 */ /* 0x000fc600018e062c */
        /* <DEDUP_REMOVED lines=8> */
[----:B------:R-:W4:Y:S01]  /*a32f0*/  LDL.LU R17, [R1+0x4804] ;  /* 0x0048040001117983 */ /* 0x000f220000300800 */
[----:B------:R-:W-:-:S03]  /*a3300*/  IADD3 R60, P5, R4, R60, RZ ;  /* 0x0000003c043c7210 */ /* 0x000fc60007fbe0ff */
[----:B------:R4:W-:Y:S04]  /*a3310*/  STL [R1+0x47f4], R22 ;  /* 0x0047f41601007387 */ /* 0x0009e80000100800 */
[----:B------:R-:W4:Y:S04]  /*a3320*/  LDL.LU R52, [R1+0x4798] ;  /* 0x0047980001347983 */ /* 0x000f280000300800 */
[----:B------:R4:W-:Y:S04]  /*a3330*/  STL [R1+0x4788], R23 ;  /* 0x0047881701007387 */ /* 0x0009e80000100800 */
        /* <DEDUP_REMOVED lines=16> */
[----:B---3--:R-:W3:Y:S04]  /*a3440*/  LDL.LU R49, [R1+0x47d8] ;  /* 0x0047d80001317983 */ /* 0x008ee80000300800 */
[----:B------:R-:W3:Y:S04]  /*a3450*/  LDL.LU R58, [R1+0x4840] ;  /* 0x00484000013a7983 */ /* 0x000ee80000300800 */
[----:B------:R-:W3:Y:S04]  /*a3460*/  LDL.LU R59, [R1+0x47ec] ;  /* 0x0047ec00013b7983 */ /* 0x000ee80000300800 */
[----:B------:R-:W3:Y:S01]  /*a3470*/  LDL.LU R48, [R1+0x483c] ;  /* 0x00483c0001307983 */ /* 0x000ee20000300800 */
[----:B--2---:R-:W-:-:S05]  /*a3480*/  IMAD.X R61, R2, 0x1, R61, P6 ;  /* 0x00000001023d7824 */ /* 0x004fca00030e063d */
[----:B------:R0:W-:Y:S04]  /*a3490*/  STL [R1+0x479c], R61 ;  /* 0x00479c3d01007387 */ /* 0x0001e80000100800 */
[----:B----4-:R-:W2:Y:S04]  /*a34a0*/  LDL.LU R50, [R1+0x47e8] ;  /* 0x0047e80001327983 */ /* 0x010ea80000300800 */
[----:B------:R-:W4:Y:S04]  /*a34b0*/  LDL.LU R51, [R1+0x4844] ;  /* 0x0048440001337983 */ /* 0x000f280000300800 */
[----:B------:R-:W4:Y:S04]  /*a34c0*/  LDL.LU R44, [R1+0x47fc] ;  /* 0x0047fc00012c7983 */ /* 0x000f280000300800 */
[----:B------:R-:W4:Y:S04]  /*a34d0*/  LDL.LU R46, [R1+0x47f8] ;  /* 0x0047f800012e7983 */ /* 0x000f280000300800 */
[----:B------:R-:W4:Y:S04]  /*a34e0*/  LDL.LU R47, [R1+0x480c] ;  /* 0x00480c00012f7983 */ /* 0x000f280000300800 */
[----:B------:R-:W4:Y:S04]  /*a34f0*/  LDL.LU R22, [R1+0x4808] ;  /* 0x0048080001167983 */ /* 0x000f280000300800 */
[----:B------:R-:W4:Y:S04]  /*a3500*/  LDL.LU R23, [R1+0x481c] ;  /* 0x00481c0001177983 */ /* 0x000f280000300800 */
[----:B------:R-:W4:Y:S04]  /*a3510*/  LDL.LU R60, [R1+0x4818] ;  /* 0x00481800013c7983 */ /* 0x000f280000300800 */
[----:B0-----:R-:W4:Y:S01]  /*a3520*/  LDL.LU R61, [R1+0x4828] ;  /* 0x00482800013d7983 */ /* 0x001f220000300800 */
[----:B------:R-:W-:Y:S01]  /*a3530*/  IADD3 R17, P6, R4, R17, RZ ;  /* 0x0000001104117210 */ /* 0x000fe20007fde0ff */
        /* <DEDUP_REMOVED lines=27> */
[----:B------:R-:W-:Y:S04]  /*a36f0*/  STL [R1+0x47c8], R10 ;  /* 0x0047c80a01007387 */ /* 0x000fe80000100800 */
[----:B------:R-:W-:Y:S01]  /*a3700*/  STL [R1+0x4838], R11 ;  /* 0x0048380b01007387 */ /* 0x000fe20000100800 */
[----:B---3--:R-:W-:-:S05]  /*a3710*/  IMAD.X R49, R2, 0x1, R49, P1 ;  /* 0x0000000102317824 */ /* 0x008fca00008e0631 */
[----:B------:R0:W-:Y:S02]  /*a3720*/  STL [R1+0x47d8], R49 ;  /* 0x0047d83101007387 */ /* 0x0001e40000100800 */
[----:B0-----:R-:W0:Y:S01]  /*a3730*/  LDC R49, c[0x0][0x230] ;  /* 0x00008c00ff317b82 */ /* 0x001e220000000800 */
[----:B------:R-:W-:Y:S01]  /*a3740*/  IMAD.X R56, R2, 0x1, R56, P0 ;  /* 0x0000000102387824 */ /* 0x000fe200000e0638 */
[----:B------:R-:W-:Y:S01]  /*a3750*/  IADD3 R57, P0, R4, R57, RZ ;  /* 0x0000003904397210 */ /* 0x000fe20007f1e0ff */
[----:B------:R-:W-:Y:S01]  /*a3760*/  IMAD.X R59, R2, 0x1, R59, P2 ;  /* 0x00000001023b7824 */ /* 0x000fe200010e063b */
[C---:B------:R-:W-:Y:S02]  /*a3770*/  IADD3 R58, P1, R4.reuse, R58, RZ ;  /* 0x0000003a043a7210 */ /* 0x040fe40007f3e0ff */
[----:B------:R-:W-:Y:S01]  /*a3780*/  IADD3 R48, P2, R4, R48, RZ ;  /* 0x0000003004307210 */ /* 0x000fe20007f5e0ff */
[----:B------:R3:W-:Y:S04]  /*a3790*/  STL [R1+0x47dc], R56 ;  /* 0x0047dc3801007387 */ /* 0x0007e80000100800 */
[----:B------:R3:W-:Y:S04]  /*a37a0*/  STL [R1+0x4834], R57 ;  /* 0x0048343901007387 */ /* 0x0007e80000100800 */
[----:B------:R3:W-:Y:S04]  /*a37b0*/  STL [R1+0x4840], R58 ;  /* 0x0048403a01007387 */ /* 0x0007e80000100800 */
[----:B------:R3:W-:Y:S01]  /*a37c0*/  STL [R1+0x47ec], R59 ;  /* 0x0047ec3b01007387 */ /* 0x0007e20000100800 */
[----:B0-----:R-:W-:-:S03]  /*a37d0*/  VIADD R49, R49, 0x3f ;  /* 0x0000003f31317836 */ /* 0x001fc60000000000 */
[----:B------:R3:W-:Y:S02]  /*a37e0*/  STL [R1+0x483c], R48 ;  /* 0x00483c3001007387 */ /* 0x0007e40000100800 */
[----:B------:R-:W-:-:S04]  /*a37f0*/  SHF.R.S32.HI R3, RZ, 0x1f, R49 ;  /* 0x0000001fff037819 */ /* 0x000fc80000011431 */
[----:B------:R-:W-:-:S04]  /*a3800*/  LEA.HI R3, R3, R49, RZ, 0x6 ;  /* 0x0000003103037211 */ /* 0x000fc800078f30ff */
[----:B------:R-:W-:Y:S01]  /*a3810*/  SHF.R.S32.HI R3, RZ, 0x6, R3 ;  /* 0x00000006ff037819 */ /* 0x000fe20000011403 */
[----:B--2---:R-:W-:Y:S01]  /*a3820*/  IMAD.X R50, R2, 0x1, R50, P3 ;  /* 0x0000000102327824 */ /* 0x004fe200018e0632 */
[----:B----4-:R-:W-:-:S04]  /*a3830*/  IADD3 R51, P3, R4, R51, RZ ;  /* 0x0000003304337210 */ /* 0x010fc80007f7e0ff */
[----:B------:R3:W-:Y:S01]  /*a3840*/  STL [R1+0x47e8], R50 ;  /* 0x0047e83201007387 */ /* 0x0007e20000100800 */
[----:B------:R-:W-:-:S03]  /*a3850*/  IMAD.X R44, R2, 0x1, R44, P4 ;  /* 0x00000001022c7824 */ /* 0x000fc600020e062c */
        /* <DEDUP_REMOVED lines=9> */
[C---:B------:R-:W-:Y:S02]  /*a38f0*/  IMAD.X R60, R2.reuse, 0x1, R60, P2 ;  /* 0x00000001023c7824 */ /* 0x040fe400010e063c */
[----:B------:R-:W-:-:S05]  /*a3900*/  IMAD.X R61, R2, 0x1, R61, P3 ;  /* 0x00000001023d7824 */ /* 0x000fca00018e063d */
[----:B------:R3:W-:Y:S04]  /*a3910*/  STL [R1+0x4828], R61 ;  /* 0x0048283d01007387 */ /* 0x0007e80000100800 */
[----:B------:R3:W-:Y:S04]  /*a3920*/  STL [R1+0x481c], R23 ;  /* 0x00481c1701007387 */ /* 0x0007e80000100800 */
[----:B------:R3:W-:Y:S01]  /*a3930*/  STL [R1+0x4818], R60 ;  /* 0x0048183c01007387 */ /* 0x0007e20000100800 */
[----:B------:R-:W-:-:S13]  /*a3940*/  ISETP.NE.U32.AND P4, PT, R45, R3, PT ;  /* 0x000000032d00720c */ /* 0x000fda0003f85070 */
[----:B---3--:R-:W-:Y:S05]  /*a3950*/  @P4 BRA `(.L_x_1) ;  /* 0xfffff7dc00504947 */ /* 0x008fea000383ffff */
.L_x_0:
[----:B------:R-:W2:Y:S01]  /*a3960*/  LDL.LU R13, [R1+0xf90] ;  /* 0x000f9000010d7983 */ /* 0x000ea20000300800 */
[----:B------:R-:W-:Y:S01]  /*a3970*/  ULDC UR4, c[0x0][0x244] ;  /* 0x0000910000047ab9 */ /* 0x000fe20000000800 */
[----:B------:R-:W-:Y:S01]  /*a3980*/  ULDC UR5, c[0x0][0x244] ;  /* 0x0000910000057ab9 */ /* 0x000fe20000000800 */
[----:B------:R-:W-:Y:S01]  /*a3990*/  ULDC.64 UR6, c[0x0][0x220] ;  /* 0x0000880000067ab9 */ /* 0x000fe20000000a00 */
[----:B------:R-:W2:Y:S01]  /*a39a0*/  LDL.LU R12, [R1+0xf94] ;  /* 0x000f9400010c7983 */ /* 0x000ea20000300800 */
[----:B------:R-:W-:Y:S01]  /*a39b0*/  ULDC.64 UR8, c[0x0][0x220] ;  /* 0x0000880000087ab9 */ /* 0x000fe20000000a00 */
[----:B------:R-:W-:Y:S01]  /*a39c0*/  ULDC.64 UR10, c[0x0][0x220] ;  /* 0x00008800000a7ab9 */ /* 0x000fe20000000a00 */
[----:B------:R-:W-:Y:S01]  /*a39d0*/  ULDC.64 UR34, c[0x0][0x228] ;  /* 0x00008a0000227ab9 */ /* 0x000fe20000000a00 */
[----:B-1----:R-:W3:Y:S01]  /*a39e0*/  LDL.LU R11, [R1+0xf98] ;  /* 0x000f9800010b7983 */ /* 0x002ee20000300800 */
[----:B------:R-:W-:Y:S01]  /*a39f0*/  ULDC UR12, c[0x0][0x248] ;  /* 0x00009200000c7ab9 */ /* 0x000fe20000000800 */
[----:B------:R-:W-:Y:S01]  /*a3a00*/  ULDC UR14, c[0x0][0x248] ;  /* 0x00009200000e7ab9 */ /* 0x000fe20000000800 */
[----:B------:R-:W-:Y:S01]  /*a3a10*/  ULDC UR16, c[0x0][0x248] ;  /* 0x0000920000107ab9 */ /* 0x000fe20000000800 */
[----:B------:R-:W3:Y:S01]  /*a3a20*/  LDL.LU R10, [R1+0xf9c] ;  /* 0x000f9c00010a7983 */ /* 0x000ee20000300800 */
[----:B------:R-:W-:Y:S01]  /*a3a30*/  ULDC UR18, c[0x0][0x248] ;  /* 0x0000920000127ab9 */ /* 0x000fe20000000800 */
[----:B------:R-:W-:Y:S01]  /*a3a40*/  ULDC UR19, c[0x0][0x248] ;  /* 0x0000920000137ab9 */ /* 0x000fe20000000800 */
[----:B------:R-:W-:Y:S01]  /*a3a50*/  ULDC UR21, c[0x0][0x248] ;  /* 0x0000920000157ab9 */ /* 0x000fe20000000800 */
[----:B------:R-:W4:Y:S01]  /*a3a60*/  LDL.LU R9, [R1+0xfa0] ;  /* 0x000fa00001097983 */ /* 0x000f220000300800 */
[----:B------:R-:W-:Y:S01]  /*a3a70*/  ULDC UR23, c[0x0][0x248] ;  /* 0x0000920000177ab9 */ /* 0x000fe20000000800 */
[----:B------:R-:W-:Y:S01]  /*a3a80*/  ULDC UR28, c[0x0][0x248] ;  /* 0x00009200001c7ab9 */ /* 0x000fe20000000800 */
[----:B------:R-:W-:Y:S01]  /*a3a90*/  ULDC UR24, c[0x0][0x228] ;  /* 0x00008a0000187ab9 */ /* 0x000fe20000000800 */
[----:B------:R-:W4:Y:S01]  /*a3aa0*/  LDL.LU R8, [R1+0xfa4] ;  /* 0x000fa40001087983 */ /* 0x000f220000300800 */
[----:B------:R-:W0:Y:S01]  /*a3ab0*/  S2UR UR26, SR_CgaCtaId ;  /* 0x00000000001a79c3 */ /* 0x000e220000008800 */
[----:B------:R-:W-:Y:S01]  /*a3ac0*/  ULDC UR25, c[0x0][0x228] ;  /* 0x00008a0000197ab9 */ /* 0x000fe20000000800 */
[----:B------:R-:W-:Y:S01]  /*a3ad0*/  ULDC UR27, c[0x0][0x228] ;  /* 0x00008a00001b7ab9 */ /* 0x000fe20000000800 */
[----:B-----5:R4:W-:Y:S01]  /*a3ae0*/  STL [R1+0x4f44], R0 ;  /* 0x004f440001007387 */ /* 0x0209e20000100800 */
        /* <DEDUP_REMOVED lines=15> */
[----:B------:R-:W-:Y:S01]  /*a3be0*/  STL.64 [R1+0x4e68], R4 ;  /* 0x004e680401007387 */ /* 0x000fe20000100a00 */
        /* <DEDUP_REMOVED lines=19> */
[----:B------:R1:W-:Y:S01]  /*a3d20*/  STL.64 [R1+0x4e40], R54 ;  /* 0x004e403601007387 */ /* 0x0003e20000100a00 */
[----:B------:R-:W-:Y:S01]  /*a3d30*/  ULDC UR13, c[0x0][0x228] ;  /* 0x00008a00000d7ab9 */ /* 0x000fe20000000800 */
[----:B------:R-:W-:Y:S01]  /*a3d40*/  ULDC UR15, c[0x0][0x228] ;  /* 0x00008a00000f7ab9 */ /* 0x000fe20000000800 */
[----:B------:R-:W-:Y:S01]  /*a3d50*/  ULDC UR17, c[0x0][0x228] ;  /* 0x00008a0000117ab9 */ /* 0x000fe20000000800 */
[----:B------:R-:W-:Y:S01]  /*a3d60*/  ULDC UR20, c[0x0][0x228] ;  /* 0x00008a0000147ab9 */ /* 0x000fe20000000800 */
[----:B------:R-:W-:Y:S01]  /*a3d70*/  ULDC UR22, c[0x0][0x228] ;  /* 0x00008a0000167ab9 */ /* 0x000fe20000000800 */
[----:B------:R-:W-:Y:S01]  /*a3d80*/  ULDC UR39, c[0x0][0x228] ;  /* 0x00008a0000277ab9 */ /* 0x000fe20000000800 */
[----:B--2---:R-:W-:-:S05]  /*a3d90*/  F2FP.SATFINITE.E5M2.F32.PACK_AB_MERGE_C R18, R12, R13, RZ ;  /* 0x0000000d0c12723e */ /* 0x004fca00048060ff */
[----:B------:R-:W-:Y:S01]  /*a3da0*/  STL [R1+0x4f48], R18 ;  /* 0x004f481201007387 */ /* 0x000fe20000100800 */
[----:B---3--:R-:W-:-:S05]  /*a3db0*/  F2FP.SATFINITE.E5M2.F32.PACK_AB_MERGE_C R17, R10, R11, RZ ;  /* 0x0000000b0a11723e */ /* 0x008fca00048060ff */
[----:B------:R-:W-:Y:S01]  /*a3dc0*/  STL [R1+0x4f4c], R17 ;  /* 0x004f4c1101007387 */ /* 0x000fe20000100800 */
[----:B----4-:R-:W-:-:S03]  /*a3dd0*/  F2FP.SATFINITE.E5M2.F32.PACK_AB_MERGE_C R0, R8, R9, RZ ;  /* 0x000000090800723e */ /* 0x010fc600048060ff */
[----:B-1----:R-:W2:Y:S04]  /*a3de0*/  LDL.LU R55, [R1+0xfa8] ;  /* 0x000fa80001377983 */ /* 0x002ea80000300800 */
[----:B------:R-:W2:Y:S04]  /*a3df0*/  LDL.LU R52, [R1+0xfac] ;  /* 0x000fac0001347983 */ /* 0x000ea80000300800 */
[----:B------:R1:W-:Y:S04]  /*a3e00*/  STL [R1+0x28f4], R0 ;  /* 0x0028f40001007387 */ /* 0x0003e80000100800 */
        /* <DEDUP_REMOVED lines=56> */
[----:B--2---:R-:W-:-:S05]  /*a4190*/  F2FP.SATFINITE.E5M2.F32.PACK_AB_MERGE_C R17, R52, R55, RZ ;  /* 0x000000373411723e */ /* 0x004fca00048060ff */
[----:B------:R1:W-:Y:S01]  /*a41a0*/  STL [R1+0x28e4], R17 ;  /* 0x0028e41101007387 */ /* 0x0003e20000100800 */
[----:B---3--:R-:W-:-:S05]  /*a41b0*/  F2FP.SATFINITE.E5M2.F32.PACK_AB_MERGE_C R50, R50, R53, RZ ;  /* 0x000000353232723e */ /* 0x008fca00048060ff */
[----:B------:R-:W-:Y:S01]  /*a41c0*/  STL [R1+0x29f4], R50 ;  /* 0x0029f43201007387 */ /* 0x000fe20000100800 */
[----:B----4-:R-:W-:-:S05]  /*a41d0*/  F2FP.SATFINITE.E5M2.F32.PACK_AB_MERGE_C R18, R48, R51, RZ ;  /* 0x000000333012723e */ /* 0x010fca00048060ff */
[----:B------:R-:W-:Y:S01]  /*a41e0*/  STL [R1+0x29fc], R18 ;  /* 0x0029fc1201007387 */ /* 0x000fe20000100800 */
[----:B-1----:R-:W-:-:S05]  /*a41f0*/  F2FP.SATFINITE.E5M2.F32.PACK_AB_MERGE_C R17, R6, R49, RZ ;  /* 0x000000310611723e */ /* 0x002fca00048060ff */
[----:B------:R-:W-:Y:S01]  /*a4200*/  STL [R1+0x28b4], R17 ;  /* 0x0028b41101007387 */ /* 0x000fe20000100800 */
[----:B------:R-:W-:-:S05]  /*a4210*/  F2FP.SATFINITE.E5M2.F32.PACK_AB_MERGE_C R6, R4, R7, RZ ;  /* 0x000000070406723e */ /* 0x000fca00048060ff */
[----:B------:R-:W-:Y:S01]  /*a4220*/  STL [R1+0x28bc], R6 ;  /* 0x0028bc0601007387 */ /* 0x000fe20000100800 */
[----:B------:R-:W-:-:S05]  /*a4230*/  F2FP.SATFINITE.E5M2.F32.PACK_AB_MERGE_C R5, R3, R5, RZ ;  /* 0x000000050305723e */ /* 0x000fca00048060ff */
[----:B------:R-:W-:Y:S01]  /*a4240*/  STL [R1+0x2884], R5 ;  /* 0x0028840501007387 */ /* 0x000fe20000100800 */
[----:B------:R-:W-:-:S05]  /*a4250*/  F2FP.SATFINITE.E5M2.F32.PACK_AB_MERGE_C R4, R58, R2, RZ ;  /* 0x000000023a04723e */ /* 0x000fca00048060ff */
[----:B------:R-:W-:Y:S01]  /*a4260*/  STL [R1+0x288c], R4 ;  /* 0x00288c0401007387 */ /* 0x000fe20000100800 */
[----:B------:R-:W-:-:S05]  /*a4270*/  F2FP.SATFINITE.E5M2.F32.PACK_AB_MERGE_C R3, R61, R0, RZ ;  /* 0x000000003d03723e */ /* 0x000fca00048060ff */
[----:B------:R1:W-:Y:S01]  /*a4280*/  STL [R1+0x358], R3 ;  /* 0x0003580301007387 */ /* 0x0003e20000100800 */
[----:B------:R-:W-:-:S05]  /*a4290*/  F2FP.SATFINITE.E5M2.F32.PACK_AB_MERGE_C R2, R59, R60, RZ ;  /* 0x0000003c3b02723e */ /* 0x000fca00048060ff */
[----:B------:R2:W-:Y:S01]  /*a42a0*/  STL [R1+0x35c], R2 ;  /* 0x00035c0201007387 */ /* 0x0005e20000100800 */
[----:B------:R-:W-:-:S05]  /*a42b0*/  F2FP.SATFINITE.E5M2.F32.PACK_AB_MERGE_C R0, R56, R57, RZ ;  /* 0x000000393800723e */ /* 0x000fca00048060ff */
[----:B------:R3:W-:Y:S01]  /*a42c0*/  STL [R1+0x2d0], R0 ;  /* 0x0002d00001007387 */ /* 0x0007e20000100800 */
[----:B-1----:R-:W-:-:S05]  /*a42d0*/  F2FP.SATFINITE.E5M2.F32.PACK_AB_MERGE_C R3, R46, R47, RZ ;  /* 0x0000002f2e03723e */ /* 0x002fca00048060ff */
[----:B------:R-:W-:Y:S01]  /*a42e0*/  STL [R1+0x2d4], R3 ;  /* 0x0002d40301007387 */ /* 0x000fe20000100800 */
[----:B--2---:R-:W-:-:S05]  /*a42f0*/  F2FP.SATFINITE.E5M2.F32.PACK_AB_MERGE_C R2, R44, R45, RZ ;  /* 0x0000002d2c02723e */ /* 0x004fca00048060ff */
[----:B------:R1:W-:Y:S01]  /*a4300*/  STL [R1+0x2c0], R2 ;  /* 0x0002c00201007387 */ /* 0x0003e20000100800 */
[----:B---3--:R-:W-:Y:S02]  /*a4310*/  F2FP.SATFINITE.E5M2.F32.PACK_AB_MERGE_C R0, R42, R43, RZ ;  /* 0x0000002b2a00723e */ /* 0x008fe400048060ff */
[----:B------:R-:W-:-:S05]  /*a4320*/  F2FP.SATFINITE.E5M2.F32.PACK_AB_MERGE_C R16, R16, R41, RZ ;  /* 0x000000291010723e */ /* 0x000fca00048060ff */
[----:B------:R-:W-:Y:S01]  /*a4330*/  STL [R1+0x4f50], R16 ;  /* 0x004f501001007387 */ /* 0x000fe20000100800 */
[----:B-1----:R-:W-:-:S03]  /*a4340*/  F2FP.SATFINITE.E5M2.F32.PACK_AB_MERGE_C R2, R39, R40, RZ ;  /* 0x000000282702723e */ /* 0x002fc600048060ff */
[----:B------:R-:W-:Y:S04]  /*a4350*/  STL [R1+0x2c4], R0 ;  /* 0x0002c40001007387 */ /* 0x000fe80000100800 */
[----:B------:R1:W-:Y:S02]  /*a4360*/  STL [R1+0x4f54], R2 ;  /* 0x004f540201007387 */ /* 0x0003e40000100800 */
[----:B-1----:R-:W-:Y:S02]  /*a4370*/  F2FP.SATFINITE.E5M2.F32.PACK_AB_MERGE_C R2, R37, R38, RZ ;  /* 0x000000262502723e */ /* 0x002fe400048060ff */
[----:B------:R-:W-:-:S03]  /*a4380*/  F2FP.SATFINITE.E5M2.F32.PACK_AB_MERGE_C R0, R35, R36, RZ ;  /* 0x000000242300723e */ /* 0x000fc600048060ff */
[----:B------:R1:W-:Y:S01]  /*a4390*/  STL [R1+0x28e8], R2 ;  /* 0x0028e80201007387 */ /* 0x0003e20000100800 */
[----:B------:R-:W-:-:S03]  /*a43a0*/  F2FP.SATFINITE.E5M2.F32.PACK_AB_MERGE_C R3, R33, R34, RZ ;  /* 0x000000222103723e */ /* 0x000fc600048060ff */
[----:B------:R2:W-:Y:S04]  /*a43b0*/  STL [R1+0x28f0], R0 ;  /* 0x0028f00001007387 */ /* 0x0005e80000100800 */
[----:B------:R3:W-:Y:S01]  /*a43c0*/  STL [R1+0x29f0], R3 ;  /* 0x0029f00301007387 */ /* 0x0007e20000100800 */
[----:B-1----:R-:W-:-:S05]  /*a43d0*/  F2FP.SATFINITE.E5M2.F32.PACK_AB_MERGE_C R2, R31, R32, RZ ;  /* 0x000000201f02723e */ /* 0x002fca00048060ff */
[----:B------:R1:W-:Y:S01]  /*a43e0*/  STL [R1+0x29f8], R2 ;  /* 0x0029f80201007387 */ /* 0x0003e20000100800 */
[----:B--2---:R-:W-:-:S05]  /*a43f0*/  F2FP.SATFINITE.E5M2.F32.PACK_AB_MERGE_C R0, R29, R30, RZ ;  /* 0x0000001e1d00723e */ /* 0x004fca00048060ff */
[----:B------:R2:W-:Y:S01]  /*a4400*/  STL [R1+0x28b8], R0 ;  /* 0x0028b80001007387 */ /* 0x0005e20000100800 */
[----:B---3--:R-:W-:-:S05]  /*a4410*/  F2FP.SATFINITE.E5M2.F32.PACK_AB_MERGE_C R3, R27, R28, RZ ;  /* 0x0000001c1b03723e */ /* 0x008fca00048060ff */
        /* <DEDUP_REMOVED lines=12> */
[----:B------:R-:W-:Y:S01]  /*a44e0*/  STL [R1+0x2c8], R3 ;  /* 0x0002c80301007387 */ /* 0x000fe20000100800 */
[----:B-1----:R-:W-:-:S03]  /*a44f0*/  F2FP.SATFINITE.E5M2.F32.PACK_AB_MERGE_C R2, R10, R11, RZ ;  /* 0x0000000b0a02723e */ /* 0x002fc600048060ff */
[----:B------:R-:W3:Y:S04]  /*a4500*/  LDL.LU R15, [R1+0x11f4] ;  /* 0x0011f400010f7983 */ /* 0x000ee80000300800 */
[----:B------:R-:W-:Y:S01]  /*a4510*/  STL [R1+0x2b4], R2 ;  /* 0x0002b40201007387 */ /* 0x000fe20000100800 */
[----:B--2---:R-:W-:-:S03]  /*a4520*/  F2FP.SATFINITE.E5M2.F32.PACK_AB_MERGE_C R0, R8, R9, RZ ;  /* 0x000000090800723e */ /* 0x004fc600048060ff */
[----:B------:R-:W2:Y:S04]  /*a4530*/  LDL.LU R14, [R1+0x11fc] ;  /* 0x0011fc00010e7983 */ /* 0x000ea80000300800 */
[----:B------:R-:W-:Y:S04]  /*a4540*/  STL [R1+0x2b0], R0 ;  /* 0x0002b00001007387 */ /* 0x000fe80000100800 */
[----:B--2---:R1:W-:Y:S04]  /*a4550*/  STL [R1+0x4f60], R14 ;  /* 0x004f600e01007387 */ /* 0x0043e80000100800 */
[----:B-1----:R-:W3:Y:S04]  /*a4560*/  LDL.LU R14, [R1+0x11f0] ;  /* 0x0011f000010e7983 */ /* 0x002ee80000300800 */
[----:B------:R-:W2:Y:S04]  /*a4570*/  LDL.LU R2, [R1+0x11e4] ;  /* 0x0011e40001027983 */ /* 0x000ea80000300800 */
[----:B--2---:R1:W-:Y:S04]  /*a4580*/  STL [R1+0x4f5c], R2 ;  /* 0x004f5c0201007387 */ /* 0x0043e80000100800 */
[----:B-1----:R-:W2:Y:S04]  /*a4590*/  LDL.LU R2, [R1+0x11f8] ;  /* 0x0011f80001027983 */ /* 0x002ea80000300800 */
[----:B------:R-:W4:Y:S01]  /*a45a0*/  LDL.LU R16, [R1+0x11e8] ;  /* 0x0011e80001107983 */ /* 0x000f220000300800 */
[----:B---3--:R-:W-:-:S03]  /*a45b0*/  F2FP.SATFINITE.E5M2.F32.PACK_AB_MERGE_C R15, R15, R14, RZ ;  /* 0x0000000e0f0f723e */ /* 0x008fc600048060ff */
[----:B----4-:R1:W-:Y:S04]  /*a45c0*/  STL [R1+0x4f58], R16 ;  /* 0x004f581001007387 */ /* 0x0103e80000100800 */
[----:B-1----:R-:W3:Y:S04]  /*a45d0*/  LDL.LU R16, [R1+0x11e0] ;  /* 0x0011e00001107983 */ /* 0x002ee80000300800 */
        /* <DEDUP_REMOVED lines=57> */
[----:B------:R-:W2:Y:S02]  /*a4970*/  LDL.LU R14, [R1+0x4f60] ;  /* 0x004f6000010e7983 */ /* 0x000ea40000300800 */
[----:B--2---:R-:W-:-:S02]  /*a4980*/  F2FP.SATFINITE.E5M2.F32.PACK_AB_MERGE_C R14, R14, R2, RZ ;  /* 0x000000020e0e723e */ /* 0x004fc400048060ff */
[----:B------:R-:W3:Y:S02]  /*a4990*/  LDL.LU R2, [R1+0x4f5c] ;  /* 0x004f5c0001027983 */ /* 0x000ee40000300800 */
[----:B---3--:R-:W-:Y:S02]  /*a49a0*/  F2FP.SATFINITE.E5M2.F32.PACK_AB_MERGE_C R2, R2, R16, RZ ;  /* 0x000000100202723e */ /* 0x008fe400048060ff */
[----:B------:R-:W2:Y:S04]  /*a49b0*/  LDL.LU R16, [R1+0x4f58] ;  /* 0x004f580001107983 */ /* 0x000ea80000300800 */
[----:B------:R1:W-:Y:S04]  /*a49c0*/  STL [R1+0x28dc], R2 ;  /* 0x0028dc0201007387 */ /* 0x0003e80000100800 */
[----:B-1----:R-:W3:Y:S01]  /*a49d0*/  LDL.LU R2, [R1+0x4f54] ;  /* 0x004f540001027983 */ /* 0x002ee20000300800 */
[----:B----4-:R-:W-:-:S02]  /*a49e0*/  F2FP.SATFINITE.E5M2.F32.PACK_AB_MERGE_C R12, R12, R44, RZ ;  /* 0x0000002c0c0c723e */ /* 0x010fc400048060ff */
[----:B--2---:R-:W-:Y:S02]  /*a49f0*/  F2FP.SATFINITE.E5M2.F32.PACK_AB_MERGE_C R16, R17, R16, RZ ;  /* 0x000000101110723e */ /* 0x004fe400048060ff */
[----:B------:R-:W-:-:S03]  /*a4a00*/  F2FP.SATFINITE.E5M2.F32.PACK_AB_MERGE_C R17, R54, R18, RZ ;  /* 0x000000123611723e */ /* 0x000fc600048060ff */
[----:B------:R1:W-:Y:S01]  /*a4a10*/  STL [R1+0x28d0], R16 ;  /* 0x0028d01001007387 */ /* 0x0003e20000100800 */
[----:B------:R-:W-:-:S03]  /*a4a20*/  F2FP.SATFINITE.E5M2.F32.PACK_AB_MERGE_C R18, R50, R53, RZ ;  /* 0x000000353212723e */ /* 0x000fc600048060ff */
[----:B------:R2:W-:Y:S01]  /*a4a30*/  STL [R1+0x29cc], R17 ;  /* 0x0029cc1101007387 */ /* 0x0005e20000100800 */
[----:B-1----:R-:W-:Y:S02]  /*a4a40*/  F2FP.SATFINITE.E5M2.F32.PACK_AB_MERGE_C R16, R52, R55, RZ ;  /* 0x000000373410723e */ /* 0x002fe400048060ff */
[----:B--2---:R-:W-:-:S03]  /*a4a50*/  F2FP.SATFINITE.E5M2.F32.PACK_AB_MERGE_C R17, R48, R51, RZ ;  /* 0x000000333011723e */ /* 0x004fc600048060ff */
[----:B------:R1:W-:Y:S04]  /*a4a60*/  STL [R1+0x29d4], R16 ;  /* 0x0029d41001007387 */ /* 0x0003e80000100800 */
[----:B------:R-:W-:Y:S01]  /*a4a70*/  STL [R1+0x28a4], R18 ;  /* 0x0028a41201007387 */ /* 0x000fe20000100800 */
[----:B-1----:R-:W-:Y:S02]  /*a4a80*/  F2FP.SATFINITE.E5M2.F32.PACK_AB_MERGE_C R16, R6, R49, RZ ;  /* 0x000000310610723e */ /* 0x002fe400048060ff */
[----:B------:R-:W-:Y:S02]  /*a4a90*/  F2FP.SATFINITE.E5M2.F32.PACK_AB_MERGE_C R6, R4, R7, RZ ;  /* 0x000000070406723e */ /* 0x000fe400048060ff */
[----:B------:R-:W-:Y:S01]  /*a4aa0*/  F2FP.SATFINITE.E5M2.F32.PACK_AB_MERGE_C R4, R3, R5, RZ ;  /* 0x000000050304723e */ /* 0x000fe200048060ff */
[----:B------:R-:W-:Y:S01]  /*a4ab0*/  STL [R1+0x28ac], R17 ;  /* 0x0028ac1101007387 */ /* 0x000fe20000100800 */
[----:B------:R-:W-:-:S02]  /*a4ac0*/  F2FP.SATFINITE.E5M2.F32.PACK_AB_MERGE_C R3, R0, R58, RZ ;  /* 0x0000003a0003723e */ /* 0x000fc400048060ff */
[----:B------:R-:W-:Y:S01]  /*a4ad0*/  F2FP.SATFINITE.E5M2.F32.PACK_AB_MERGE_C R0, R60, R61, RZ ;  /* 0x0000003d3c00723e */ /* 0x000fe200048060ff */
[----:B------:R-:W-:Y:S04]  /*a4ae0*/  STL [R1+0xfd8], R16 ;  /* 0x000fd81001007387 */ /* 0x000fe80000100800 */
[----:B------:R-:W-:Y:S04]  /*a4af0*/  STL [R1+0x2488], R6 ;  /* 0x0024880601007387 */ /* 0x000fe80000100800 */
[----:B------:R1:W-:Y:S04]  /*a4b00*/  STL [R1+0x328], R4 ;  /* 0x0003280401007387 */ /* 0x0003e80000100800 */
[----:B------:R2:W-:Y:S04]  /*a4b10*/  STL [R1+0x32c], R3 ;  /* 0x00032c0301007387 */ /* 0x0005e80000100800 */
[----:B------:R4:W-:Y:S01]  /*a4b20*/  STL [R1+0x2b8], R0 ;  /* 0x0002b80001007387 */ /* 0x0009e20000100800 */
[----:B-1----:R-:W-:-:S02]  /*a4b30*/  F2FP.SATFINITE.E5M2.F32.PACK_AB_MERGE_C R4, R57, R59, RZ ;  /* 0x0000003b3904723e */ /* 0x002fc400048060ff */
[----:B--2---:R-:W-:-:S03]  /*a4b40*/  F2FP.SATFINITE.E5M2.F32.PACK_AB_MERGE_C R3, R47, R56, RZ ;  /* 0x000000382f03723e */ /* 0x004fc600048060ff */
[----:B------:R1:W-:Y:S01]  /*a4b50*/  STL [R1+0x2bc], R4 ;  /* 0x0002bc0401007387 */ /* 0x0003e20000100800 */
[----:B----4-:R-:W-:-:S03]  /*a4b60*/  F2FP.SATFINITE.E5M2.F32.PACK_AB_MERGE_C R0, R45, R46, RZ ;  /* 0x0000002e2d00723e */ /* 0x010fc600048060ff */
[----:B------:R-:W-:Y:S01]  /*a4b70*/  STL [R1+0x2a0], R3 ;  /* 0x0002a00301007387 */ /* 0x000fe20000100800 */
[----:B------:R-:W-:-:S03]  /*a4b80*/  F2FP.SATFINITE.E5M2.F32.PACK_AB_MERGE_C R5, R36, R37, RZ ;  /* 0x000000252405723e */ /* 0x000fc600048060ff */
[----:B------:R2:W-:Y:S01]  /*a4b90*/  STL [R1+0x2a4], R0 ;  /* 0x0002a40001007387 */ /* 0x0005e20000100800 */
[----:B-1----:R-:W-:-:S05]  /*a4ba0*/  F2FP.SATFINITE.E5M2.F32.PACK_AB_MERGE_C R4, R40, R41, RZ ;  /* 0x000000292804723e */ /* 0x002fca00048060ff */
[----:B------:R1:W-:Y:S01]  /*a4bb0*/  STL [R1+0x28d4], R4 ;  /* 0x0028d40401007387 */ /* 0x0003e20000100800 */
[----:B--2---:R-:W-:-:S05]  /*a4bc0*/  F2FP.SATFINITE.E5M2.F32.PACK_AB_MERGE_C R0, R38, R39, RZ ;  /* 0x000000272600723e */ /* 0x004fca00048060ff */
[----:B------:R2:W-:Y:S01]  /*a4bd0*/  STL [R1+0x28d8], R0 ;  /* 0x0028d80001007387 */ /* 0x0005e20000100800 */
[----:B-1----:R-:W-:-:S03]  /*a4be0*/  F2FP.SATFINITE.E5M2.F32.PACK_AB_MERGE_C R4, R34, R35, RZ ;  /* 0x000000232204723e */ /* 0x002fc600048060ff */
[----:B------:R1:W-:Y:S01]  /*a4bf0*/  STL [R1+0x29c8], R5 ;  /* 0x0029c80501007387 */ /* 0x0003e20000100800 */
[----:B--2---:R-:W-:-:S03]  /*a4c00*/  F2FP.SATFINITE.E5M2.F32.PACK_AB_MERGE_C R0, R32, R33, RZ ;  /* 0x000000212000723e */ /* 0x004fc600048060ff */
        /* <DEDUP_REMOVED lines=16> */
[----:B------:R-:W-:Y:S01]  /*a4d10*/  STL [R1+0x2a8], R5 ;  /* 0x0002a80501007387 */ /* 0x000fe20000100800 */
[----:B-1----:R-:W-:-:S03]  /*a4d20*/  F2FP.SATFINITE.E5M2.F32.PACK_AB_MERGE_C R0, R8, R9, RZ ;  /* 0x000000090800723e */ /* 0x002fc600048060ff */
[----:B------:R-:W2:Y:S04]  /*a4d30*/  LDL.LU R16, [R1+0x1150] ;  /* 0x0011500001107983 */ /* 0x000ea80000300800 */
[----:B------:R-:W-:Y:S04]  /*a4d40*/  STL [R1+0x294], R4 ;  /* 0x0002940401007387 */ /* 0x000fe80000100800 */
[----:B------:R-:W2:Y:S04]  /*a4d50*/  LDL.LU R10, [R1+0x1154] ;  /* 0x00115400010a7983 */ /* 0x000ea80000300800 */
[----:B------:R1:W-:Y:S04]  /*a4d60*/  STL [R1+0x290], R0 ;  /* 0x0002900001007387 */ /* 0x0003e80000100800 */
[----:B------:R-:W4:Y:S04]  /*a4d70*/  LDL.LU R17, [R1+0x1158] ;  /* 0x0011580001117983 */ /* 0x000f280000300800 */
[----:B------:R-:W4:Y:S04]  /*a4d80*/  LDL.LU R9, [R1+0x115c] ;  /* 0x00115c0001097983 */ /* 0x000f280000300800 */
[----:B------:R-:W3:Y:S04]  /*a4d90*/  LDL.LU R18, [R1+0x1140] ;  /* 0x0011400001127983 */ /* 0x000ee80000300800 */
        /* <DEDUP_REMOVED lines=21> */
[----:B------:R-:W-:-:S03]  /*a4ef0*/  F2FP.SATFINITE.E5M2.F32.PACK_AB_MERGE_C R3, R42, R43, RZ ;  /* 0x0000002b2a03723e */ /* 0x000fc600048060ff */
        /* <DEDUP_REMOVED lines=30> */
[----:B--2---:R-:W-:-:S03]  /*a50e0*/  F2FP.SATFINITE.E5M2.F32.PACK_AB_MERGE_C R10, R10, R16, RZ ;  /* 0x000000100a0a723e */ /* 0x004fc600048060ff */
[----:B------:R-:W2:Y:S01]  /*a50f0*/  LDL.LU R16, [R1+0x4f50] ;  /* 0x004f500001107983 */ /* 0x000ea20000300800 */
[----:B----4-:R-:W-:-:S03]  /*a5100*/  F2FP.SATFINITE.E5M2.F32.PACK_AB_MERGE_C R9, R9, R17, RZ ;  /* 0x000000110909723e */ /* 0x010fc600048060ff */
[----:B------:R-:W4:Y:S01]  /*a5110*/  LDL.LU R17, [R1+0x4f4c] ;  /* 0x004f4c0001117983 */ /* 0x000f220000300800 */
[----:B---3--:R-:W-:-:S03]  /*a5120*/  F2FP.SATFINITE.E5M2.F32.PACK_AB_MERGE_C R0, R0, R18, RZ ;  /* 0x000000120000723e */ /* 0x008fc600048060ff */
[----:B------:R-:W3:Y:S04]  /*a5130*/  LDL.LU R18, [R1+0x4f48] ;  /* 0x004f480001127983 */ /* 0x000ee80000300800 */
[----:B------:R1:W-:Y:S01]  /*a5140*/  STL [R1+0x28cc], R0 ;  /* 0x0028cc0001007387 */ /* 0x0003e20000100800 */
[----:B------:R-:W-:-:S03]  /*a5150*/  F2FP.SATFINITE.E5M2.F32.PACK_AB_MERGE_C R54, R54, R58, RZ ;  /* 0x0000003a3636723e */ /* 0x000fc600048060ff */
[----:B-1----:R-:W2:Y:S04]  /*a5160*/  LDL.LU R0, [R1+0x4f44] ;  /* 0x004f440001007983 */ /* 0x002ea80000300800 */
[----:B------:R-:W2:Y:S04]  /*a5170*/  LDL.LU R58, [R1+0x4f40] ;  /* 0x004f4000013a7983 */ /* 0x000ea80000300800 */
[----:B------:R1:W-:Y:S02]  /*a5180*/  STL [R1+0x28c0], R54 ;  /* 0x0028c03601007387 */ /* 0x0003e40000100800 */
[----:B-1----:R-:W-:-:S02]  /*a5190*/  F2FP.SATFINITE.E5M2.F32.PACK_AB_MERGE_C R54, R52, R55, RZ ;  /* 0x000000373436723e */ /* 0x002fc400048060ff */
[----:B------:R-:W-:Y:S02]  /*a51a0*/  F2FP.SATFINITE.E5M2.F32.PACK_AB_MERGE_C R52, R50, R53, RZ ;  /* 0x000000353234723e */ /* 0x000fe400048060ff */
[----:B------:R-:W-:Y:S02]  /*a51b0*/  F2FP.SATFINITE.E5M2.F32.PACK_AB_MERGE_C R50, R48, R51, RZ ;  /* 0x000000333032723e */ /* 0x000fe400048060ff */
[----:B------:R-:W-:Y:S01]  /*a51c0*/  F2FP.SATFINITE.E5M2.F32.PACK_AB_MERGE_C R48, R6, R49, RZ ;  /* 0x000000310630723e */ /* 0x000fe200048060ff */
[----:B------:R-:W-:Y:S04]  /*a51d0*/  STL [R1+0x29a0], R54 ;  /* 0x0029a03601007387 */ /* 0x000fe80000100800 */
[----:B------:R-:W-:Y:S01]  /*a51e0*/  STL [R1+0x29b4], R52 ;  /* 0x0029b43401007387 */ /* 0x000fe20000100800 */
[----:B------:R-:W-:-:S03]  /*a51f0*/  F2FP.SATFINITE.E5M2.F32.PACK_AB_MERGE_C R6, R4, R7, RZ ;  /* 0x000000070406723e */ /* 0x000fc600048060ff */
[----:B------:R-:W-:Y:S04]  /*a5200*/  STL [R1+0x2894], R50 ;  /* 0x0028943201007387 */ /* 0x000fe80000100800 */
[----:B------:R-:W-:Y:S01]  /*a5210*/  STL [R1+0x289c], R48 ;  /* 0x00289c3001007387 */ /* 0x000fe20000100800 */
[----:B------:R-:W-:-:S03]  /*a5220*/  F2FP.SATFINITE.E5M2.F32.PACK_AB_MERGE_C R5, R61, R5, RZ ;  /* 0x000000053d05723e */ /* 0x000fc600048060ff */
[----:B------:R1:W-:Y:S04]  /*a5230*/  STL [R1+0x958], R6 ;  /* 0x0009580601007387 */ /* 0x0003e80000100800 */
[----:B------:R0:W-:Y:S01]  /*a5240*/  STL [R1+0x21a8], R5 ;  /* 0x0021a80501007387 */ /* 0x0001e20000100800 */
[----:B------:R-:W-:Y:S02]  /*a5250*/  F2FP.SATFINITE.E5M2.F32.PACK_AB_MERGE_C R4, R59, R60, RZ ;  /* 0x0000003c3b04723e */ /* 0x000fe400048060ff */
[----:B-1----:R-:W-:-:S03]  /*a5260*/  F2FP.SATFINITE.E5M2.F32.PACK_AB_MERGE_C R6, R56, R57, RZ ;  /* 0x000000393806723e */ /* 0x002fc600048060ff */
[----:B------:R1:W-:Y:S04]  /*a5270*/  STL [R1+0x2e8], R4 ;  /* 0x0002e80401007387 */ /* 0x0003e80000100800 */
[----:B------:R1:W-:Y:S01]  /*a5280*/  STL [R1+0x2ec], R6 ;  /* 0x0002ec0601007387 */ /* 0x0003e20000100800 */
[----:B0-----:R-:W-:Y:S02]  /*a5290*/  F2FP.SATFINITE.E5M2.F32.PACK_AB_MERGE_C R5, R46, R47, RZ ;  /* 0x0000002f2e05723e */ /* 0x001fe400048060ff */
[----:B-1----:R-:W-:Y:S02]  /*a52a0*/  F2FP.SATFINITE.E5M2.F32.PACK_AB_MERGE_C R4, R21, R22, RZ ;  /* 0x000000161504723e */ /* 0x002fe400048060ff */
[----:B------:R-:W2:Y:S04]  /*a52b0*/  LDL.LU R22, [R1+0x10b8] ;  /* 0x0010b80001167983 */ /* 0x000ea80000300800 */
[----:B------:R0:W-:Y:S01]  /*a52c0*/  STL [R1+0x298], R5 ;  /* 0x0002980501007387 */ /* 0x0001e20000100800 */
[----:B------:R-:W-:-:S03]  /*a52d0*/  F2FP.SATFINITE.E5M2.F32.PACK_AB_MERGE_C R6, R44, R45, RZ ;  /* 0x0000002d2c06723e */ /* 0x000fc600048060ff */
[----:B------:R-:W2:Y:S04]  /*a52e0*/  LDL.LU R21, [R1+0x10bc] ;  /* 0x0010bc0001157983 */ /* 0x000ea80000300800 */
[----:B------:R1:W-:Y:S01]  /*a52f0*/  STL [R1+0x29c], R4 ;  /* 0x00029c0401007387 */ /* 0x0003e20000100800 */
[----:B0-----:R-:W-:-:S03]  /*a5300*/  F2FP.SATFINITE.E5M2.F32.PACK_AB_MERGE_C R5, R42, R43, RZ ;  /* 0x0000002b2a05723e */ /* 0x001fc600048060ff */
[----:B-1----:R-:W2:Y:S04]  /*a5310*/  LDL R4, [R1+0x1c48] ;  /* 0x001c480001047983 */ /* 0x002ea80000100800 */
[----:B------:R0:W-:Y:S04]  /*a5320*/  STL [R1+0x280], R6 ;  /* 0x0002800601007387 */ /* 0x0001e80000100800 */
[----:B------:R1:W-:Y:S01]  /*a5330*/  STL [R1+0x284], R5 ;  /* 0x0002840501007387 */ /* 0x0003e20000100800 */
[----:B0-----:R-:W-:Y:S02]  /*a5340*/  F2FP.SATFINITE.E5M2.F32.PACK_AB_MERGE_C R6, R38, R39, RZ ;  /* 0x000000272606723e */ /* 0x001fe400048060ff */
[----:B-1----:R-:W-:-:S03]  /*a5350*/  F2FP.SATFINITE.E5M2.F32.PACK_AB_MERGE_C R5, R36, R37, RZ ;  /* 0x000000252405723e */ /* 0x002fc600048060ff */
[----:B------:R0:W-:Y:S01]  /*a5360*/  STL [R1+0x28c4], R6 ;  /* 0x0028c40601007387 */ /* 0x0001e20000100800 */
[----:B------:R-:W-:-:S03]  /*a5370*/  F2FP.SATFINITE.E5M2.F32.PACK_AB_MERGE_C R7, R34, R35, RZ ;  /* 0x000000232207723e */ /* 0x000fc600048060ff */
[----:B------:R1:W-:Y:S04]  /*a5380*/  STL [R1+0x28c8], R5 ;  /* 0x0028c80501007387 */ /* 0x0003e80000100800 */
[----:B------:R1:W-:Y:S01]  /*a5390*/  STL [R1+0x299c], R7 ;  /* 0x00299c0701007387 */ /* 0x0003e20000100800 */
[----:B0-----:R-:W-:Y:S02]  /*a53a0*/  F2FP.SATFINITE.E5M2.F32.PACK_AB_MERGE_C R6, R32, R33, RZ ;  /* 0x000000212006723e */ /* 0x001fe400048060ff */
[----:B-1----:R-:W-:-:S03]  /*a53b0*/  F2FP.SATFINITE.E5M2.F32.PACK_AB_MERGE_C R5, R30, R31, RZ ;  /* 0x0000001f1e05723e */ /* 0x002fc600048060ff */
[----:B------:R0:W-:Y:S01]  /*a53c0*/  STL [R1+0x29ac], R6 ;  /* 0x0029ac0601007387 */ /* 0x0001e20000100800 */
[----:B------:R-:W1:Y:S01]  /*a53d0*/  LDC R30, c[0x0][0x244] ;  /* 0x00009100ff1e7b82 */ /* 0x000e620000000800 */
[----:B------:R-:W-:Y:S02]  /*a53e0*/  F2FP.SATFINITE.E5M2.F32.PACK_AB_MERGE_C R7, R28, R29, RZ ;  /* 0x0000001d1c07723e */ /* 0x000fe400048060ff */
[----:B------:R0:W-:Y:S05]  /*a53f0*/  STL [R1+0x2898], R5 ;  /* 0x0028980501007387 */ /* 0x0001ea0000100800 */
[----:B------:R-:W1:Y:S01]  /*a5400*/  LDC R29, c[0x0][0x244] ;  /* 0x00009100ff1d7b82 */ /* 0x000e620000000800 */
[----:B------:R-:W-:Y:S01]  /*a5410*/  STL [R1+0x2890], R7 ;  /* 0x0028900701007387 */ /* 0x000fe20000100800 */
[----:B0-----:R-:W-:-:S06]  /*a5420*/  F2FP.SATFINITE.E5M2.F32.PACK_AB_MERGE_C R6, R26, R27, RZ ;  /* 0x0000001b1a06723e */ /* 0x001fcc00048060ff */
[----:B------:R-:W0:Y:S01]  /*a5430*/  LDC R27, c[0x0][0x244] ;  /* 0x00009100ff1b7b82 */ /* 0x000e220000000800 */
[----:B------:R-:W-:Y:S02]  /*a5440*/  F2FP.SATFINITE.E5M2.F32.PACK_AB_MERGE_C R5, R20, R25, RZ ;  /* 0x000000191405723e */ /* 0x000fe400048060ff */
[----:B------:R-:W2:Y:S05]  /*a5450*/  LDL R20, [R1+0x21ac] ;  /* 0x0021ac0001147983 */ /* 0x000eaa0000100800 */
[----:B------:R-:W0:Y:S01]  /*a5460*/  LDC R28, c[0x0][0x244] ;  /* 0x00009100ff1c7b82 */ /* 0x000e220000000800 */
[----:B------:R-:W-:Y:S04]  /*a5470*/  STL [R1+0xa40], R6 ;  /* 0x000a400601007387 */ /* 0x000fe80000100800 */
[----:B------:R1:W-:Y:S03]  /*a5480*/  STL [R1+0x9c], R5 ;  /* 0x00009c0501007387 */ /* 0x0003e60000100800 */
[----:B------:R-:W0:Y:S08]  /*a5490*/  LDC R26, c[0x0][0x244] ;  /* 0x00009100ff1a7b82 */ /* 0x000e300000000800 */
[----:B------:R-:W0:Y:S01]  /*a54a0*/  LDC R25, c[0x0][0x244] ;  /* 0x00009100ff197b82 */ /* 0x000e220000000800 */
[----:B-1----:R-:W-:-:S02]  /*a54b0*/  F2FP.SATFINITE.E5M2.F32.PACK_AB_MERGE_C R5, R8, R19, RZ ;  /* 0x000000130805723e */ /* 0x002fc400048060ff */
[----:B------:R-:W2:Y:S01]  /*a54c0*/  LDL R19, [R1+0x2414] ;  /* 0x0024140001137983 */ /* 0x000ea20000100800 */
[----:B------:R-:W-:-:S04]  /*a54d0*/  F2FP.SATFINITE.E5M2.F32.PACK_AB_MERGE_C R6, R23, R24, RZ ;  /* 0x000000181706723e */ /* 0x000fc800048060ff */
[----:B------:R-:W1:Y:S01]  /*a54e0*/  LDC R24, c[0x0][0x244] ;  /* 0x00009100ff187b82 */ /* 0x000e620000000800 */
[----:B------:R0:W-:Y:S04]  /*a54f0*/  STL [R1+0x98], R6 ;  /* 0x0000980601007387 */ /* 0x0001e80000100800 */
[----:B------:R4:W-:Y:S01]  /*a5500*/  STL [R1+0x94], R5 ;  /* 0x0000940501007387 */ /* 0x0009e20000100800 */
[----:B------:R-:W-:Y:S02]  /*a5510*/  LOP3.LUT R10, R10, 0xffff, RZ, 0xc0, !PT ;  /* 0x0000ffff0a0a7812 */ /* 0x000fe400078ec0ff */
[----:B------:R-:W-:Y:S01]  /*a5520*/  LOP3.LUT R9, R9, 0xffff, RZ, 0xc0, !PT ;  /* 0x0000ffff09097812 */ /* 0x000fe200078ec0ff */
[----:B------:R-:W1:Y:S01]  /*a5530*/  LDC R23, c[0x0][0x244] ;  /* 0x00009100ff177b82 */ /* 0x000e620000000800 */
[----:B------:R-:W-:-:S02]  /*a5540*/  LOP3.LUT R15, R15, 0xffff, RZ, 0xc0, !PT ;  /* 0x0000ffff0f0f7812 */ /* 0x000fc400078ec0ff */
[----:B0-----:R-:W-:Y:S02]  /*a5550*/  LOP3.LUT R6, R14, 0xffff, RZ, 0xc0, !PT ;  /* 0x0000ffff0e067812 */ /* 0x001fe400078ec0ff */
[----:B------:R-:W-:Y:S02]  /*a5560*/  F2FP.SATFINITE.E5M2.F32.PACK_AB_MERGE_C R11, R11, R41, RZ ;  /* 0x000000290b0b723e */ /* 0x000fe400048060ff */
[----:B------:R-:W-:Y:S02]  /*a5570*/  F2FP.SATFINITE.E5M2.F32.PACK_AB_MERGE_C R13, R13, R40, RZ ;  /* 0x000000280d0d723e */ /* 0x000fe400048060ff */
[----:B----4-:R-:W-:Y:S02]  /*a5580*/  LOP3.LUT R5, R17, 0xffff, RZ, 0xc0, !PT ;  /* 0x0000ffff11057812 */ /* 0x010fe400078ec0ff */
[----:B------:R-:W0:Y:S01]  /*a5590*/  LDC R17, c[0x0][0x244] ;  /* 0x00009100ff117b82 */ /* 0x000e220000000800 */
[----:B---3--:R-:W-:-:S07]  /*a55a0*/  LOP3.LUT R7, R18, 0xffff, RZ, 0xc0, !PT ;  /* 0x0000ffff12077812 */ /* 0x008fce00078ec0ff */
[----:B------:R-:W3:Y:S01]  /*a55b0*/  LDC R18, c[0x0][0x244] ;  /* 0x00009100ff127b82 */ /* 0x000ee20000000800 */
[----:B------:R-:W-:Y:S01]  /*a55c0*/  STL [R1+0x2ac0], R7 ;  /* 0x002ac00701007387 */ /* 0x000fe20000100800 */
[----:B------:R-:W-:-:S03]  /*a55d0*/  PRMT R14, R7, 0x3340, R15 ;  /* 0x00003340070e7816 */ /* 0x000fc6000000000f */
[----:B------:R-:W-:Y:S04]  /*a55e0*/  STL [R1+0x2ad8], R10 ;  /* 0x002ad80a01007387 */ /* 0x000fe80000100800 */
[----:B------:R-:W-:Y:S04]  /*a55f0*/  STL [R1+0x2ad4], R5 ;  /* 0x002ad40501007387 */ /* 0x000fe80000100800 */
[----:B------:R-:W-:Y:S04]  /*a5600*/  STL [R1+0x2ad0], R9 ;  /* 0x002ad00901007387 */ /* 0x000fe80000100800 */
[----:B------:R4:W-:Y:S02]  /*a5610*/  STL [R1+0x2abc], R15 ;  /* 0x002abc0f01007387 */ /* 0x0009e40000100800 */
[----:B----4-:R-:W-:-:S02]  /*a5620*/  PRMT R15, R5, 0x3340, R6 ;  /* 0x00003340050f7816 */ /* 0x010fc40000000006 */
[--C-:B--2---:R-:W-:Y:S02]  /*a5630*/  PRMT R10, R10, 0x3340, R0.reuse ;  /* 0x000033400a0a7816 */ /* 0x104fe40000000000 */
[----:B------:R-:W-:Y:S01]  /*a5640*/  PRMT R9, R9, 0x3340, R0 ;  /* 0x0000334009097816 */ /* 0x000fe20000000000 */
[----:B------:R2:W-:Y:S01]  /*a5650*/  STL [R1+0x2ac8], R6 ;  /* 0x002ac80601007387 */ /* 0x0005e20000100800 */
[----:B------:R-:W-:Y:S02]  /*a5660*/  LOP3.LUT R7, R11, 0xffff, RZ, 0xc0, !PT ;  /* 0x0000ffff0b077812 */ /* 0x000fe400078ec0ff */
[----:B--2---:R-:W-:Y:S02]  /*a5670*/  PRMT R6, R14, 0x5410, R10 ;  /* 0x000054100e067816 */ /* 0x004fe4000000000a */
[----:B------:R-:W-:Y:S02]  /*a5680*/  F2FP.SATFINITE.E5M2.F32.PACK_AB_MERGE_C R5, R21, R22, RZ ;  /* 0x000000161505723e */ /* 0x000fe400048060ff */
[----:B------:R-:W2:Y:S08]  /*a5690*/  LDC R21, c[0x0][0x244] ;  /* 0x00009100ff157b82 */ /* 0x000eb00000000800 */
[----:B------:R-:W4:Y:S01]  /*a56a0*/  LDC R22, c[0x0][0x244] ;  /* 0x00009100ff167b82 */ /* 0x000f220000000800 */
[----:B------:R1:W-:Y:S01]  /*a56b0*/  STL [R1+0x90], R5 ;  /* 0x0000900501007387 */ /* 0x0003e20000100800 */
[----:B------:R-:W-:-:S03]  /*a56c0*/  VIADD R8, R4, 0x2a ;  /* 0x0000002a04087836 */ /* 0x000fc60000000000 */
[----:B------:R0:W-:Y:S01]  /*a56d0*/  STL [R1+0xac], R6 ;  /* 0x0000ac0601007387 */ /* 0x0001e20000100800 */
[----:B-1----:R-:W-:Y:S02]  /*a56e0*/  PRMT R5, R15, 0x5410, R9 ;  /* 0x000054100f057816 */ /* 0x002fe40000000009 */
[----:B0-----:R-:W-:-:S03]  /*a56f0*/  LOP3.LUT R6, R12, 0xffff, RZ, 0xc0, !PT ;  /* 0x0000ffff0c067812 */ /* 0x001fc600078ec0ff */
[----:B------:R0:W-:Y:S01]  /*a5700*/  STL [R1+0xa8], R5 ;  /* 0x0000a80501007387 */ /* 0x0001e20000100800 */
[----:B------:R-:W-:Y:S01]  /*a5710*/  ISETP.GE.AND P0, PT, R8, UR35, PT ;  /* 0x0000002308007c0c */ /* 0x000fe2000bf06270 */
[----:B------:R-:W-:Y:S01]  /*a5720*/  ULDC UR35, c[0x0][0x228] ;  /* 0x00008a0000237ab9 */ /* 0x000fe20000000800 */
[----:B------:R-:W-:Y:S02]  /*a5730*/  PRMT R8, R7, 0x3340, R0 ;  /* 0x0000334007087816 */ /* 0x000fe40000000000 */
[----:B0-----:R-:W-:Y:S01]  /*a5740*/  LOP3.LUT R5, R16, 0xffff, RZ, 0xc0, !PT ;  /* 0x0000ffff10057812 */ /* 0x001fe200078ec0ff */
[----:B------:R-:W-:Y:S02]  /*a5750*/  IMAD R31, R20, UR4, RZ ;  /* 0x00000004141f7c24 */ /* 0x000fe4000f8e02ff */
[----:B------:R-:W0:Y:S02]  /*a5760*/  LDC R20, c[0x0][0x244] ;  /* 0x00009100ff147b82 */ /* 0x000e240000000800 */
[----:B------:R-:W-:-:S04]  /*a5770*/  IMAD R29, R29, 0x40, R31 ;  /* 0x000000401d1d7824 */ /* 0x000fc800078e021f */
[----:B------:R-:W-:-:S04]  /*a5780*/  IMAD R30, R30, 0x20, R29 ;  /* 0x000000201e1e7824 */ /* 0x000fc800078e021d */
[----:B------:R-:W-:Y:S01]  /*a5790*/  IMAD R27, R27, 0x20, R30 ;  /* 0x000000201b1b7824 */ /* 0x000fe200078e021e */
[----:B------:R-:W-:-:S03]  /*a57a0*/  IADD3 R34, P1, R31, UR6, RZ ;  /* 0x000000061f227c10 */ /* 0x000fc6000ff3e0ff */
[----:B------:R-:W-:Y:S02]  /*a57b0*/  IMAD R28, R28, 0x20, R27 ;  /* 0x000000201c1c7824 */ /* 0x000fe400078e021b */
[----:B------:R-:W-:Y:S01]  /*a57c0*/  IMAD R32, R19, UR5, RZ ;  /* 0x0000000513207c24 */ /* 0x000fe2000f8e02ff */
[----:B------:R-:W-:Y:S01]  /*a57d0*/  ULDC.64 UR4, c[0x0][0x220] ;  /* 0x0000880000047ab9 */ /* 0x000fe20000000a00 */
[----:B------:R-:W1:Y:S03]  /*a57e0*/  LDC R19, c[0x0][0x244] ;  /* 0x00009100ff137b82 */ /* 0x000e660000000800 */
[----:B------:R-:W-:Y:S01]  /*a57f0*/  IADD3 R33, P2, R32, UR4, RZ ;  /* 0x0000000420217c10 */ /* 0x000fe2000ff5e0ff */
[----:B------:R-:W-:Y:S01]  /*a5800*/  IMAD R26, R26, 0x20, R28 ;  /* 0x000000201a1a7824 */ /* 0x000fe200078e021c */
[----:B------:R-:W-:Y:S01]  /*a5810*/  LEA.HI.X.SX32 R31, R31, UR7, 0x1, P1 ;  /* 0x000000071f1f7c11 */ /* 0x000fe200088f0eff */
[----:B------:R-:W-:Y:S01]  /*a5820*/  ULDC.64 UR6, c[0x0][0x220] ;  /* 0x0000880000067ab9 */ /* 0x000fe20000000a00 */
[----:B------:R-:W-:Y:S01]  /*a5830*/  LEA.HI.X.SX32 R32, R32, UR5, 0x1, P2 ;  /* 0x0000000520207c11 */ /* 0x000fe200090f0eff */
[----:B------:R-:W-:Y:S01]  /*a5840*/  ULDC.64 UR4, c[0x0][0x220] ;  /* 0x0000880000047ab9 */ /* 0x000fe20000000a00 */
[----:B------:R-:W-:Y:S01]  /*a5850*/  IMAD R24, R24, 0x20, R26 ;  /* 0x0000002018187824 */ /* 0x000fe200078e021a */
[----:B------:R-:W-:-:S03]  /*a5860*/  IADD3 R56, P1, R29, UR4, RZ ;  /* 0x000000041d387c10 */ /* 0x000fc6000ff3e0ff */
[----:B------:R-:W-:Y:S01]  /*a5870*/  IMAD R25, R25, 0x20, R24 ;  /* 0x0000002019197824 */ /* 0x000fe200078e0218 */
[----:B------:R-:W-:Y:S01]  /*a5880*/  LEA.HI.X.SX32 R29, R29, UR5, 0x1, P1 ;  /* 0x000000051d1d7c11 */ /* 0x000fe200088f0eff */
[----:B------:R-:W-:Y:S01]  /*a5890*/  ULDC.64 UR4, c[0x0][0x220] ;  /* 0x0000880000047ab9 */ /* 0x000fe20000000a00 */
[----:B------:R-:W-:Y:S01]  /*a58a0*/  IADD3 R46, P1, R27, UR8, RZ ;  /* 0x000000081b2e7c10 */ /* 0x000fe2000ff3e0ff */
[----:B------:R-:W-:-:S03]  /*a58b0*/  IMAD R17, R17, 0x20, R25 ;  /* 0x0000002011117824 */ /* 0x000fc600078e0219 */
[----:B------:R-:W-:Y:S01]  /*a58c0*/  LEA.HI.X.SX32 R27, R27, UR9, 0x1, P1 ;  /* 0x000000091b1b7c11 */ /* 0x000fe200088f0eff */
[----:B---3--:R-:W-:Y:S01]  /*a58d0*/  IMAD R18, R18, 0x20, R17 ;  /* 0x0000002012127824 */ /* 0x008fe200078e0211 */
[----:B------:R-:W-:Y:S01]  /*a58e0*/  IADD3 R45, P1, R28, UR4, RZ ;  /* 0x000000041c2d7c10 */ /* 0x000fe2000ff3e0ff */
[----:B------:R-:W-:-:S03]  /*a58f0*/  ULDC.64 UR8, c[0x0][0x220] ;  /* 0x0000880000087ab9 */ /* 0x000fc60000000a00 */
[----:B------:R-:W-:Y:S01]  /*a5900*/  LEA.HI.X.SX32 R28, R28, UR5, 0x1, P1 ;  /* 0x000000051c1c7c11 */ /* 0x000fe200088f0eff */
[----:B------:R-:W-:Y:S01]  /*a5910*/  ULDC.64 UR4, c[0x0][0x220] ;  /* 0x0000880000047ab9 */ /* 0x000fe20000000a00 */
[----:B-1----:R-:W-:Y:S01]  /*a5920*/  IMAD R19, R19, 0x20, R18 ;  /* 0x0000002013137824 */ /* 0x002fe200078e0212 */
[----:B------:R-:W-:-:S03]  /*a5930*/  IADD3 R43, P1, R24, UR4, RZ ;  /* 0x00000004182b7c10 */ /* 0x000fc6000ff3e0ff */
[----:B0-----:R-:W-:Y:S01]  /*a5940*/  IMAD R20, R20, 0x20, R19 ;  /* 0x0000002014147824 */ /* 0x001fe200078e0213 */
[----:B------:R-:W-:Y:S01]  /*a5950*/  LEA.HI.X.SX32 R24, R24, UR5, 0x1, P1 ;  /* 0x0000000518187c11 */ /* 0x000fe200088f0eff */
[----:B------:R-:W-:Y:S01]  /*a5960*/  ULDC.64 UR4, c[0x0][0x220] ;  /* 0x0000880000047ab9 */ /* 0x000fe20000000a00 */
[----:B------:R-:W-:Y:S01]  /*a5970*/  IADD3 R41, P3, R17, UR8, RZ ;  /* 0x0000000811297c10 */ /* 0x000fe2000ff7e0ff */
[----:B--2---:R-:W-:Y:S01]  /*a5980*/  IMAD R21, R21, 0x20, R20 ;  /* 0x0000002015157824 */ /* 0x004fe200078e0214 */
[----:B------:R-:W-:Y:S01]  /*a5990*/  IADD3 R40, P1, R18, UR4, RZ ;  /* 0x0000000412287c10 */ /* 0x000fe2000ff3e0ff */
[----:B------:R-:W-:Y:S01]  /*a59a0*/  ULDC UR4, c[0x0][0x248] ;  /* 0x0000920000047ab9 */ /* 0x000fe20000000800 */
[----:B------:R-:W-:Y:S02]  /*a59b0*/  IADD3 R47, P2, R30, UR6, RZ ;  /* 0x000000061e2f7c10 */ /* 0x000fe4000ff5e0ff */
[----:B------:R-:W-:Y:S01]  /*a59c0*/  LEA.HI.X.SX32 R17, R17, UR9, 0x1, P3 ;  /* 0x0000000911117c11 */ /* 0x000fe200098f0eff */
[----:B------:R-:W-:Y:S01]  /*a59d0*/  ULDC.64 UR8, c[0x0][0x220] ;  /* 0x0000880000087ab9 */ /* 0x000fe20000000a00 */
[----:B------:R-:W-:Y:S01]  /*a59e0*/  LEA.HI.X.SX32 R18, R18, UR5, 0x1, P1 ;  /* 0x0000000512127c11 */ /* 0x000fe200088f0eff */
[----:B----4-:R-:W-:Y:S01]  /*a59f0*/  IMAD R22, R22, 0x20, R21 ;  /* 0x0000002016167824 */ /* 0x010fe200078e0215 */
[----:B------:R-:W-:Y:S01]  /*a5a00*/  IADD3 R37, P1, R21, UR10, RZ ;  /* 0x0000000a15257c10 */ /* 0x000fe2000ff3e0ff */
[----:B------:R-:W-:Y:S01]  /*a5a10*/  IMAD R54, R4, UR4, RZ ;  /* 0x0000000404367c24 */ /* 0x000fe2000f8e02ff */
[----:B------:R-:W-:Y:S01]  /*a5a20*/  IADD3 R38, P3, R20, UR8, RZ ;  /* 0x0000000814267c10 */ /* 0x000fe2000ff7e0ff */
[----:B------:R-:W-:Y:S01]  /*a5a30*/  ULDC UR8, c[0x0][0x248] ;  /* 0x0000920000087ab9 */ /* 0x000fe20000000800 */
[----:B------:R-:W-:Y:S01]  /*a5a40*/  LEA.HI.X.SX32 R30, R30, UR7, 0x1, P2 ;  /* 0x000000071e1e7c11 */ /* 0x000fe200090f0eff */
[----:B------:R-:W-:Y:S01]  /*a5a50*/  ULDC.64 UR6, c[0x0][0x220] ;  /* 0x0000880000067ab9 */ /* 0x000fe20000000a00 */
[----:B------:R-:W-:Y:S01]  /*a5a60*/  PRMT R9, R5, 0x3340, R6 ;  /* 0x0000334005097816 */ /* 0x000fe20000000006 */
[----:B------:R-:W-:Y:S01]  /*a5a70*/  ULDC.64 UR4, c[0x0][0x220] ;  /* 0x0000880000047ab9 */ /* 0x000fe20000000a00 */
[----:B------:R-:W-:Y:S01]  /*a5a80*/  LEA.HI.X.SX32 R21, R21, UR11, 0x1, P1 ;  /* 0x0000000b15157c11 */ /* 0x000fe200088f0eff */
[----:B------:R-:W-:Y:S01]  /*a5a90*/  VIADD R14, R54, UR8 ;  /* 0x00000008360e7c36 */ /* 0x000fe20008000000 */
[----:B------:R-:W-:Y:S01]  /*a5aa0*/  IADD3 R44, P2, R26, UR6, RZ ;  /* 0x000000061a2c7c10 */ /* 0x000fe2000ff5e0ff */
[----:B------:R0:W-:Y:S01]  /*a5ab0*/  STL [R1+0x2acc], R5 ;  /* 0x002acc0501007387 */ /* 0x0001e20000100800 */
[----:B------:R-:W-:Y:S01]  /*a5ac0*/  IADD3 R36, P1, R22, UR4, RZ ;  /* 0x0000000416247c10 */ /* 0x000fe2000ff3e0ff */
[----:B------:R-:W-:Y:S01]  /*a5ad0*/  ULDC UR4, c[0x0][0x248] ;  /* 0x0000920000047ab9 */ /* 0x000fe20000000800 */
[----:B------:R-:W-:Y:S01]  /*a5ae0*/  IMAD R23, R23, 0x20, R22 ;  /* 0x0000002017177824 */ /* 0x000fe200078e0216 */
[----:B------:R-:W-:Y:S01]  /*a5af0*/  LEA.HI.X.SX32 R26, R26, UR7, 0x1, P2 ;  /* 0x000000071a1a7c11 */ /* 0x000fe200090f0eff */
[----:B------:R-:W-:Y:S01]  /*a5b00*/  ULDC.64 UR6, c[0x0][0x220] ;  /* 0x0000880000067ab9 */ /* 0x000fe20000000a00 */
[----:B------:R-:W-:Y:S01]  /*a5b10*/  LEA.HI.X.SX32 R22, R22, UR5, 0x1, P1 ;  /* 0x0000000516167c11 */ /* 0x000fe200088f0eff */
[----:B------:R-:W-:Y:S01]  /*a5b20*/  ULDC UR5, c[0x0][0x248] ;  /* 0x0000920000057ab9 */ /* 0x000fe20000000800 */
[----:B------:R-:W-:Y:S01]  /*a5b30*/  ULDC UR8, c[0x0][0x248] ;  /* 0x0000920000087ab9 */ /* 0x000fe20000000800 */
[----:B------:R-:W-:Y:S01]  /*a5b40*/  ULDC UR10, c[0x0][0x248] ;  /* 0x00009200000a7ab9 */ /* 0x000fe20000000800 */
[----:B0-----:R-:W-:Y:S01]  /*a5b50*/  PRMT R5, R9, 0x5410, R8 ;  /* 0x0000541009057816 */ /* 0x001fe20000000008 */
[----:B------:R-:W-:Y:S01]  /*a5b60*/  VIADD R8, R14, UR4 ;  /* 0x000000040e087c36 */ /* 0x000fe20008000000 */
[----:B------:R-:W-:Y:S01]  /*a5b70*/  IADD3 R42, P2, R25, UR6, RZ ;  /* 0x00000006192a7c10 */ /* 0x000fe2000ff5e0ff */
[----:B------:R-:W-:-:S02]  /*a5b80*/  ULDC UR11, c[0x0][0x228] ;  /* 0x00008a00000b7ab9 */ /* 0x000fc40000000800 */
[----:B------:R-:W-:Y:S01]  /*a5b90*/  VIADD R11, R8, UR5 ;  /* 0x00000005080b7c36 */ /* 0x000fe20008000000 */
[----:B------:R-:W-:Y:S01]  /*a5ba0*/  ULDC UR5, c[0x0][0x248] ;  /* 0x0000920000057ab9 */ /* 0x000fe20000000800 */
[----:B------:R-:W-:Y:S01]  /*a5bb0*/  LEA.HI.X.SX32 R25, R25, UR7, 0x1, P2 ;  /* 0x0000000719197c11 */ /* 0x000fe200090f0eff */
[----:B------:R-:W-:Y:S01]  /*a5bc0*/  ULDC.64 UR6, c[0x0][0x220] ;  /* 0x0000880000067ab9 */ /* 0x000fe20000000a00 */
[----:B------:R-:W-:Y:S01]  /*a5bd0*/  VIADD R9, R11, UR5 ;  /* 0x000000050b097c36 */ /* 0x000fe20008000000 */
[----:B------:R-:W-:Y:S01]  /*a5be0*/  ULDC UR5, c[0x0][0x248] ;  /* 0x0000920000057ab9 */ /* 0x000fe20000000800 */
[----:B------:R-:W-:Y:S02]  /*a5bf0*/  IADD3 R39, P2, R19, UR6, RZ ;  /* 0x0000000613277c10 */ /* 0x000fe4000ff5e0ff */
[----:B------:R-:W-:Y:S01]  /*a5c00*/  VIADD R10, R9, UR5 ;  /* 0x00000005090a7c36 */ /* 0x000fe20008000000 */
[----:B------:R-:W-:Y:S01]  /*a5c10*/  ULDC UR5, c[0x0][0x248] ;  /* 0x0000920000057ab9 */ /* 0x000fe20000000800 */
[----:B------:R-:W-:Y:S01]  /*a5c20*/  LEA.HI.X.SX32 R19, R19, UR7, 0x1, P2 ;  /* 0x0000000713137c11 */ /* 0x000fe200090f0eff */
[----:B------:R-:W-:Y:S01]  /*a5c30*/  ULDC.64 UR6, c[0x0][0x220] ;  /* 0x0000880000067ab9 */ /* 0x000fe20000000a00 */
[----:B------:R-:W-:Y:S01]  /*a5c40*/  VIADD R15, R10, UR5 ;  /* 0x000000050a0f7c36 */ /* 0x000fe20008000000 */
[----:B------:R-:W-:Y:S01]  /*a5c50*/  IADD3 R35, P2, R23, UR6, RZ ;  /* 0x0000000617237c10 */ /* 0x000fe2000ff5e0ff */
[----:B------:R-:W-:Y:S01]  /*a5c60*/  ULDC UR5, c[0x0][0x248] ;  /* 0x0000920000057ab9 */ /* 0x000fe20000000800 */
[----:B------:R-:W-:Y:S01]  /*a5c70*/  STL [R1+0x2adc], R7 ;  /* 0x002adc0701007387 */ /* 0x000fe20000100800 */
[----:B------:R-:W-:Y:S01]  /*a5c80*/  VIADD R12, R15, UR5 ;  /* 0x000000050f0c7c36 */ /* 0x000fe20008000000 */
[----:B------:R-:W-:Y:S01]  /*a5c90*/  LEA.HI.X.SX32 R23, R23, UR7, 0x1, P2 ;  /* 0x0000000717177c11 */ /* 0x000fe200090f0eff */
[----:B------:R-:W-:Y:S01]  /*a5ca0*/  ULDC UR5, c[0x0][0x248] ;  /* 0x0000920000057ab9 */ /* 0x000fe20000000800 */
[----:B------:R-:W-:Y:S01]  /*a5cb0*/  STL [R1+0x2ac4], R6 ;  /* 0x002ac40601007387 */ /* 0x000fe20000100800 */
[----:B------:R-:W-:Y:S01]  /*a5cc0*/  ULDC UR6, c[0x0][0x248] ;  /* 0x0000920000067ab9 */ /* 0x000fe20000000800 */
[----:B------:R-:W-:Y:S01]  /*a5cd0*/  UMOV UR4, 0x400 ;  /* 0x0000040000047882 */ /* 0x000fe20000000000 */
[----:B------:R-:W-:Y:S01]  /*a5ce0*/  LEA.HI.X.SX32 R20, R20, UR9, 0x1, P3 ;  /* 0x0000000914147c11 */ /* 0x000fe200098f0eff */
[----:B------:R-:W-:Y:S01]  /*a5cf0*/  STL [R1+0xa4], R5 ;  /* 0x0000a40501007387 */ /* 0x000fe20000100800 */
[----:B------:R-:W-:Y:S01]  /*a5d00*/  ULEA UR4, UR26, UR4, 0x18 ;  /* 0x000000041a047291 */ /* 0x000fe2000f8ec03f */
[----:B------:R-:W-:-:S02]  /*a5d10*/  ULDC UR7, c[0x0][0x228] ;  /* 0x00008a0000077ab9 */ /* 0x000fc40000000800 */
[----:B------:R0:W-:Y:S01]  /*a5d20*/  STL.64 [R1+0x4f30], R36 ;  /* 0x004f302401007387 */ /* 0x0001e20000100a00 */
[----:B------:R-:W-:Y:S01]  /*a5d30*/  ULDC UR26, c[0x0][0x248] ;  /* 0x00009200001a7ab9 */ /* 0x000fe20000000800 */
[----:B------:R-:W-:Y:S02]  /*a5d40*/  ULDC UR9, c[0x0][0x228] ;  /* 0x00008a0000097ab9 */ /* 0x000fe40000000800 */
[----:B------:R1:W-:Y:S01]  /*a5d50*/  STL.64 [R1+0x4f10], R22 ;  /* 0x004f101601007387 */ /* 0x0003e20000100a00 */
[----:B0-----:R-:W-:Y:S01]  /*a5d60*/  VIADD R37, R12, UR5 ;  /* 0x000000050c257c36 */ /* 0x001fe20008000000 */
[----:B------:R-:W-:-:S03]  /*a5d70*/  ULDC UR5, c[0x0][0x248] ;  /* 0x0000920000057ab9 */ /* 0x000fc60000000800 */
[----:B-1----:R-:W-:Y:S01]  /*a5d80*/  VIADD R22, R37, UR5 ;  /* 0x0000000525167c36 */ /* 0x002fe20008000000 */
[----:B------:R-:W-:-:S03]  /*a5d90*/  ULDC UR5, c[0x0][0x248] ;  /* 0x0000920000057ab9 */ /* 0x000fc60000000800 */
[----:B------:R-:W-:Y:S01]  /*a5da0*/  VIADD R36, R22, UR5 ;  /* 0x0000000516247c36 */ /* 0x000fe20008000000 */
        /* <DEDUP_REMOVED lines=18> */
[----:B------:R0:W-:Y:S01]  /*a5ed0*/  STL [R1+0x4f18], R23 ;  /* 0x004f181701007387 */ /* 0x0001e20000100800 */
[----:B------:R-:W-:Y:S02]  /*a5ee0*/  ULDC UR5, c[0x0][0x228] ;  /* 0x00008a0000057ab9 */ /* 0x000fe40000000800 */
[----:B------:R-:W-:Y:S01]  /*a5ef0*/  VIADD R50, R6, UR6 ;  /* 0x0000000606327c36 */ /* 0x000fe20008000000 */
[----:B------:R1:W-:Y:S01]  /*a5f00*/  STL.64 [R1+0x4e80], R4 ;  /* 0x004e800401007387 */ /* 0x0003e20000100a00 */
[----:B------:R-:W-:Y:S02]  /*a5f10*/  ULDC UR6, c[0x0][0x228] ;  /* 0x00008a0000067ab9 */ /* 0x000fe40000000800 */
[----:B------:R-:W-:Y:S01]  /*a5f20*/  VIADD R48, R50, UR8 ;  /* 0x0000000832307c36 */ /* 0x000fe20008000000 */
[----:B------:R2:W-:Y:S01]  /*a5f30*/  STL.64 [R1+0x4e88], R6 ;  /* 0x004e880601007387 */ /* 0x0005e20000100a00 */
[----:B------:R-:W-:-:S02]  /*a5f40*/  ULDC UR8, c[0x0][0x228] ;  /* 0x00008a0000087ab9 */ /* 0x000fc40000000800 */
[----:B------:R-:W-:Y:S01]  /*a5f50*/  VIADD R52, R48, UR10 ;  /* 0x0000000a30347c36 */ /* 0x000fe20008000000 */
[----:B------:R3:W-:Y:S01]  /*a5f60*/  STL [R1+0x4f1c], R7 ;  /* 0x004f1c0701007387 */ /* 0x0007e20000100800 */
[----:B0-----:R-:W-:Y:S01]  /*a5f70*/  IMAD.MOV.U32 R23, RZ, RZ, R12 ;  /* 0x000000ffff177224 */ /* 0x001fe200078e000c */
[----:B------:R-:W-:Y:S01]  /*a5f80*/  ULDC UR10, c[0x0][0x228] ;  /* 0x00008a00000a7ab9 */ /* 0x000fe20000000800 */
[----:B------:R-:W-:Y:S01]  /*a5f90*/  VIADD R61, R52, UR12 ;  /* 0x0000000c343d7c36 */ /* 0x000fe20008000000 */
[----:B------:R0:W-:Y:S01]  /*a5fa0*/  STL [R1+0x4e78], R50 ;  /* 0x004e783201007387 */ /* 0x0001e20000100800 */
[----:B-1----:R-:W-:Y:S01]  /*a5fb0*/  IMAD.MOV.U32 R5, RZ, RZ, R15 ;  /* 0x000000ffff057224 */ /* 0x002fe200078e000f */
[----:B------:R-:W-:Y:S01]  /*a5fc0*/  ULDC UR12, c[0x0][0x228] ;  /* 0x00008a00000c7ab9 */ /* 0x000fe20000000800 */
[----:B------:R-:W-:Y:S01]  /*a5fd0*/  VIADD R60, R61, UR14 ;  /* 0x0000000e3d3c7c36 */ /* 0x000fe20008000000 */
[----:B------:R1:W-:Y:S01]  /*a5fe0*/  STL [R1+0x4ea0], R51 ;  /* 0x004ea03301007387 */ /* 0x0003e20000100800 */
[----:B--2---:R-:W-:-:S02]  /*a5ff0*/  IMAD.MOV.U32 R6, RZ, RZ, R9 ;  /* 0x000000ffff067224 */ /* 0x004fc400078e0009 */
[----:B------:R-:W-:Y:S01]  /*a6000*/  IMAD.MOV.U32 R4, RZ, RZ, R14 ;  /* 0x000000ffff047224 */ /* 0x000fe200078e000e */
[----:B---3--:R-:W-:Y:S01]  /*a6010*/  LOP3.LUT R7, R3, 0xffff, RZ, 0xc0, !PT ;  /* 0x0000ffff03077812 */ /* 0x008fe200078ec0ff */
[----:B------:R-:W-:Y:S01]  /*a6020*/  VIADD R59, R60, UR16 ;  /* 0x000000103c3b7c36 */ /* 0x000fe20008000000 */
[----:B------:R2:W-:Y:S01]  /*a6030*/  STL [R1+0x4e74], R48 ;  /* 0x004e743001007387 */ /* 0x0005e20000100800 */
[----:B------:R-:W-:Y:S01]  /*a6040*/  LOP3.LUT R9, R2, 0xffff, RZ, 0xc0, !PT ;  /* 0x0000ffff02097812 */ /* 0x000fe200078ec0ff */
[----:B0-----:R-:W-:Y:S01]  /*a6050*/  IMAD.MOV.U32 R50, RZ, RZ, R11 ;  /* 0x000000ffff327224 */ /* 0x001fe200078e000b */
[----:B------:R-:W-:Y:S01]  /*a6060*/  ULDC UR14, c[0x0][0x228] ;  /* 0x00008a00000e7ab9 */ /* 0x000fe20000000800 */
[----:B------:R-:W-:Y:S01]  /*a6070*/  VIADD R57, R59, UR18 ;  /* 0x000000123b397c36 */ /* 0x000fe20008000000 */
[----:B------:R-:W-:Y:S01]  /*a6080*/  STL [R1+0x4e70], R52 ;  /* 0x004e703401007387 */ /* 0x000fe20000100800 */
[----:B-1----:R-:W-:Y:S01]  /*a6090*/  IMAD.MOV.U32 R51, RZ, RZ, R8 ;  /* 0x000000ffff337224 */ /* 0x002fe200078e0008 */
[----:B------:R-:W-:Y:S01]  /*a60a0*/  ULDC UR16, c[0x0][0x228] ;  /* 0x00008a0000107ab9 */ /* 0x000fe20000000800 */
[----:B------:R-:W-:Y:S01]  /*a60b0*/  VIADD R16, R57, UR19 ;  /* 0x0000001339107c36 */ /* 0x000fe20008000000 */
[----:B------:R-:W-:Y:S01]  /*a60c0*/  STL [R1+0x4ec0], R53 ;  /* 0x004ec03501007387 */ /* 0x000fe20000100800 */
[----:B------:R-:W-:Y:S01]  /*a60d0*/  LOP3.LUT R8, R13, 0xffff, RZ, 0xc0, !PT ;  /* 0x0000ffff0d087812 */ /* 0x000fe200078ec0ff */
[----:B------:R-:W-:Y:S01]  /*a60e0*/  ULDC UR18, c[0x0][0x228] ;  /* 0x00008a0000127ab9 */ /* 0x000fe20000000800 */
[----:B------:R-:W-:Y:S01]  /*a60f0*/  VIADD R15, R16, UR21 ;  /* 0x00000015100f7c36 */ /* 0x000fe20008000000 */
[----:B------:R-:W-:Y:S01]  /*a6100*/  STL.64 [R1+0x4e90], R60 ;  /* 0x004e903c01007387 */ /* 0x000fe20000100a00 */
[----:B------:R-:W-:Y:S01]  /*a6110*/  ULDC UR19, c[0x0][0x228] ;  /* 0x00008a0000137ab9 */ /* 0x000fe20000000800 */
[----:B------:R-:W-:Y:S01]  /*a6120*/  ULDC UR21, c[0x0][0x228] ;  /* 0x00008a0000157ab9 */ /* 0x000fe20000000800 */
[----:B------:R-:W-:Y:S01]  /*a6130*/  VIADD R14, R15, UR23 ;  /* 0x000000170f0e7c36 */ /* 0x000fe20008000000 */
[----:B------:R-:W-:Y:S01]  /*a6140*/  STL.64 [R1+0x4e98], R58 ;  /* 0x004e983a01007387 */ /* 0x000fe20000100a00 */
[----:B------:R-:W-:-:S03]  /*a6150*/  ULDC UR23, c[0x0][0x248] ;  /* 0x0000920000177ab9 */ /* 0x000fc60000000800 */
[----:B------:R-:W3:Y:S04]  /*a6160*/  LDL.LU R2, [R1+0x4f3c] ;  /* 0x004f3c0001027983 */ /* 0x000ee80000300800 */
[----:B------:R-:W-:Y:S04]  /*a6170*/  STL [R1+0x2ab4], R9 ;  /* 0x002ab40901007387 */ /* 0x000fe80000100800 */
[----:B------:R0:W-:Y:S04]  /*a6180*/  STL.64 [R1+0x4ea8], R14 ;  /* 0x004ea80e01007387 */ /* 0x0001e80000100a00 */
[----:B------:R1:W-:Y:S04]  /*a6190*/  STL [R1+0x2ab8], R8 ;  /* 0x002ab80801007387 */ /* 0x0003e80000100800 */
[----:B------:R-:W4:Y:S04]  /*a61a0*/  LDL.LU R3, [R1+0x4f38] ;  /* 0x004f380001037983 */ /* 0x000f280000300800 */
[----:B------:R1:W-:Y:S04]  /*a61b0*/  STL [R1+0x2ab0], R7 ;  /* 0x002ab00701007387 */ /* 0x0003e80000100800 */
[----:B--2---:R-:W2:Y:S04]  /*a61c0*/  LDL R48, [R1+0x2464] ;  /* 0x0024640001307983 */ /* 0x004ea80000100800 */
[----:B0-----:R-:W4:Y:S01]  /*a61d0*/  LDL R15, [R1+0x2458] ;  /* 0x00245800010f7983 */ /* 0x001f220000100800 */
[----:B------:R-:W-:Y:S01]  /*a61e0*/  VIADD R13, R14, UR23 ;  /* 0x000000170e0d7c36 */ /* 0x000fe20008000000 */
[----:B------:R-:W-:-:S02]  /*a61f0*/  ULDC UR23, c[0x0][0x248] ;  /* 0x0000920000177ab9 */ /* 0x000fc40000000800 */
[----:B------:R-:W4:Y:S01]  /*a6200*/  LDL R14, [R1+0x245c] ;  /* 0x00245c00010e7983 */ /* 0x000f220000100800 */
[----:B------:R-:W-:Y:S01]  /*a6210*/  VIADD R12, R13, UR23 ;  /* 0x000000170d0c7c36 */ /* 0x000fe20008000000 */
[----:B------:R-:W-:Y:S01]  /*a6220*/  PRMT R9, R9, 0x3340, R7 ;  /* 0x0000334009097816 */ /* 0x000fe20000000007 */
[----:B------:R-:W-:Y:S02]  /*a6230*/  ULDC UR23, c[0x0][0x248] ;  /* 0x0000920000177ab9 */ /* 0x000fe40000000800 */
[----:B------:R-:W-:Y:S01]  /*a6240*/  VIADD R11, R12, UR28 ;  /* 0x0000001c0c0b7c36 */ /* 0x000fe20008000000 */
[----:B------:R-:W-:Y:S01]  /*a6250*/  ULDC.64 UR28, c[0x0][0x228] ;  /* 0x00008a00001c7ab9 */ /* 0x000fe20000000a00 */
[----:B-1----:R-:W-:Y:S01]  /*a6260*/  PRMT R8, R8, 0x3340, R0 ;  /* 0x0000334008087816 */ /* 0x002fe20000000000 */
[----:B------:R-:W-:Y:S02]  /*a6270*/  IMAD.MOV.U32 R7, RZ, RZ, R4 ;  /* 0x000000ffff077224 */ /* 0x000fe400078e0004 */
[----:B------:R-:W-:-:S02]  /*a6280*/  IMAD.MOV.U32 R4, RZ, RZ, R10 ;  /* 0x000000ffff047224 */ /* 0x000fc400078e000a */
[----:B------:R-:W-:Y:S01]  /*a6290*/  VIADD R10, R11, UR23 ;  /* 0x000000170b0a7c36 */ /* 0x000fe20008000000 */
[----:B------:R-:W-:Y:S01]  /*a62a0*/  PRMT R8, R9, 0x5410, R8 ;  /* 0x0000541009087816 */ /* 0x000fe20000000008 */
[----:B------:R-:W-:Y:S01]  /*a62b0*/  STL.64 [R1+0x4eb0], R12 ;  /* 0x004eb00c01007387 */ /* 0x000fe20000100a00 */
[----:B------:R-:W-:Y:S01]  /*a62c0*/  IMAD.MOV.U32 R59, RZ, RZ, R5 ;  /* 0x000000ffff3b7224 */ /* 0x000fe200078e0005 */
[----:B------:R-:W-:Y:S01]  /*a62d0*/  ULDC UR23, c[0x0][0x228] ;  /* 0x00008a0000177ab9 */ /* 0x000fe20000000800 */
[----:B------:R-:W-:Y:S01]  /*a62e0*/  VIADD R9, R10, UR26 ;  /* 0x0000001a0a097c36 */ /* 0x000fe20008000000 */
[----:B------:R-:W-:Y:S01]  /*a62f0*/  ULDC UR26, c[0x0][0x248] ;  /* 0x00009200001a7ab9 */ /* 0x000fe20000000800 */
[----:B------:R0:W-:Y:S04]  /*a6300*/  STL [R1+0xa0], R8 ;  /* 0x0000a00801007387 */ /* 0x0001e80000100800 */
[----:B------:R1:W-:Y:S01]  /*a6310*/  STL.64 [R1+0x4eb8], R10 ;  /* 0x004eb80a01007387 */ /* 0x0003e20000100a00 */
[----:B0-----:R-:W-:Y:S01]  /*a6320*/  VIADD R8, R9, UR26 ;  /* 0x0000001a09087c36 */ /* 0x001fe20008000000 */
[----:B------:R-:W-:Y:S01]  /*a6330*/  ULDC UR26, c[0x0][0x248] ;  /* 0x00009200001a7ab9 */ /* 0x000fe20000000800 */
[----:B------:R-:W-:-:S02]  /*a6340*/  IMAD.MOV.U32 R13, RZ, RZ, R50 ;  /* 0x000000ffff0d7224 */ /* 0x000fc400078e0032 */
[----:B------:R-:W-:Y:S02]  /*a6350*/  IMAD.MOV.U32 R50, RZ, RZ, R6 ;  /* 0x000000ffff327224 */ /* 0x000fe400078e0006 */
[----:B-1----:R-:W-:Y:S01]  /*a6360*/  IMAD.MOV.U32 R11, RZ, RZ, R51 ;  /* 0x000000ffff0b7224 */ /* 0x002fe200078e0033 */
[----:B---3--:R-:W-:Y:S02]  /*a6370*/  LOP3.LUT R2, R2, 0xffdfffff, RZ, 0xc0, !PT ;  /* 0xffdfffff02027812 */ /* 0x008fe400078ec0ff */
[----:B--2---:R-:W-:Y:S01]  /*a6380*/  ISETP.LT.AND P1, PT, R48, UR28, !P0 ;  /* 0x0000001c30007c0c */ /* 0x004fe2000c721270 */
[----:B------:R-:W-:Y:S01]  /*a6390*/  IMAD.MOV.U32 R48, RZ, RZ, R4 ;  /* 0x000000ffff307224 */ /* 0x000fe200078e0004 */
[----:B------:R-:W-:-:S11]  /*a63a0*/  ULDC UR28, c[0x0][0x228] ;  /* 0x00008a00001c7ab9 */ /* 0x000fd60000000800 */
[----:B------:R-:W-:Y:S02]  /*a63b0*/  @P1 LOP3.LUT R2, R2, 0x200000, RZ, 0xfc, !PT ;  /* 0x0020000002021812 */ /* 0x000fe400078efcff */
[----:B----4-:R-:W-:Y:S01]  /*a63c0*/  ISETP.LT.AND P1, PT, R15, UR24, !P0 ;  /* 0x000000180f007c0c */ /* 0x010fe2000c721270 */
[----:B------:R-:W-:Y:S01]  /*a63d0*/  ULDC UR24, c[0x0][0x228] ;  /* 0x00008a0000187ab9 */ /* 0x000fe20000000800 */
[----:B------:R-:W-:-:S11]  /*a63e0*/  LOP3.LUT R2, R2, 0xfeffffff, RZ, 0xc0, !PT ;  /* 0xfeffffff02027812 */ /* 0x000fd600078ec0ff */
[----:B------:R-:W-:Y:S02]  /*a63f0*/  @P1 LOP3.LUT R2, R2, 0x1000000, RZ, 0xfc, !PT ;  /* 0x0100000002021812 */ /* 0x000fe400078efcff */
[----:B------:R-:W-:Y:S01]  /*a6400*/  ISETP.LT.AND P1, PT, R14, UR25, !P0 ;  /* 0x000000190e007c0c */ /* 0x000fe2000c721270 */
[----:B------:R-:W-:Y:S01]  /*a6410*/  ULDC UR25, c[0x0][0x228] ;  /* 0x00008a0000197ab9 */ /* 0x000fe20000000800 */
[----:B------:R-:W-:-:S11]  /*a6420*/  LOP3.LUT R2, R2, 0xff7fffff, RZ, 0xc0, !PT ;  /* 0xff7fffff02027812 */ /* 0x000fd600078ec0ff */
[----:B------:R-:W-:-:S05]  /*a6430*/  @P1 LOP3.LUT R2, R2, 0x800000, RZ, 0xfc, !PT ;  /* 0x0080000002021812 */ /* 0x000fca00078efcff */
[----:B------:R0:W-:Y:S02]  /*a6440*/  STL.64 [R1+0x4ec8], R2 ;  /* 0x004ec80201007387 */ /* 0x0001e40000100a00 */
[----:B0-----:R-:W-:Y:S02]  /*a6450*/  IMAD.MOV.U32 R3, RZ, RZ, R54 ;  /* 0x000000ffff037224 */ /* 0x001fe400078e0036 */
[----:B------:R-:W-:Y:S01]  /*a6460*/  VIADD R54, R8, UR26 ;  /* 0x0000001a08367c36 */ /* 0x000fe20008000000 */
[----:B------:R-:W-:-:S04]  /*a6470*/  ULDC UR26, c[0x0][0x228] ;  /* 0x00008a00001a7ab9 */ /* 0x000fc80000000800 */
[----:B------:R0:W-:Y:S01]  /*a6480*/  STL.64 [R1+0x4ed8], R54 ;  /* 0x004ed83601007387 */ /* 0x0001e20000100a00 */
[----:B------:R-:W-:Y:S02]  /*a6490*/  SHF.R.S32.HI R2, RZ, 0x1f, R3 ;  /* 0x0000001fff027819 */ /* 0x000fe40000011403 */
[C---:B------:R-:W-:Y:S01]  /*a64a0*/  IADD3 R14, P2, R3.reuse, R34, RZ ;  /* 0x00000022030e7210 */ /* 0x040fe20007f5e0ff */
[----:B0-----:R-:W-:Y:S01]  /*a64b0*/  IMAD.MOV.U32 R55, RZ, RZ, R7 ;  /* 0x000000ffff377224 */ /* 0x001fe200078e0007 */
[----:B------:R-:W-:-:S03]  /*a64c0*/  IADD3 R52, P1, R3, R33, RZ ;  /* 0x0000002103347210 */ /* 0x000fc60007f3e0ff */
[----:B------:R-:W-:Y:S01]  /*a64d0*/  IMAD.X R15, R2, 0x1, R31, P2 ;  /* 0x00000001020f7824 */ /* 0x000fe200010e061f */
[----:B------:R-:W-:Y:S02]  /*a64e0*/  SHF.R.S32.HI R10, RZ, 0x1f, R55 ;  /* 0x0000001fff0a7819 */ /* 0x000fe40000011437 */
[----:B------:R-:W-:Y:S01]  /*a64f0*/  IADD3 R6, P3, R55, R34, RZ ;  /* 0x0000002237067210 */ /* 0x000fe20007f7e0ff */
[----:B------:R0:W-:Y:S04]  /*a6500*/  STL.64 [R1+0x4ed0], R8 ;  /* 0x004ed00801007387 */ /* 0x0001e80000100a00 */
[----:B------:R-:W-:Y:S01]  /*a6510*/  IMAD.X R7, R10, 0x1, R31, P3 ;  /* 0x000000010a077824 */ /* 0x000fe200018e061f */
[----:B------:R1:W-:Y:S01]  /*a6520*/  STL.64 [R1+0xb48], R14 ;  /* 0x000b480e01007387 */ /* 0x0003e20000100a00 */
[----:B------:R-:W-:-:S03]  /*a6530*/  IMAD.X R53, R2, 0x1, R32, P1 ;  /* 0x0000000102357824 */ /* 0x000fc600008e0620 */
[----:B------:R2:W-:Y:S01]  /*a6540*/  STL.64 [R1+0x1d08], R6 ;  /* 0x001d080601007387 */ /* 0x0005e20000100a00 */
[----:B0-----:R-:W-:Y:S02]  /*a6550*/  IADD3 R8, P1, R3, R56, RZ ;  /* 0x0000003803087210 */ /* 0x001fe40007f3e0ff */
[----:B-1----:R-:W-:Y:S02]  /*a6560*/  IADD3 R14, P2, R55, R33, RZ ;  /* 0x00000021370e7210 */ /* 0x002fe40007f5e0ff */
[----:B--2---:R-:W-:-:S03]  /*a6570*/  IADD3 R6, P3, R3, R47, RZ ;  /* 0x0000002f03067210 */ /* 0x004fc60007f7e0ff */
[----:B------:R-:W-:Y:S02]  /*a6580*/  IMAD.X R15, R10, 0x1, R32, P2 ;  /* 0x000000010a0f7824 */ /* 0x000fe400010e0620 */
[C---:B------:R-:W-:Y:S02]  /*a6590*/  IMAD.X R9, R2.reuse, 0x1, R29, P1 ;  /* 0x0000000102097824 */ /* 0x040fe400008e061d */
[----:B------:R-:W-:Y:S01]  /*a65a0*/  IMAD.X R7, R2, 0x1, R30, P3 ;  /* 0x0000000102077824 */ /* 0x000fe200018e061e */
[----:B------:R0:W-:Y:S04]  /*a65b0*/  STL.64 [R1+0x1d78], R52 ;  /* 0x001d783401007387 */ /* 0x0001e80000100a00 */
[----:B------:R1:W-:Y:S04]  /*a65c0*/  STL.64 [R1+0x1d00], R14 ;  /* 0x001d000e01007387 */ /* 0x0003e80000100a00 */
[----:B------:R-:W-:Y:S01]  /*a65d0*/  STL.64 [R1+0x1d70], R8 ;  /* 0x001d700801007387 */ /* 0x000fe20000100a00 */
[----:B0-----:R-:W-:-:S03]  /*a65e0*/  IADD3 R52, P1, R55, R56, RZ ;  /* 0x0000003837347210 */ /* 0x001fc60007f3e0ff */
[----:B------:R0:W-:Y:S01]  /*a65f0*/  STL.64 [R1+0x1d68], R6 ;  /* 0x001d680601007387 */ /* 0x0001e20000100a00 */
[----:B-1----:R-:W-:Y:S01]  /*a6600*/  IADD3 R14, P3, R3, R46, RZ ;  /* 0x0000002e030e7210 */ /* 0x002fe20007f7e0ff */
[----:B------:R-:W-:-:S04]  /*a6610*/  IMAD.X R53, R10, 0x1, R29, P1 ;  /* 0x000000010a357824 */ /* 0x000fc800008e061d */
[----:B------:R-:W-:Y:S01]  /*a6620*/  IMAD.X R15, R2, 0x1, R27, P3 ;  /* 0x00000001020f7824 */ /* 0x000fe200018e061b */
[----:B0-----:R-:W-:-:S04]  /*a6630*/  IADD3 R6, P2, R3, R45, RZ ;  /* 0x0000002d03067210 */ /* 0x001fc80007f5e0ff */
[----:B------:R0:W-:Y:S01]  /*a6640*/  STL.64 [R1+0x1d60], R14 ;  /* 0x001d600e01007387 */ /* 0x0001e20000100a00 */
[----:B------:R-:W-:-:S03]  /*a6650*/  IMAD.X R7, R2, 0x1, R28, P2 ;  /* 0x0000000102077824 */ /* 0x000fc600010e061c */
[----:B------:R-:W-:Y:S04]  /*a6660*/  STL.64 [R1+0x1cf8], R52 ;  /* 0x001cf83401007387 */ /* 0x000fe80000100a00 */
[----:B------:R1:W-:Y:S01]  /*a6670*/  STL.64 [R1+0x1d58], R6 ;  /* 0x001d580601007387 */ /* 0x0003e20000100a00 */
[----:B0-----:R-:W-:-:S05]  /*a6680*/  IADD3 R14, P1, R55, R47, RZ ;  /* 0x0000002f370e7210 */ /* 0x001fca0007f3e0ff */
[----:B------:R-:W-:Y:S01]  /*a6690*/  IMAD.X R15, R10, 0x1, R30, P1 ;  /* 0x000000010a0f7824 */ /* 0x000fe200008e061e */
[----:B-1----:R-:W-:-:S04]  /*a66a0*/  IADD3 R6, P3, R55, R46, RZ ;  /* 0x0000002e37067210 */ /* 0x002fc80007f7e0ff */
[----:B------:R0:W-:Y:S01]  /*a66b0*/  STL.64 [R1+0x1cf0], R14 ;  /* 0x001cf00e01007387 */ /* 0x0001e20000100a00 */
[----:B------:R-:W-:Y:S01]  /*a66c0*/  IMAD.X R7, R10, 0x1, R27, P3 ;  /* 0x000000010a077824 */ /* 0x000fe200018e061b */
[----:B------:R-:W-:Y:S02]  /*a66d0*/  SHF.R.S32.HI R9, RZ, 0x1f, R11 ;  /* 0x0000001fff097819 */ /* 0x000fe4000001140b */
[C---:B------:R-:W-:Y:S02]  /*a66e0*/  IADD3 R52, P2, R11.reuse, R34, RZ ;  /* 0x000000220b347210 */ /* 0x040fe40007f5e0ff */
[----:B------:R1:W-:Y:S01]  /*a66f0*/  STL.64 [R1+0x1ce8], R6 ;  /* 0x001ce80601007387 */ /* 0x0003e20000100a00 */
[----:B0-----:R-:W-:Y:S02]  /*a6700*/  IADD3 R14, P1, R11, R33, RZ ;  /* 0x000000210b0e7210 */ /* 0x001fe40007f3e0ff */
[----:B------:R-:W-:-:S03]  /*a6710*/  IMAD.X R53, R9, 0x1, R31, P2 ;  /* 0x0000000109357824 */ /* 0x000fc600010e061f */
[----:B------:R-:W-:Y:S01]  /*a6720*/  IMAD.X R15, R9, 0x1, R32, P1 ;  /* 0x00000001090f7824 */ /* 0x000fe200008e0620 */
[----:B-1----:R-:W-:Y:S01]  /*a6730*/  IADD3 R6, P3, R55, R45, RZ ;  /* 0x0000002d37067210 */ /* 0x002fe20007f7e0ff */
[----:B------:R0:W-:Y:S04]  /*a6740*/  STL.64 [R1+0x1c90], R52 ;  /* 0x001c903401007387 */ /* 0x0001e80000100a00 */
[----:B------:R-:W-:Y:S01]  /*a6750*/  IMAD.X R7, R10, 0x1, R28, P3 ;  /* 0x000000010a077824 */ /* 0x000fe200018e061c */
[----:B------:R-:W-:Y:S04]  /*a6760*/  STL.64 [R1+0x1c88], R14 ;  /* 0x001c880e01007387 */ /* 0x000fe80000100a00 */
[----:B------:R1:W-:Y:S01]  /*a6770*/  STL.64 [R1+0x1ce0], R6 ;  /* 0x001ce00601007387 */ /* 0x0003e20000100a00 */
[----:B0-----:R-:W-:Y:S01]  /*a6780*/  IMAD.MOV.U32 R53, RZ, RZ, R50 ;  /* 0x000000ffff357224 */ /* 0x001fe200078e0032 */
[----:B------:R-:W-:-:S02]  /*a6790*/  IADD3 R50, P2, R11, R56, RZ ;  /* 0x000000380b327210 */ /* 0x000fc40007f5e0ff */
[----:B-1----:R-:W-:-:S05]  /*a67a0*/  IADD3 R6, P3, R3, R44, RZ ;  /* 0x0000002c03067210 */ /* 0x002fca0007f7e0ff */
[----:B------:R-:W-:Y:S01]  /*a67b0*/  IMAD.X R7, R2, 0x1, R26, P3 ;  /* 0x0000000102077824 */ /* 0x000fe200018e061a */
[----:B------:R-:W-:Y:S01]  /*a67c0*/  IADD3 R14, P1, R55, R44, RZ ;  /* 0x0000002c370e7210 */ /* 0x000fe20007f3e0ff */
[----:B------:R-:W-:-:S03]  /*a67d0*/  IMAD.X R51, R9, 0x1, R29, P2 ;  /* 0x0000000109337824 */ /* 0x000fc600010e061d */
[----:B------:R0:W-:Y:S01]  /*a67e0*/  STL.64 [R1+0x1d50], R6 ;  /* 0x001d500601007387 */ /* 0x0001e20000100a00 */
[----:B------:R-:W-:-:S03]  /*a67f0*/  IMAD.X R15, R10, 0x1, R26, P1 ;  /* 0x000000010a0f7824 */ /* 0x000fc600008e061a */
[----:B------:R1:W-:Y:S01]  /*a6800*/  STL.64 [R1+0x1c80], R50 ;  /* 0x001c803201007387 */ /* 0x0003e20000100a00 */
[----:B0-----:R-:W-:-:S03]  /*a6810*/  IADD3 R6, P2, R11, R47, RZ ;  /* 0x0000002f0b067210 */ /* 0x001fc60007f5e0ff */
[----:B------:R0:W-:Y:S02]  /*a6820*/  STL.64 [R1+0x1cd8], R14 ;  /* 0x001cd80e01007387 */ /* 0x0001e40000100a00 */
[----:B------:R-:W-:Y:S01]  /*a6830*/  IMAD.X R7, R9, 0x1, R30, P2 ;  /* 0x0000000109077824 */ /* 0x000fe200010e061e */
[----:B-1----:R-:W-:-:S04]  /*a6840*/  IADD3 R50, P1, R11, R46, RZ ;  /* 0x0000002e0b327210 */ /* 0x002fc80007f3e0ff */
[----:B------:R1:W-:Y:S01]  /*a6850*/  STL.64 [R1+0x1c78], R6 ;  /* 0x001c780601007387 */ /* 0x0003e20000100a00 */
[----:B0-----:R-:W-:Y:S01]  /*a6860*/  IADD3 R14, P3, R3, R43, RZ ;  /* 0x0000002b030e7210 */ /* 0x001fe20007f7e0ff */
[----:B------:R-:W-:-:S04]  /*a6870*/  IMAD.X R51, R9, 0x1, R27, P1 ;  /* 0x0000000109337824 */ /* 0x000fc800008e061b */
[----:B------:R-:W-:Y:S01]  /*a6880*/  IMAD.X R15, R2, 0x1, R24, P3 ;  /* 0x00000001020f7824 */ /* 0x000fe200018e0618 */
[----:B-1----:R-:W-:-:S04]  /*a6890*/  IADD3 R6, P2, R55, R43, RZ ;  /* 0x0000002b37067210 */ /* 0x002fc80007f5e0ff */
        /* <DEDUP_REMOVED lines=11> */
[----:B------:R1:W-:Y:S03]  /*a6950*/  STL.64 [R1+0x1c60], R6 ;  /* 0x001c600601007387 */ /* 0x0003e60000100a00 */
[----:B------:R-:W-:Y:S01]  /*a6960*/  IMAD.X R51, R8, 0x1, R31, P2 ;  /* 0x0000000108337824 */ /* 0x000fe200010e061f */
[----:B0-----:R-:W-:-:S02]  /*a6970*/  IADD3 R14, P1, R13, R33, RZ ;  /* 0x000000210d0e7210 */ /* 0x001fc40007f3e0ff */
[----:B-1----:R-:W-:Y:S02]  /*a6980*/  IADD3 R6, P3, R11, R43, RZ ;  /* 0x0000002b0b067210 */ /* 0x002fe40007f7e0ff */
[----:B------:R0:W-:Y:S03]  /*a6990*/  STL.64 [R1+0x1238], R50 ;  /* 0x0012383201007387 */ /* 0x0001e60000100a00 */
[----:B------:R-:W-:Y:S02]  /*a69a0*/  IMAD.X R7, R9, 0x1, R24, P3 ;  /* 0x0000000109077824 */ /* 0x000fe400018e0618 */
[----:B------:R-:W-:-:S03]  /*a69b0*/  IMAD.X R15, R8, 0x1, R32, P1 ;  /* 0x00000001080f7824 */ /* 0x000fc600008e0620 */
[----:B------:R1:W-:Y:S01]  /*a69c0*/  STL.64 [R1+0x1c58], R6 ;  /* 0x001c580601007387 */ /* 0x0003e20000100a00 */
[----:B0-----:R-:W-:-:S03]  /*a69d0*/  IADD3 R50, P2, R13, R56, RZ ;  /* 0x000000380d327210 */ /* 0x001fc60007f5e0ff */
[----:B------:R0:W-:Y:S02]  /*a69e0*/  STL.64 [R1+0x1230], R14 ;  /* 0x0012300e01007387 */ /* 0x0001e40000100a00 */
[----:B------:R-:W-:Y:S01]  /*a69f0*/  IMAD.X R51, R8, 0x1, R29, P2 ;  /* 0x0000000108337824 */ /* 0x000fe200010e061d */
[----:B-1----:R-:W-:-:S04]  /*a6a00*/  IADD3 R6, P3, R3, R42, RZ ;  /* 0x0000002a03067210 */ /* 0x002fc80007f7e0ff */
[----:B------:R1:W-:Y:S01]  /*a6a10*/  STL.64 [R1+0x1228], R50 ;  /* 0x0012283201007387 */ /* 0x0003e20000100a00 */
[----:B------:R-:W-:Y:S01]  /*a6a20*/  IMAD.X R7, R2, 0x1, R25, P3 ;  /* 0x0000000102077824 */ /* 0x000fe200018e0619 */
[----:B0-----:R-:W-:-:S04]  /*a6a30*/  IADD3 R14, P1, R13, R47, RZ ;  /* 0x0000002f0d0e7210 */ /* 0x001fc80007f3e0ff */
[----:B------:R0:W-:Y:S01]  /*a6a40*/  STL.64 [R1+0x1d40], R6 ;  /* 0x001d400601007387 */ /* 0x0001e20000100a00 */
[----:B------:R-:W-:Y:S01]  /*a6a50*/  IMAD.X R15, R8, 0x1, R30, P1 ;  /* 0x00000001080f7824 */ /* 0x000fe200008e061e */
[----:B-1----:R-:W-:Y:S02]  /*a6a60*/  IADD3 R50, P2, R13, R46, RZ ;  /* 0x0000002e0d327210 */ /* 0x002fe40007f5e0ff */
[----:B0-----:R-:W-:Y:S02]  /*a6a70*/  IADD3 R6, P3, R55, R42, RZ ;  /* 0x0000002a37067210 */ /* 0x001fe40007f7e0ff */
        /* <DEDUP_REMOVED lines=12> */
[----:B-1----:R-:W-:Y:S01]  /*a6b40*/  IADD3 R14, P3, R3, R41, RZ ;  /* 0x00000029030e7210 */ /* 0x002fe20007f7e0ff */
[----:B------:R-:W-:-:S04]  /*a6b50*/  IMAD.X R51, R8, 0x1, R26, P1 ;  /* 0x0000000108337824 */ /* 0x000fc800008e061a */
[----:B------:R-:W-:Y:S01]  /*a6b60*/  IMAD.X R15, R2, 0x1, R17, P3 ;  /* 0x00000001020f7824 */ /* 0x000fe200018e0611 */
[----:B0-----:R-:W-:-:S04]  /*a6b70*/  IADD3 R6, P2, R55, R41, RZ ;  /* 0x0000002937067210 */ /* 0x001fc80007f5e0ff */
[----:B------:R0:W-:Y:S01]  /*a6b80*/  STL.64 [R1+0x1d38], R14 ;  /* 0x001d380e01007387 */ /* 0x0001e20000100a00 */
[----:B------:R-:W-:-:S03]  /*a6b90*/  IMAD.X R7, R10, 0x1, R17, P2 ;  /* 0x000000010a077824 */ /* 0x000fc600010e0611 */
[----:B------:R1:W-:Y:S01]  /*a6ba0*/  STL.64 [R1+0x1208], R50 ;  /* 0x0012083201007387 */ /* 0x0003e20000100a00 */
[----:B------:R-:W-:-:S03]  /*a6bb0*/  SHF.R.S32.HI R12, RZ, 0x1f, R53 ;  /* 0x0000001fff0c7819 */ /* 0x000fc60000011435 */
[----:B------:R2:W-:Y:S01]  /*a6bc0*/  STL.64 [R1+0x1cc0], R6 ;  /* 0x001cc00601007387 */ /* 0x0005e20000100a00 */
[C---:B0-----:R-:W-:Y:S02]  /*a6bd0*/  IADD3 R14, P1, R13.reuse, R43, RZ ;  /* 0x0000002b0d0e7210 */ /* 0x041fe40007f3e0ff */
[----:B-1----:R-:W-:-:S03]  /*a6be0*/  IADD3 R50, P2, R13, R42, RZ ;  /* 0x0000002a0d327210 */ /* 0x002fc60007f5e0ff */
[C---:B------:R-:W-:Y:S01]  /*a6bf0*/  IMAD.X R15, R8.reuse, 0x1, R24, P1 ;  /* 0x00000001080f7824 */ /* 0x040fe200008e0618 */
[----:B--2---:R-:W-:Y:S01]  /*a6c00*/  IADD3 R6, P3, R53, R34, RZ ;  /* 0x0000002235067210 */ /* 0x004fe20007f7e0ff */
[----:B------:R-:W-:-:S03]  /*a6c10*/  IMAD.X R51, R8, 0x1, R25, P2 ;  /* 0x0000000108337824 */ /* 0x000fc600010e0619 */
[----:B------:R0:W-:Y:S01]  /*a6c20*/  STL.64 [R1+0x1200], R14 ;  /* 0x0012000e01007387 */ /* 0x0001e20000100a00 */
[----:B------:R-:W-:-:S03]  /*a6c30*/  IMAD.X R7, R12, 0x1, R31, P3 ;  /* 0x000000010c077824 */ /* 0x000fc600018e061f */
[----:B------:R1:W-:Y:S04]  /*a6c40*/  STL.64 [R1+0x11f8], R50 ;  /* 0x0011f83201007387 */ /* 0x0003e80000100a00 */
[----:B------:R2:W-:Y:S01]  /*a6c50*/  STL.64 [R1+0x11c0], R6 ;  /* 0x0011c00601007387 */ /* 0x0005e20000100a00 */
[C---:B0-----:R-:W-:Y:S02]  /*a6c60*/  IADD3 R14, P1, R53.reuse, R33, RZ ;  /* 0x00000021350e7210 */ /* 0x041fe40007f3e0ff */
[----:B-1----:R-:W-:-:S03]  /*a6c70*/  IADD3 R50, P2, R53, R56, RZ ;  /* 0x0000003835327210 */ /* 0x002fc60007f5e0ff */
[C---:B------:R-:W-:Y:S01]  /*a6c80*/  IMAD.X R15, R12.reuse, 0x1, R32, P1 ;  /* 0x000000010c0f7824 */ /* 0x040fe200008e0620 */
[----:B--2---:R-:W-:Y:S01]  /*a6c90*/  IADD3 R6, P3, R11, R41, RZ ;  /* 0x000000290b067210 */ /* 0x004fe20007f7e0ff */
[----:B------:R-:W-:-:S03]  /*a6ca0*/  IMAD.X R51, R12, 0x1, R29, P2 ;  /* 0x000000010c337824 */ /* 0x000fc600010e061d */
[----:B------:R0:W-:Y:S01]  /*a6cb0*/  STL.64 [R1+0x11b8], R14 ;  /* 0x0011b80e01007387 */ /* 0x0001e20000100a00 */
[--C-:B------:R-:W-:Y:S01]  /*a6cc0*/  IMAD.X R7, R9, 0x1, R17.reuse, P3 ;  /* 0x0000000109077824 */ /* 0x100fe200018e0611 */
[----:B------:R-:W-:Y:S02]  /*a6cd0*/  IADD3 R4, P3, R13, R41, RZ ;  /* 0x000000290d047210 */ /* 0x000fe40007f7e0ff */
[----:B------:R-:W-:Y:S04]  /*a6ce0*/  STL.64 [R1+0x11b0], R50 ;  /* 0x0011b03201007387 */ /* 0x000fe80000100a00 */
[----:B------:R1:W-:Y:S01]  /*a6cf0*/  STL.64 [R1+0x1c40], R6 ;  /* 0x001c400601007387 */ /* 0x0003e20000100a00 */
[----:B0-----:R-:W-:Y:S01]  /*a6d00*/  IADD3 R14, P1, R53, R47, RZ ;  /* 0x0000002f350e7210 */ /* 0x001fe20007f3e0ff */
[----:B------:R-:W-:-:S04]  /*a6d10*/  IMAD.X R5, R8, 0x1, R17, P3 ;  /* 0x0000000108057824 */ /* 0x000fc800018e0611 */
[----:B------:R-:W-:Y:S01]  /*a6d20*/  IMAD.X R15, R12, 0x1, R30, P1 ;  /* 0x000000010c0f7824 */ /* 0x000fe200008e061e */
[----:B-1----:R-:W-:-:S04]  /*a6d30*/  IADD3 R6, P2, R53, R46, RZ ;  /* 0x0000002e35067210 */ /* 0x002fc80007f5e0ff */
[----:B------:R0:W-:Y:S01]  /*a6d40*/  STL.64 [R1+0x11a8], R14 ;  /* 0x0011a80e01007387 */ /* 0x0001e20000100a00 */
[----:B------:R-:W-:-:S03]  /*a6d50*/  IMAD.X R7, R12, 0x1, R27, P2 ;  /* 0x000000010c077824 */ /* 0x000fc600010e061b */
[----:B------:R1:W-:Y:S04]  /*a6d60*/  STL.64 [R1+0x11f0], R4 ;  /* 0x0011f00401007387 */ /* 0x0003e80000100a00 */
[----:B------:R2:W-:Y:S01]  /*a6d70*/  STL.64 [R1+0x11a0], R6 ;  /* 0x0011a00601007387 */ /* 0x0005e20000100a00 */
[----:B0-----:R-:W-:Y:S02]  /*a6d80*/  IADD3 R14, P1, R53, R45, RZ ;  /* 0x0000002d350e7210 */ /* 0x001fe40007f3e0ff */
[-C--:B-1----:R-:W-:Y:S02]  /*a6d90*/  IADD3 R4, P3, R3, R40.reuse, RZ ;  /* 0x0000002803047210 */ /* 0x082fe40007f7e0ff */
[----:B--2---:R-:W-:-:S03]  /*a6da0*/  IADD3 R6, P2, R55, R40, RZ ;  /* 0x0000002837067210 */ /* 0x004fc60007f5e0ff */
[----:B------:R-:W-:Y:S02]  /*a6db0*/  IMAD.X R5, R2, 0x1, R18, P3 ;  /* 0x0000000102057824 */ /* 0x000fe400018e0612 */
[----:B------:R-:W-:Y:S02]  /*a6dc0*/  IMAD.X R15, R12, 0x1, R28, P1 ;  /* 0x000000010c0f7824 */ /* 0x000fe400008e061c */
[----:B------:R-:W-:Y:S01]  /*a6dd0*/  IMAD.X R7, R10, 0x1, R18, P2 ;  /* 0x000000010a077824 */ /* 0x000fe200010e0612 */
[----:B------:R0:W-:Y:S04]  /*a6de0*/  STL.64 [R1+0x1d30], R4 ;  /* 0x001d300401007387 */ /* 0x0001e80000100a00 */
[----:B------:R-:W-:Y:S04]  /*a6df0*/  STL.64 [R1+0x1198], R14 ;  /* 0x0011980e01007387 */ /* 0x000fe80000100a00 */
[----:B------:R1:W-:Y:S01]  /*a6e00*/  STL.64 [R1+0x1cb8], R6 ;  /* 0x001cb80601007387 */ /* 0x0003e20000100a00 */
[----:B0-----:R-:W-:-:S05]  /*a6e10*/  IADD3 R4, P1, R53, R44, RZ ;  /* 0x0000002c35047210 */ /* 0x001fca0007f3e0ff */
[----:B------:R-:W-:Y:S01]  /*a6e20*/  IMAD.X R5, R12, 0x1, R26, P1 ;  /* 0x000000010c057824 */ /* 0x000fe200008e061a */
[----:B-1----:R-:W-:Y:S02]  /*a6e30*/  IADD3 R6, P3, R11, R40, RZ ;  /* 0x000000280b067210 */ /* 0x002fe40007f7e0ff */
[----:B------:R-:W-:-:S03]  /*a6e40*/  IADD3 R14, P2, R53, R43, RZ ;  /* 0x0000002b350e7210 */ /* 0x000fc60007f5e0ff */
[----:B------:R-:W-:Y:S01]  /*a6e50*/  IMAD.X R7, R9, 0x1, R18, P3 ;  /* 0x0000000109077824 */ /* 0x000fe200018e0612 */
[----:B------:R0:W-:Y:S01]  /*a6e60*/  STL.64 [R1+0x1190], R4 ;  /* 0x0011900401007387 */ /* 0x0001e20000100a00 */
[----:B------:R-:W-:-:S03]  /*a6e70*/  IMAD.X R15, R12, 0x1, R24, P2 ;  /* 0x000000010c0f7824 */ /* 0x000fc600010e0618 */
[----:B------:R1:W-:Y:S01]  /*a6e80*/  STL.64 [R1+0x1c38], R6 ;  /* 0x001c380601007387 */ /* 0x0003e20000100a00 */
[----:B0-----:R-:W-:Y:S02]  /*a6e90*/  IADD3 R4, P1, R13, R40, RZ ;  /* 0x000000280d047210 */ /* 0x001fe40007f3e0ff */
[----:B-1----:R-:W-:-:S03]  /*a6ea0*/  IADD3 R6, P2, R53, R42, RZ ;  /* 0x0000002a35067210 */ /* 0x002fc60007f5e0ff */
[----:B------:R-:W-:Y:S01]  /*a6eb0*/  IMAD.X R5, R8, 0x1, R18, P1 ;  /* 0x0000000108057824 */ /* 0x000fe200008e0612 */
[----:B------:R0:W-:Y:S01]  /*a6ec0*/  STL.64 [R1+0x1188], R14 ;  /* 0x0011880e01007387 */ /* 0x0001e20000100a00 */
[----:B------:R-:W-:-:S03]  /*a6ed0*/  IMAD.X R7, R12, 0x1, R25, P2 ;  /* 0x000000010c077824 */ /* 0x000fc600010e0619 */
[----:B------:R1:W-:Y:S01]  /*a6ee0*/  STL.64 [R1+0x11e8], R4 ;  /* 0x0011e80401007387 */ /* 0x0003e20000100a00 */
[----:B------:R-:W-:-:S03]  /*a6ef0*/  SHF.R.S32.HI R52, RZ, 0x1f, R48 ;  /* 0x0000001fff347819 */ /* 0x000fc60000011430 */
[----:B------:R2:W-:Y:S01]  /*a6f00*/  STL.64 [R1+0x1180], R6 ;  /* 0x0011800601007387 */ /* 0x0005e20000100a00 */
[----:B0-----:R-:W-:Y:S02]  /*a6f10*/  IADD3 R14, P1, R53, R41, RZ ;  /* 0x00000029350e7210 */ /* 0x001fe40007f3e0ff */
[----:B-1----:R-:W-:-:S03]  /*a6f20*/  IADD3 R4, P3, R48, R34, RZ ;  /* 0x0000002230047210 */ /* 0x002fc60007f7e0ff */
[----:B------:R-:W-:Y:S01]  /*a6f30*/  IMAD.X R15, R12, 0x1, R17, P1 ;  /* 0x000000010c0f7824 */ /* 0x000fe200008e0611 */
        /* <DEDUP_REMOVED lines=8> */
[----:B------:R-:W-:Y:S01]  /*a6fc0*/  IMAD.X R15, R52, 0x1, R29, P1 ;  /* 0x00000001340f7824 */ /* 0x000fe200008e061d */
[----:B--2---:R-:W-:Y:S01]  /*a6fd0*/  IADD3 R6, P2, R48, R46, RZ ;  /* 0x0000002e30067210 */ /* 0x004fe20007f5e0ff */
[----:B------:R-:W-:-:S03]  /*a6fe0*/  IMAD.X R5, R52, 0x1, R30, P3 ;  /* 0x0000000134057824 */ /* 0x000fc600018e061e */
[----:B------:R-:W-:Y:S01]  /*a6ff0*/  STL.64 [R1+0x1138], R14 ;  /* 0x0011380e01007387 */ /* 0x000fe20000100a00 */
[----:B------:R-:W-:-:S03]  /*a7000*/  IMAD.X R7, R52, 0x1, R27, P2 ;  /* 0x0000000134077824 */ /* 0x000fc600010e061b */
[----:B------:R0:W-:Y:S01]  /*a7010*/  STL.64 [R1+0x1130], R4 ;  /* 0x0011300401007387 */ /* 0x0001e20000100a00 */
[----:B------:R-:W-:-:S03]  /*a7020*/  IADD3 R50, P1, R48, R45, RZ ;  /* 0x0000002d30327210 */ /* 0x000fc60007f3e0ff */
[----:B------:R1:W-:Y:S02]  /*a7030*/  STL.64 [R1+0x1128], R6 ;  /* 0x0011280601007387 */ /* 0x0003e40000100a00 */
[----:B------:R-:W-:Y:S01]  /*a7040*/  IMAD.X R51, R52, 0x1, R28, P1 ;  /* 0x0000000134337824 */ /* 0x000fe200008e061c */
[----:B0-----:R-:W-:Y:S02]  /*a7050*/  IADD3 R4, P3, R53, R40, RZ ;  /* 0x0000002835047210 */ /* 0x001fe40007f7e0ff */
[----:B-1----:R-:W-:-:S03]  /*a7060*/  IADD3 R6, P2, R3, R39, RZ ;  /* 0x0000002703067210 */ /* 0x002fc60007f5e0ff */
[----:B------:R-:W-:Y:S02]  /*a7070*/  IMAD.X R5, R12, 0x1, R18, P3 ;  /* 0x000000010c057824 */ /* 0x000fe400018e0612 */
[----:B------:R-:W-:-:S03]  /*a7080*/  IMAD.X R7, R2, 0x1, R19, P2 ;  /* 0x0000000102077824 */ /* 0x000fc600010e0613 */
[----:B------:R0:W-:Y:S04]  /*a7090*/  STL.64 [R1+0x1170], R4 ;  /* 0x0011700401007387 */ /* 0x0001e80000100a00 */
[----:B------:R-:W-:Y:S04]  /*a70a0*/  STL.64 [R1+0x1120], R50 ;  /* 0x0011203201007387 */ /* 0x000fe80000100a00 */
[----:B------:R1:W-:Y:S01]  /*a70b0*/  STL.64 [R1+0x1d28], R6 ;  /* 0x001d280601007387 */ /* 0x0003e20000100a00 */
[C---:B0-----:R-:W-:Y:S02]  /*a70c0*/  IADD3 R4, P1, R48.reuse, R44, RZ ;  /* 0x0000002c30047210 */ /* 0x041fe40007f3e0ff */
[----:B------:R-:W-:-:S03]  /*a70d0*/  IADD3 R60, P2, R48, R43, RZ ;  /* 0x0000002b303c7210 */ /* 0x000fc60007f5e0ff */
[----:B------:R-:W-:Y:S01]  /*a70e0*/  IMAD.X R5, R52, 0x1, R26, P1 ;  /* 0x0000000134057824 */ /* 0x000fe200008e061a */
[----:B-1----:R-:W-:-:S04]  /*a70f0*/  IADD3 R6, P3, R55, R39, RZ ;  /* 0x0000002737067210 */ /* 0x002fc80007f7e0ff */
[----:B------:R0:W-:Y:S01]  /*a7100*/  STL.64 [R1+0x1118], R4 ;  /* 0x0011180401007387 */ /* 0x0001e20000100a00 */
        /* <DEDUP_REMOVED lines=11> */
[-C--:B-1----:R-:W-:Y:S01]  /*a71c0*/  IADD3 R4, P3, R13, R39.reuse, RZ ;  /* 0x000000270d047210 */ /* 0x082fe20007f7e0ff */
[----:B------:R-:W-:Y:S02]  /*a71d0*/  IMAD.MOV.U32 R51, RZ, RZ, R23 ;  /* 0x000000ffff337224 */ /* 0x000fe400078e0017 */
[----:B------:R-:W-:Y:S02]  /*a71e0*/  IMAD.X R61, R52, 0x1, R17, P1 ;  /* 0x00000001343d7824 */ /* 0x000fe400008e0611 */
[----:B------:R-:W-:Y:S01]  /*a71f0*/  IMAD.X R5, R8, 0x1, R19, P3 ;  /* 0x0000000108057824 */ /* 0x000fe200018e0613 */
[----:B0-----:R-:W-:Y:S01]  /*a7200*/  IADD3 R6, P2, R53, R39, RZ ;  /* 0x0000002735067210 */ /* 0x001fe20007f5e0ff */
[----:B------:R-:W-:Y:S01]  /*a7210*/  IMAD.MOV.U32 R23, RZ, RZ, R36 ;  /* 0x000000ffff177224 */ /* 0x000fe200078e0024 */
[----:B------:R-:W-:-:S03]  /*a7220*/  IADD3 R36, P1, R48, R40, RZ ;  /* 0x0000002830247210 */ /* 0x000fc60007f3e0ff */
[----:B------:R-:W-:Y:S01]  /*a7230*/  IMAD.X R7, R12, 0x1, R19, P2 ;  /* 0x000000010c077824 */ /* 0x000fe200010e0613 */
[----:B------:R0:W-:Y:S04]  /*a7240*/  STL.64 [R1+0x11e0], R4 ;  /* 0x0011e00401007387 */ /* 0x0001e80000100a00 */
[----:B------:R-:W-:Y:S04]  /*a7250*/  STL.64 [R1+0x1100], R60 ;  /* 0x0011003c01007387 */ /* 0x000fe80000100a00 */
[----:B------:R1:W-:Y:S01]  /*a7260*/  STL.64 [R1+0x1168], R6 ;  /* 0x0011680601007387 */ /* 0x0003e20000100a00 */
[----:B0-----:R-:W-:-:S02]  /*a7270*/  IMAD.MOV.U32 R5, RZ, RZ, R37 ;  /* 0x000000ffff057224 */ /* 0x001fc400078e0025 */
[----:B------:R-:W-:Y:S01]  /*a7280*/  IMAD.X R37, R52, 0x1, R18, P1 ;  /* 0x0000000134257824 */ /* 0x000fe200008e0612 */
[----:B------:R-:W-:Y:S02]  /*a7290*/  SHF.R.S32.HI R15, RZ, 0x1f, R59 ;  /* 0x0000001fff0f7819 */ /* 0x000fe4000001143b */
[----:B-1----:R-:W-:Y:S02]  /*a72a0*/  IADD3 R6, P3, R48, R39, RZ ;  /* 0x0000002730067210 */ /* 0x002fe40007f7e0ff */
[----:B------:R0:W-:Y:S01]  /*a72b0*/  STL.64 [R1+0x10f8], R36 ;  /* 0x0010f82401007387 */ /* 0x0001e20000100a00 */
[----:B------:R-:W-:Y:S02]  /*a72c0*/  IADD3 R60, P2, R59, R34, RZ ;  /* 0x000000223b3c7210 */ /* 0x000fe40007f5e0ff */
[----:B------:R-:W-:-:S03]  /*a72d0*/  IMAD.X R7, R52, 0x1, R19, P3 ;  /* 0x0000000134077824 */ /* 0x000fc600018e0613 */
[----:B------:R-:W-:Y:S01]  /*a72e0*/  IMAD.X R61, R15, 0x1, R31, P2 ;  /* 0x000000010f3d7824 */ /* 0x000fe200010e061f */
[----:B0-----:R-:W-:Y:S01]  /*a72f0*/  IADD3 R36, P1, R59, R33, RZ ;  /* 0x000000213b247210 */ /* 0x001fe20007f3e0ff */
[----:B------:R0:W-:Y:S04]  /*a7300*/  STL.64 [R1+0x10f0], R6 ;  /* 0x0010f00601007387 */ /* 0x0001e80000100a00 */
[----:B------:R-:W-:Y:S01]  /*a7310*/  IMAD.X R37, R15, 0x1, R32, P1 ;  /* 0x000000010f257824 */ /* 0x000fe200008e0620 */
[----:B------:R1:W-:Y:S01]  /*a7320*/  STL.64 [R1+0x10d0], R60 ;  /* 0x0010d03c01007387 */ /* 0x0003e20000100a00 */
[----:B0-----:R-:W-:-:S03]  /*a7330*/  IADD3 R6, P3, R59, R56, RZ ;  /* 0x000000383b067210 */ /* 0x001fc60007f7e0ff */
[----:B------:R0:W-:Y:S01]  /*a7340*/  STL.64 [R1+0x10c8], R36 ;  /* 0x0010c82401007387 */ /* 0x0001e20000100a00 */
[----:B-1----:R-:W-:Y:S01]  /*a7350*/  IADD3 R60, P2, R59, R47, RZ ;  /* 0x0000002f3b3c7210 */ /* 0x002fe20007f5e0ff */
[----:B------:R-:W-:Y:S01]  /*a7360*/  IMAD.X R7, R15, 0x1, R29, P3 ;  /* 0x000000010f077824 */ /* 0x000fe200018e061d */
[----:B0-----:R-:W-:-:S04]  /*a7370*/  IADD3 R36, P1, R59, R46, RZ ;  /* 0x0000002e3b247210 */ /* 0x001fc80007f3e0ff */
[----:B------:R0:W-:Y:S01]  /*a7380*/  STL.64 [R1+0x10c0], R6 ;  /* 0x0010c00601007387 */ /* 0x0001e20000100a00 */
[C---:B------:R-:W-:Y:S02]  /*a7390*/  IMAD.X R61, R15.reuse, 0x1, R30, P2 ;  /* 0x000000010f3d7824 */ /* 0x040fe400010e061e */
[----:B------:R-:W-:-:S03]  /*a73a0*/  IMAD.X R37, R15, 0x1, R27, P1 ;  /* 0x000000010f257824 */ /* 0x000fc600008e061b */
[----:B------:R1:W-:Y:S01]  /*a73b0*/  STL.64 [R1+0x10b8], R60 ;  /* 0x0010b83c01007387 */ /* 0x0003e20000100a00 */
[----:B0-----:R-:W-:-:S03]  /*a73c0*/  IADD3 R6, P3, R3, R38, RZ ;  /* 0x0000002603067210 */ /* 0x001fc60007f7e0ff */
[----:B------:R0:W-:Y:S02]  /*a73d0*/  STL.64 [R1+0x10b0], R36 ;  /* 0x0010b02401007387 */ /* 0x0001e40000100a00 */
[--C-:B------:R-:W-:Y:S01]  /*a73e0*/  IMAD.X R7, R2, 0x1, R20.reuse, P3 ;  /* 0x0000000102077824 */ /* 0x100fe200018e0614 */
[----:B-1----:R-:W-:Y:S02]  /*a73f0*/  IADD3 R60, P2, R59, R45, RZ ;  /* 0x0000002d3b3c7210 */ /* 0x002fe40007f5e0ff */
[----:B0-----:R-:W-:Y:S02]  /*a7400*/  IADD3 R36, P3, R55, R38, RZ ;  /* 0x0000002637247210 */ /* 0x001fe40007f7e0ff */
[----:B------:R0:W-:Y:S03]  /*a7410*/  STL.64 [R1+0x1d20], R6 ;  /* 0x001d200601007387 */ /* 0x0001e60000100a00 */
[----:B------:R-:W-:-:S02]  /*a7420*/  IMAD.X R37, R10, 0x1, R20, P3 ;  /* 0x000000010a257824 */ /* 0x000fc400018e0614 */
[----:B------:R-:W-:-:S03]  /*a7430*/  IMAD.X R61, R15, 0x1, R28, P2 ;  /* 0x000000010f3d7824 */ /* 0x000fc600010e061c */
[----:B------:R1:W-:Y:S01]  /*a7440*/  STL.64 [R1+0x1ca8], R36 ;  /* 0x001ca82401007387 */ /* 0x0003e20000100a00 */
[----:B0-----:R-:W-:-:S03]  /*a7450*/  IADD3 R6, P1, R59, R44, RZ ;  /* 0x0000002c3b067210 */ /* 0x001fc60007f3e0ff */
[----:B------:R-:W-:Y:S02]  /*a7460*/  STL.64 [R1+0x10a8], R60 ;  /* 0x0010a83c01007387 */ /* 0x000fe40000100a00 */
[----:B------:R-:W-:Y:S01]  /*a7470*/  IMAD.X R7, R15, 0x1, R26, P1 ;  /* 0x000000010f077824 */ /* 0x000fe200008e061a */
[----:B-1----:R-:W-:-:S04]  /*a7480*/  IADD3 R36, P2, R59, R43, RZ ;  /* 0x0000002b3b247210 */ /* 0x002fc80007f5e0ff */
[----:B------:R-:W-:Y:S01]  /*a7490*/  STL.64 [R1+0x10a0], R6 ;  /* 0x0010a00601007387 */ /* 0x000fe20000100a00 */
[----:B------:R-:W-:-:S05]  /*a74a0*/  IMAD.X R37, R15, 0x1, R24, P2 ;  /* 0x000000010f257824 */ /* 0x000fca00010e0618 */
[----:B------:R0:W-:Y:S04]  /*a74b0*/  STL.64 [R1+0x1098], R36 ;  /* 0x0010982401007387 */ /* 0x0001e80000100a00 */
[----:B0-----:R-:W2:Y:S01]  /*a74c0*/  LDL.LU.64 R36, [R1+0x4f30] ;  /* 0x004f300001247983 */ /* 0x001ea20000300a00 */
[-C--:B------:R-:W-:Y:S02]  /*a74d0*/  IADD3 R60, P3, R11, R38.reuse, RZ ;  /* 0x000000260b3c7210 */ /* 0x080fe40007f7e0ff */
[----:B------:R-:W-:Y:S02]  /*a74e0*/  IADD3 R6, P1, R13, R38, RZ ;  /* 0x000000260d067210 */ /* 0x000fe40007f3e0ff */
[----:B------:R-:W-:Y:S01]  /*a74f0*/  IADD3 R4, P2, R59, R42, RZ ;  /* 0x0000002a3b047210 */ /* 0x000fe20007f5e0ff */
[----:B------:R-:W-:-:S02]  /*a7500*/  IMAD.X R61, R9, 0x1, R20, P3 ;  /* 0x00000001093d7824 */ /* 0x000fc400018e0614 */
[----:B------:R-:W-:Y:S02]  /*a7510*/  IMAD.MOV.U32 R50, RZ, RZ, R5 ;  /* 0x000000ffff327224 */ /* 0x000fe400078e0005 */
[----:B------:R-:W-:Y:S02]  /*a7520*/  IMAD.X R7, R8, 0x1, R20, P1 ;  /* 0x0000000108077824 */ /* 0x000fe400008e0614 */
[----:B------:R-:W-:Y:S01]  /*a7530*/  IMAD.X R5, R15, 0x1, R25, P2 ;  /* 0x000000010f057824 */ /* 0x000fe200010e0619 */
[----:B------:R0:W-:Y:S04]  /*a7540*/  STL.64 [R1+0x1750], R60 ;  /* 0x0017503c01007387 */ /* 0x0001e80000100a00 */
[----:B------:R1:W-:Y:S04]  /*a7550*/  STL.64 [R1+0x11d8], R6 ;  /* 0x0011d80601007387 */ /* 0x0003e80000100a00 */
[----:B------:R3:W-:Y:S01]  /*a7560*/  STL.64 [R1+0x1090], R4 ;  /* 0x0010900401007387 */ /* 0x0007e20000100a00 */
[----:B0-----:R-:W-:-:S02]  /*a7570*/  IADD3 R60, P1, R59, R41, RZ ;  /* 0x000000293b3c7210 */ /* 0x001fc40007f3e0ff */
[-C--:B-1----:R-:W-:Y:S02]  /*a7580*/  IADD3 R6, P3, R53, R38.reuse, RZ ;  /* 0x0000002635067210 */ /* 0x082fe40007f7e0ff */
[----:B---3--:R-:W-:Y:S01]  /*a7590*/  IADD3 R4, P2, R48, R38, RZ ;  /* 0x0000002630047210 */ /* 0x008fe20007f5e0ff */
[----:B------:R-:W-:Y:S01]  /*a75a0*/  IMAD.X R61, R15, 0x1, R17, P1 ;  /* 0x000000010f3d7824 */ /* 0x000fe200008e0611 */
[----:B------:R0:W-:Y:S01]  /*a75b0*/  STL.64 [R1+0x4f28], R48 ;  /* 0x004f283001007387 */ /* 0x0001e20000100a00 */
[--C-:B------:R-:W-:Y:S02]  /*a75c0*/  IMAD.X R7, R12, 0x1, R20.reuse, P3 ;  /* 0x000000010c077824 */ /* 0x100fe400018e0614 */
[----:B------:R-:W-:Y:S01]  /*a75d0*/  IMAD.X R5, R52, 0x1, R20, P2 ;  /* 0x0000000134057824 */ /* 0x000fe200010e0614 */
[----:B------:R-:W-:Y:S01]  /*a75e0*/  STL.64 [R1+0x1088], R60 ;  /* 0x0010883c01007387 */ /* 0x000fe20000100a00 */
[----:B------:R-:W-:-:S03]  /*a75f0*/  SHF.R.S32.HI R14, RZ, 0x1f, R51 ;  /* 0x0000001fff0e7819 */ /* 0x000fc60000011433 */
[----:B------:R1:W-:Y:S01]  /*a7600*/  STL.64 [R1+0x10e8], R4 ;  /* 0x0010e80401007387 */ /* 0x0003e20000100a00 */
[----:B0-----:R-:W-:-:S03]  /*a7610*/  IADD3 R48, P1, R59, R40, RZ ;  /* 0x000000283b307210 */ /* 0x001fc60007f3e0ff */
[----:B------:R0:W-:Y:S01]  /*a7620*/  STL.64 [R1+0x1160], R6 ;  /* 0x0011600601007387 */ /* 0x0001e20000100a00 */
[----:B-1----:R-:W-:Y:S01]  /*a7630*/  IADD3 R4, P2, R59, R39, RZ ;  /* 0x000000273b047210 */ /* 0x002fe20007f5e0ff */
[----:B------:R-:W-:Y:S01]  /*a7640*/  IMAD.X R49, R15, 0x1, R18, P1 ;  /* 0x000000010f317824 */ /* 0x000fe200008e0612 */
[----:B0-----:R-:W-:-:S03]  /*a7650*/  IADD3 R6, P3, R51, R34, RZ ;  /* 0x0000002233067210 */ /* 0x001fc60007f7e0ff */
[----:B------:R-:W-:Y:S01]  /*a7660*/  IMAD.X R5, R15, 0x1, R19, P2 ;  /* 0x000000010f057824 */ /* 0x000fe200010e0613 */
[----:B------:R0:W-:Y:S01]  /*a7670*/  STL.64 [R1+0x1080], R48 ;  /* 0x0010803001007387 */ /* 0x0001e20000100a00 */
[----:B------:R-:W-:-:S03]  /*a7680*/  IMAD.X R7, R14, 0x1, R31, P3 ;  /* 0x000000010e077824 */ /* 0x000fc600018e061f */
[----:B------:R1:W-:Y:S04]  /*a7690*/  STL.64 [R1+0x1078], R4 ;  /* 0x0010780401007387 */ /* 0x0003e80000100a00 */
[----:B------:R3:W-:Y:S01]  /*a76a0*/  STL.64 [R1+0x1058], R6 ;  /* 0x0010580601007387 */ /* 0x0007e20000100a00 */
[C---:B0-----:R-:W-:Y:S02]  /*a76b0*/  IADD3 R48, P1, R51.reuse, R33, RZ ;  /* 0x0000002133307210 */ /* 0x041fe40007f3e0ff */
[----:B-1----:R-:W-:-:S03]  /*a76c0*/  IADD3 R4, P2, R51, R56, RZ ;  /* 0x0000003833047210 */ /* 0x002fc60007f5e0ff */
[C---:B------:R-:W-:Y:S01]  /*a76d0*/  IMAD.X R49, R14.reuse, 0x1, R32, P1 ;  /* 0x000000010e317824 */ /* 0x040fe200008e0620 */
[----:B---3--:R-:W-:Y:S01]  /*a76e0*/  IADD3 R6, P3, R51, R47, RZ ;  /* 0x0000002f33067210 */ /* 0x008fe20007f7e0ff */
[----:B------:R-:W-:-:S03]  /*a76f0*/  IMAD.X R5, R14, 0x1, R29, P2 ;  /* 0x000000010e057824 */ /* 0x000fc600010e061d */
[----:B------:R0:W-:Y:S01]  /*a7700*/  STL.64 [R1+0x1050], R48 ;  /* 0x0010503001007387 */ /* 0x0001e20000100a00 */
[----:B------:R-:W-:-:S03]  /*a7710*/  IMAD.X R7, R14, 0x1, R30, P3 ;  /* 0x000000010e077824 */ /* 0x000fc600018e061e */
[----:B------:R1:W-:Y:S04]  /*a7720*/  STL.64 [R1+0x1048], R4 ;  /* 0x0010480401007387 */ /* 0x0003e80000100a00 */
[----:B------:R3:W-:Y:S01]  /*a7730*/  STL.64 [R1+0x1040], R6 ;  /* 0x0010400601007387 */ /* 0x0007e20000100a00 */
[C---:B0-----:R-:W-:Y:S02]  /*a7740*/  IADD3 R48, P1, R51.reuse, R46, RZ ;  /* 0x0000002e33307210 */ /* 0x041fe40007f3e0ff */
[----:B-1----:R-:W-:Y:S02]  /*a7750*/  IADD3 R4, P2, R51, R45, RZ ;  /* 0x0000002d33047210 */ /* 0x002fe40007f5e0ff */
[----:B---3--:R-:W-:-:S03]  /*a7760*/  IADD3 R6, P3, R59, R38, RZ ;  /* 0x000000263b067210 */ /* 0x008fc60007f7e0ff */
[C---:B------:R-:W-:Y:S02]  /*a7770*/  IMAD.X R5, R14.reuse, 0x1, R28, P2 ;  /* 0x000000010e057824 */ /* 0x040fe400010e061c */
[----:B------:R-:W-:Y:S02]  /*a7780*/  IMAD.X R49, R14, 0x1, R27, P1 ;  /* 0x000000010e317824 */ /* 0x000fe400008e061b */
[----:B------:R-:W-:Y:S01]  /*a7790*/  IMAD.X R7, R15, 0x1, R20, P3 ;  /* 0x000000010f077824 */ /* 0x000fe200018e0614 */
[----:B------:R-:W-:Y:S01]  /*a77a0*/  STL.64 [R1+0x1030], R4 ;  /* 0x0010300401007387 */ /* 0x000fe20000100a00 */
[----:B------:R-:W-:-:S03]  /*a77b0*/  IADD3 R60, P1, R51, R44, RZ ;  /* 0x0000002c333c7210 */ /* 0x000fc60007f3e0ff */
[----:B------:R0:W-:Y:S04]  /*a77c0*/  STL.64 [R1+0x1038], R48 ;  /* 0x0010383001007387 */ /* 0x0001e80000100a00 */
[----:B------:R-:W-:Y:S01]  /*a77d0*/  STL.64 [R1+0x1070], R6 ;  /* 0x0010700601007387 */ /* 0x000fe20000100a00 */
[C---:B------:R-:W-:Y:S01]  /*a77e0*/  IMAD.X R61, R14.reuse, 0x1, R26, P1 ;  /* 0x000000010e3d7824 */ /* 0x040fe200008e061a */
[C---:B0-----:R-:W-:Y:S02]  /*a77f0*/  IADD3 R48, P2, R51.reuse, R43, RZ ;  /* 0x0000002b33307210 */ /* 0x041fe40007f5e0ff */
[----:B------:R-:W-:Y:S03]  /*a7800*/  STL.64 [R1+0x4f20], R2 ;  /* 0x004f200201007387 */ /* 0x000fe60000100a00 */
[----:B------:R-:W-:Y:S01]  /*a7810*/  IMAD.X R49, R14, 0x1, R24, P2 ;  /* 0x000000010e317824 */ /* 0x000fe200010e0618 */
[----:B------:R0:W-:Y:S02]  /*a7820*/  STL.64 [R1+0x1028], R60 ;  /* 0x0010283c01007387 */ /* 0x0001e40000100a00 */
[----:B0-----:R-:W-:-:S05]  /*a7830*/  IADD3 R60, P1, R51, R42, RZ ;  /* 0x0000002a333c7210 */ /* 0x001fca0007f3e0ff */
[----:B------:R-:W-:Y:S02]  /*a7840*/  IMAD.X R61, R14, 0x1, R25, P1 ;  /* 0x000000010e3d7824 */ /* 0x000fe400008e0619 */
[----:B------:R-:W-:Y:S01]  /*a7850*/  IMAD.MOV.U32 R5, RZ, RZ, R23 ;  /* 0x000000ffff057224 */ /* 0x000fe200078e0017 */
[----:B------:R-:W-:Y:S02]  /*a7860*/  SHF.R.S32.HI R58, RZ, 0x1f, R50 ;  /* 0x0000001fff3a7819 */ /* 0x000fe40000011432 */
[----:B--2---:R-:W-:-:S05]  /*a7870*/  IADD3 R6, P3, R3, R37, RZ ;  /* 0x0000002503067210 */ /* 0x004fca0007f7e0ff */
[----:B------:R-:W-:-:S05]  /*a7880*/  IMAD.X R7, R2, 0x1, R21, P3 ;  /* 0x0000000102077824 */ /* 0x000fca00018e0615 */
[----:B------:R0:W-:Y:S04]  /*a7890*/  STL.64 [R1+0x1d18], R6 ;  /* 0x001d180601007387 */ /* 0x0001e80000100a00 */
[----:B------:R1:W-:Y:S01]  /*a78a0*/  STL.64 [R1+0x1020], R48 ;  /* 0x0010203001007387 */ /* 0x0003e20000100a00 */
[-C--:B0-----:R-:W-:Y:S02]  /*a78b0*/  IADD3 R6, P3, R55, R37.reuse, RZ ;  /* 0x0000002537067210 */ /* 0x081fe40007f7e0ff */
[----:B-1----:R-:W-:-:S03]  /*a78c0*/  IADD3 R48, P2, R11, R37, RZ ;  /* 0x000000250b307210 */ /* 0x002fc60007f5e0ff */
[--C-:B------:R-:W-:Y:S02]  /*a78d0*/  IMAD.X R7, R10, 0x1, R21.reuse, P3 ;  /* 0x000000010a077824 */ /* 0x100fe400018e0615 */
[----:B------:R-:W-:-:S03]  /*a78e0*/  IMAD.X R49, R9, 0x1, R21, P2 ;  /* 0x0000000109317824 */ /* 0x000fc600010e0615 */
[----:B------:R0:W-:Y:S04]  /*a78f0*/  STL.64 [R1+0x1ca0], R6 ;  /* 0x001ca00601007387 */ /* 0x0001e80000100a00 */
[----:B------:R1:W-:Y:S04]  /*a7900*/  STL.64 [R1+0x1018], R60 ;  /* 0x0010183c01007387 */ /* 0x0003e80000100a00 */
[----:B------:R2:W-:Y:S01]  /*a7910*/  STL.64 [R1+0x1248], R48 ;  /* 0x0012483001007387 */ /* 0x0005e20000100a00 */
[C---:B0-----:R-:W-:Y:S01]  /*a7920*/  IADD3 R6, P1, R51.reuse, R41, RZ ;  /* 0x0000002933067210 */ /* 0x041fe20007f3e0ff */
[----:B-1----:R-:W-:Y:S01]  /*a7930*/  IMAD.MOV.U32 R61, RZ, RZ, R22 ;  /* 0x000000ffff3d7224 */ /* 0x002fe200078e0016 */
[----:B--2---:R-:W-:-:S03]  /*a7940*/  IADD3 R48, P2, R51, R40, RZ ;  /* 0x0000002833307210 */ /* 0x004fc60007f5e0ff */
[C---:B------:R-:W-:Y:S01]  /*a7950*/  IMAD.X R7, R14.reuse, 0x1, R17, P1 ;  /* 0x000000010e077824 */ /* 0x040fe200008e0611 */
[----:B------:R-:W-:Y:S01]  /*a7960*/  IADD3 R22, P3, R13, R37, RZ ;  /* 0x000000250d167210 */ /* 0x000fe20007f7e0ff */
[----:B------:R-:W-:-:S03]  /*a7970*/  IMAD.X R49, R14, 0x1, R18, P2 ;  /* 0x000000010e317824 */ /* 0x000fc600010e0612 */
[----:B------:R0:W-:Y:S01]  /*a7980*/  STL.64 [R1+0x1010], R6 ;  /* 0x0010100601007387 */ /* 0x0001e20000100a00 */
[----:B------:R-:W-:-:S03]  /*a7990*/  IMAD.X R23, R8, 0x1, R21, P3 ;  /* 0x0000000108177824 */ /* 0x000fc600018e0615 */
[----:B------:R1:W-:Y:S01]  /*a79a0*/  STL.64 [R1+0x1008], R48 ;  /* 0x0010083001007387 */ /* 0x0003e20000100a00 */
[----:B0-----:R-:W-:Y:S02]  /*a79b0*/  IADD3 R6, P1, R53, R37, RZ ;  /* 0x0000002535067210 */ /* 0x001fe40007f3e0ff */
[----:B-1----:R-:W-:-:S03]  /*a79c0*/  IADD3 R48, P3, R51, R39, RZ ;  /* 0x0000002733307210 */ /* 0x002fc60007f7e0ff */
[----:B------:R-:W-:Y:S01]  /*a79d0*/  IMAD.X R7, R12, 0x1, R21, P1 ;  /* 0x000000010c077824 */ /* 0x000fe200008e0615 */
[----:B------:R-:W-:Y:S01]  /*a79e0*/  STL.64 [R1+0x4f08], R12 ;  /* 0x004f080c01007387 */ /* 0x000fe20000100a00 */
[----:B------:R-:W-:-:S03]  /*a79f0*/  IMAD.X R49, R14, 0x1, R19, P3 ;  /* 0x000000010e317824 */ /* 0x000fc600018e0613 */
[----:B------:R0:W-:Y:S04]  /*a7a00*/  STL.64 [R1+0x11d0], R22 ;  /* 0x0011d01601007387 */ /* 0x0001e80000100a00 */
[----:B------:R1:W-:Y:S04]  /*a7a10*/  STL.64 [R1+0x1158], R6 ;  /* 0x0011580601007387 */ /* 0x0003e80000100a00 */
[----:B------:R2:W-:Y:S01]  /*a7a20*/  STL.64 [R1+0x1000], R48 ;  /* 0x0010003001007387 */ /* 0x0005e20000100a00 */
[----:B0-----:R-:W-:Y:S02]  /*a7a30*/  IADD3 R22, P1, R50, R34, RZ ;  /* 0x0000002232167210 */ /* 0x001fe40007f3e0ff */
[----:B-1----:R-:W-:-:S02]  /*a7a40*/  IADD3 R6, P2, R51, R38, RZ ;  /* 0x0000002633067210 */ /* 0x002fc40007f5e0ff */
[----:B--2---:R-:W-:-:S03]  /*a7a50*/  IADD3 R48, P3, R50, R33, RZ ;  /* 0x0000002132307210 */ /* 0x004fc60007f7e0ff */
[----:B------:R-:W-:Y:S02]  /*a7a60*/  IMAD.X R7, R14, 0x1, R20, P2 ;  /* 0x000000010e077824 */ /* 0x000fe400010e0614 */
[C---:B------:R-:W-:Y:S02]  /*a7a70*/  IMAD.X R23, R58.reuse, 0x1, R31, P1 ;  /* 0x000000013a177824 */ /* 0x040fe400008e061f */
[----:B------:R-:W-:Y:S01]  /*a7a80*/  IMAD.X R49, R58, 0x1, R32, P3 ;  /* 0x000000013a317824 */ /* 0x000fe200018e0620 */
[----:B------:R0:W-:Y:S04]  /*a7a90*/  STL.64 [R1+0xff8], R6 ;  /* 0x000ff80601007387 */ /* 0x0001e80000100a00 */
[----:B------:R1:W-:Y:S04]  /*a7aa0*/  STL.64 [R1+0xfe0], R22 ;  /* 0x000fe01601007387 */ /* 0x0003e80000100a00 */
[----:B------:R2:W-:Y:S01]  /*a7ab0*/  STL.64 [R1+0xfd0], R48 ;  /* 0x000fd03001007387 */ /* 0x0005e20000100a00 */
[----:B0-----:R-:W-:-:S02]  /*a7ac0*/  IADD3 R6, P2, R50, R56, RZ ;  /* 0x0000003832067210 */ /* 0x001fc40007f5e0ff */
[----:B-1----:R-:W-:-:S03]  /*a7ad0*/  IADD3 R22, P1, R50, R47, RZ ;  /* 0x0000002f32167210 */ /* 0x002fc60007f3e0ff */
[----:B------:R-:W-:Y:S01]  /*a7ae0*/  IMAD.X R7, R58, 0x1, R29, P2 ;  /* 0x000000013a077824 */ /* 0x000fe200010e061d */
[----:B--2---:R-:W-:Y:S01]  /*a7af0*/  IADD3 R48, P3, R50, R46, RZ ;  /* 0x0000002e32307210 */ /* 0x004fe20007f7e0ff */
[----:B------:R-:W-:-:S03]  /*a7b00*/  IMAD.X R23, R58, 0x1, R30, P1 ;  /* 0x000000013a177824 */ /* 0x000fc600008e061e */
[----:B------:R-:W-:Y:S01]  /*a7b10*/  STL.64 [R1+0xfc8], R6 ;  /* 0x000fc80601007387 */ /* 0x000fe20000100a00 */
[----:B------:R-:W-:-:S03]  /*a7b20*/  IMAD.X R49, R58, 0x1, R27, P3 ;  /* 0x000000013a317824 */ /* 0x000fc600018e061b */
[----:B------:R-:W-:Y:S04]  /*a7b30*/  STL.64 [R1+0xfc0], R22 ;  /* 0x000fc01601007387 */ /* 0x000fe80000100a00 */
[----:B------:R0:W-:Y:S04]  /*a7b40*/  STL.64 [R1+0xfb8], R48 ;  /* 0x000fb83001007387 */ /* 0x0001e80000100a00 */
[----:B0-----:R-:W2:Y:S01]  /*a7b50*/  LDL.LU.64 R48, [R1+0x4f28] ;  /* 0x004f280001307983 */ /* 0x001ea20000300a00 */
[C---:B------:R-:W-:Y:S02]  /*a7b60*/  IADD3 R6, P2, R50.reuse, R45, RZ ;  /* 0x0000002d32067210 */ /* 0x040fe40007f5e0ff */
[----:B------:R-:W-:-:S03]  /*a7b70*/  IADD3 R22, P1, R50, R44, RZ ;  /* 0x0000002c32167210 */ /* 0x000fc60007f3e0ff */
[C---:B------:R-:W-:Y:S02]  /*a7b80*/  IMAD.X R7, R58.reuse, 0x1, R28, P2 ;  /* 0x000000013a077824 */ /* 0x040fe400010e061c */
[----:B------:R-:W-:Y:S01]  /*a7b90*/  IMAD.X R23, R58, 0x1, R26, P1 ;  /* 0x000000013a177824 */ /* 0x000fe200008e061a */
[----:B--2---:R-:W-:Y:S01]  /*a7ba0*/  IADD3 R2, P3, R48, R37, RZ ;  /* 0x0000002530027210 */ /* 0x004fe20007f7e0ff */
[----:B------:R0:W-:Y:S04]  /*a7bb0*/  STL.64 [R1+0x4ef8], R48 ;  /* 0x004ef83001007387 */ /* 0x0001e80000100a00 */
[----:B------:R1:W-:Y:S01]  /*a7bc0*/  STL [R1+0x10e0], R2 ;  /* 0x0010e00201007387 */ /* 0x0003e20000100800 */
[----:B0-----:R-:W-:Y:S02]  /*a7bd0*/  IMAD.MOV.U32 R48, RZ, RZ, R2 ;  /* 0x000000ffff307224 */ /* 0x001fe400078e0002 */
[----:B------:R-:W-:-:S02]  /*a7be0*/  IMAD.MOV.U32 R49, RZ, RZ, R3 ;  /* 0x000000ffff317224 */ /* 0x000fc400078e0003 */
[----:B-1----:R-:W2:Y:S04]  /*a7bf0*/  LDL.LU.64 R2, [R1+0x4f20] ;  /* 0x004f200001027983 */ /* 0x002ea80000300a00 */
[----:B------:R0:W-:Y:S04]  /*a7c00*/  STL.64 [R1+0xfb0], R6 ;  /* 0x000fb00601007387 */ /* 0x0001e80000100a00 */
[----:B0-----:R-:W3:Y:S04]  /*a7c10*/  LDL.LU R7, [R1+0x4f1c] ;  /* 0x004f1c0001077983 */ /* 0x001ee80000300800 */
[----:B------:R0:W-:Y:S04]  /*a7c20*/  STL.64 [R1+0xfa8], R22 ;  /* 0x000fa81601007387 */ /* 0x0001e80000100a00 */
[----:B0-----:R-:W4:Y:S01]  /*a7c30*/  LDL.LU R23, [R1+0x4f18] ;  /* 0x004f180001177983 */ /* 0x001f220000300800 */
[----:B------:R-:W-:Y:S01]  /*a7c40*/  IMAD.X R49, R52, 0x1, R21, P3 ;  /* 0x0000000134317824 */ /* 0x000fe200018e0615 */
[----:B------:R-:W-:Y:S01]  /*a7c50*/  IADD3 R22, P3, R59, R37, RZ ;  /* 0x000000253b167210 */ /* 0x000fe20007f7e0ff */
[----:B------:R-:W-:Y:S01]  /*a7c60*/  IMAD.MOV.U32 R4, RZ, RZ, R5 ;  /* 0x000000ffff047224 */ /* 0x000fe200078e0005 */
[----:B------:R-:W-:-:S02]  /*a7c70*/  IADD3 R6, P2, R50, R43, RZ ;  /* 0x0000002b32067210 */ /* 0x000fc40007f5e0ff */
[----:B------:R-:W-:-:S03]  /*a7c80*/  IADD3 R48, P1, R50, R42, RZ ;  /* 0x0000002a32307210 */ /* 0x000fc60007f3e0ff */
[----:B------:R-:W-:Y:S04]  /*a7c90*/  STL [R1+0xfa0], R6 ;  /* 0x000fa00601007387 */ /* 0x000fe80000100800 */
[----:B------:R-:W-:Y:S04]  /*a7ca0*/  STL.64 [R1+0x4f00], R52 ;  /* 0x004f003401007387 */ /* 0x000fe80000100a00 */
[----:B------:R0:W-:Y:S02]  /*a7cb0*/  STL [R1+0x10e4], R49 ;  /* 0x0010e43101007387 */ /* 0x0001e40000100800 */
[----:B0-----:R-:W-:-:S02]  /*a7cc0*/  IMAD.X R49, R58, 0x1, R25, P1 ;  /* 0x000000013a317824 */ /* 0x001fc400008e0619 */
[----:B---3--:R-:W-:Y:S02]  /*a7cd0*/  IMAD.MOV.U32 R53, RZ, RZ, R7 ;  /* 0x000000ffff357224 */ /* 0x008fe400078e0007 */
[----:B------:R-:W-:Y:S02]  /*a7ce0*/  IMAD.X R53, R58, 0x1, R24, P2 ;  /* 0x000000013a357824 */ /* 0x000fe400010e0618 */
[----:B----4-:R-:W-:Y:S02]  /*a7cf0*/  IMAD.MOV.U32 R5, RZ, RZ, R23 ;  /* 0x000000ffff057224 */ /* 0x010fe400078e0017 */
[----:B------:R-:W-:-:S05]  /*a7d00*/  IMAD.X R23, R15, 0x1, R21, P3 ;  /* 0x000000010f177824 */ /* 0x000fca00018e0615 */
[----:B------:R0:W-:Y:S04]  /*a7d10*/  STL.64 [R1+0x1068], R22 ;  /* 0x0010681601007387 */ /* 0x0001e80000100a00 */
[----:B------:R-:W-:Y:S01]  /*a7d20*/  STL [R1+0xfa4], R53 ;  /* 0x000fa43501007387 */ /* 0x000fe20000100800 */
[----:B0-----:R-:W-:-:S03]  /*a7d30*/  IADD3 R22, P2, R50, R41, RZ ;  /* 0x0000002932167210 */ /* 0x001fc60007f5e0ff */
[----:B------:R-:W-:Y:S02]  /*a7d40*/  STL.64 [R1+0xf98], R48 ;  /* 0x000f983001007387 */ /* 0x000fe40000100a00 */
[----:B------:R-:W-:-:S05]  /*a7d50*/  IMAD.X R23, R58, 0x1, R17, P2 ;  /* 0x000000013a177824 */ /* 0x000fca00010e0611 */
[----:B------:R0:W-:Y:S04]  /*a7d60*/  STL.64 [R1+0xf90], R22 ;  /* 0x000f901601007387 */ /* 0x0001e80000100a00 */
[----:B0-----:R-:W3:Y:S01]  /*a7d70*/  LDL.LU.64 R22, [R1+0x4f10] ;  /* 0x004f100001167983 */ /* 0x001ee20000300a00 */
[----:B------:R-:W-:Y:S01]  /*a7d80*/  IMAD.MOV.U32 R52, RZ, RZ, R6 ;  /* 0x000000ffff347224 */ /* 0x000fe200078e0006 */
[----:B------:R-:W-:Y:S02]  /*a7d90*/  IADD3 R52, P3, R51, R37, RZ ;  /* 0x0000002533347210 */ /* 0x000fe40007f7e0ff */
[----:B--2---:R-:W-:-:S03]  /*a7da0*/  IADD3 R48, P1, R3, R36, RZ ;  /* 0x0000002403307210 */ /* 0x004fc60007f3e0ff */
[----:B------:R-:W-:-:S05]  /*a7db0*/  IMAD.X R53, R14, 0x1, R21, P3 ;  /* 0x000000010e357824 */ /* 0x000fca00018e0615 */
[----:B------:R0:W-:Y:S02]  /*a7dc0*/  STL.64 [R1+0xff0], R52 ;  /* 0x000ff03401007387 */ /* 0x0001e40000100a00 */
[----:B0-----:R-:W-:-:S05]  /*a7dd0*/  IADD3 R52, P2, R50, R40, RZ ;  /* 0x0000002832347210 */ /* 0x001fca0007f5e0ff */
[----:B------:R-:W-:Y:S01]  /*a7de0*/  IMAD.X R53, R58, 0x1, R18, P2 ;  /* 0x000000013a357824 */ /* 0x000fe200010e0612 */
[----:B------:R-:W-:Y:S01]  /*a7df0*/  SHF.R.S32.HI R6, RZ, 0x1f, R61 ;  /* 0x0000001fff067819 */ /* 0x000fe2000001143d */
[----:B---3--:R-:W-:Y:S01]  /*a7e00*/  IMAD.X R49, R2, 0x1, R22, P1 ;  /* 0x0000000102317824 */ /* 0x008fe200008e0616 */
[----:B------:R-:W-:-:S04]  /*a7e10*/  IADD3 R12, P1, R50, R39, RZ ;  /* 0x00000027320c7210 */ /* 0x000fc80007f3e0ff */
[----:B------:R0:W-:Y:S01]  /*a7e20*/  STL.64 [R1+0x1d10], R48 ;  /* 0x001d103001007387 */ /* 0x0001e20000100a00 */
[----:B------:R-:W-:-:S03]  /*a7e30*/  IMAD.MOV.U32 R54, RZ, RZ, R12 ;  /* 0x000000ffff367224 */ /* 0x000fc600078e000c */
[----:B------:R1:W-:Y:S04]  /*a7e40*/  STL [R1+0x4ee8], R55 ;  /* 0x004ee83701007387 */ /* 0x0003e80000100800 */
[----:B------:R2:W-:Y:S01]  /*a7e50*/  STL [R1+0xf80], R12 ;  /* 0x000f800c01007387 */ /* 0x0005e20000100800 */
[----:B0-----:R-:W-:Y:S01]  /*a7e60*/  IADD3 R48, P3, R55, R36, RZ ;  /* 0x0000002437307210 */ /* 0x001fe20007f7e0ff */
[----:B-1----:R-:W-:Y:S02]  /*a7e70*/  IMAD.MOV.U32 R55, RZ, RZ, R13 ;  /* 0x000000ffff377224 */ /* 0x002fe400078e000d */
[----:B--2---:R-:W2:Y:S02]  /*a7e80*/  LDL.LU.64 R12, [R1+0x4f08] ;  /* 0x004f0800010c7983 */ /* 0x004ea40000300a00 */
[----:B------:R-:W-:-:S02]  /*a7e90*/  IMAD.X R49, R10, 0x1, R22, P3 ;  /* 0x000000010a317824 */ /* 0x000fc400018e0616 */
[----:B------:R0:W-:Y:S01]  /*a7ea0*/  STL.64 [R1+0xf88], R52 ;  /* 0x000f883401007387 */ /* 0x0001e20000100a00 */
[----:B------:R-:W-:-:S03]  /*a7eb0*/  IMAD.X R55, R58, 0x1, R19, P1 ;  /* 0x000000013a377824 */ /* 0x000fc600008e0613 */
[----:B------:R-:W-:Y:S01]  /*a7ec0*/  STL.64 [R1+0x4ee0], R10 ;  /* 0x004ee00a01007387 */ /* 0x000fe20000100a00 */
[----:B0-----:R-:W-:-:S03]  /*a7ed0*/  IADD3 R52, P2, R11, R36, RZ ;  /* 0x000000240b347210 */ /* 0x001fc60007f5e0ff */
[----:B------:R0:W-:Y:S02]  /*a7ee0*/  STL.64 [R1+0x1c98], R48 ;  /* 0x001c983001007387 */ /* 0x0001e40000100a00 */
[----:B------:R-:W-:Y:S02]  /*a7ef0*/  IMAD.X R53, R9, 0x1, R22, P2 ;  /* 0x0000000109357824 */ /* 0x000fe400010e0616 */
[----:B------:R-:W-:Y:S01]  /*a7f00*/  STL [R1+0xf84], R55 ;  /* 0x000f843701007387 */ /* 0x000fe20000100800 */
[----:B------:R-:W-:-:S03]  /*a7f10*/  IADD3 R54, P3, R50, R37, RZ ;  /* 0x0000002532367210 */ /* 0x000fc60007f7e0ff */
[----:B------:R1:W-:Y:S01]  /*a7f20*/  STL.64 [R1+0x1240], R52 ;  /* 0x0012403401007387 */ /* 0x0003e20000100a00 */
[----:B0-----:R-:W-:-:S05]  /*a7f30*/  IADD3 R48, P1, R50, R38, RZ ;  /* 0x0000002632307210 */ /* 0x001fca0007f3e0ff */
[C---:B------:R-:W-:Y:S01]  /*a7f40*/  IMAD.X R49, R58.reuse, 0x1, R20, P1 ;  /* 0x000000013a317824 */ /* 0x040fe200008e0614 */
[----:B-1----:R-:W-:Y:S01]  /*a7f50*/  IADD3 R52, P2, R61, R34, RZ ;  /* 0x000000223d347210 */ /* 0x002fe20007f5e0ff */
        /* <DEDUP_REMOVED lines=21> */
[----:B------:R-:W-:Y:S04]  /*a80b0*/  STL.64 [R1+0xf38], R54 ;  /* 0x000f383601007387 */ /* 0x000fe80000100a00 */
[----:B------:R1:W-:Y:S01]  /*a80c0*/  STL.64 [R1+0xf30], R52 ;  /* 0x000f303401007387 */ /* 0x0003e20000100a00 */
[----:B0-----:R-:W-:-:S05]  /*a80d0*/  IADD3 R48, P1, R61, R43, RZ ;  /* 0x0000002b3d307210 */ /* 0x001fca0007f3e0ff */
[----:B------:R-:W-:Y:S01]  /*a80e0*/  IMAD.X R49, R6, 0x1, R24, P1 ;  /* 0x0000000106317824 */ /* 0x000fe200008e0618 */
[----:B-1----:R-:W3:Y:S04]  /*a80f0*/  LDL.LU.64 R52, [R1+0x4f00] ;  /* 0x004f000001347983 */ /* 0x002ee80000300a00 */
[----:B------:R0:W-:Y:S04]  /*a8100*/  STL.64 [R1+0xf28], R48 ;  /* 0x000f283001007387 */ /* 0x0001e80000100a00 */
[----:B0-----:R-:W4:Y:S01]  /*a8110*/  LDL.LU.64 R48, [R1+0x4ef8] ;  /* 0x004ef80001307983 */ /* 0x001f220000300a00 */
[----:B------:R-:W-:-:S03]  /*a8120*/  IADD3 R10, P2, R61, R42, RZ ;  /* 0x0000002a3d0a7210 */ /* 0x000fc60007f5e0ff */
[----:B------:R0:W-:Y:S04]  /*a8130*/  STL.64 [R1+0x4ef0], R8 ;  /* 0x004ef00801007387 */ /* 0x0001e80000100a00 */
[----:B------:R1:W-:Y:S01]  /*a8140*/  STL [R1+0xf20], R10 ;  /* 0x000f200a01007387 */ /* 0x0003e20000100800 */
[----:B0-----:R-:W-:Y:S02]  /*a8150*/  IMAD.MOV.U32 R9, RZ, RZ, R11 ;  /* 0x000000ffff097224 */ /* 0x001fe400078e000b */
[----:B------:R-:W-:Y:S02]  /*a8160*/  IMAD.X R9, R6, 0x1, R25, P2 ;  /* 0x0000000106097824 */ /* 0x000fe400010e0619 */
[----:B------:R-:W-:-:S05]  /*a8170*/  IMAD.MOV.U32 R7, RZ, RZ, R4 ;  /* 0x000000ffff077224 */ /* 0x000fca00078e0004 */
[----:B------:R-:W-:Y:S02]  /*a8180*/  SHF.R.S32.HI R4, RZ, 0x1f, R7 ;  /* 0x0000001fff047819 */ /* 0x000fe40000011407 */
[----:B--2---:R-:W-:-:S05]  /*a8190*/  IADD3 R54, P3, R13, R36, RZ ;  /* 0x000000240d367210 */ /* 0x004fca0007f7e0ff */
[----:B------:R-:W-:-:S05]  /*a81a0*/  IMAD.X R55, R8, 0x1, R22, P3 ;  /* 0x0000000108377824 */ /* 0x000fca00018e0616 */
[----:B------:R3:W-:Y:S01]  /*a81b0*/  STL.64 [R1+0x11c8], R54 ;  /* 0x0011c83601007387 */ /* 0x0007e20000100a00 */
[----:B------:R-:W-:Y:S01]  /*a81c0*/  IMAD.MOV.U32 R8, RZ, RZ, R10 ;  /* 0x000000ffff087224 */ /* 0x000fe200078e000a */
[----:B-1----:R-:W-:-:S05]  /*a81d0*/  IADD3 R10, P1, R61, R41, RZ ;  /* 0x000000293d0a7210 */ /* 0x002fca0007f3e0ff */
[----:B------:R-:W-:Y:S01]  /*a81e0*/  IMAD.X R11, R6, 0x1, R17, P1 ;  /* 0x00000001060b7824 */ /* 0x000fe200008e0611 */
[----:B---3--:R-:W-:-:S05]  /*a81f0*/  IADD3 R54, P3, R53, R36, RZ ;  /* 0x0000002435367210 */ /* 0x008fca0007f7e0ff */
[----:B------:R-:W-:-:S05]  /*a8200*/  IMAD.X R55, R12, 0x1, R22, P3 ;  /* 0x000000010c377824 */ /* 0x000fca00018e0616 */
[----:B------:R0:W-:Y:S01]  /*a8210*/  STL.64 [R1+0x1150], R54 ;  /* 0x0011503601007387 */ /* 0x0001e20000100a00 */
[----:B----4-:R-:W-:-:S03]  /*a8220*/  IADD3 R8, P3, R48, R36, RZ ;  /* 0x0000002430087210 */ /* 0x010fc60007f7e0ff */
[----:B------:R1:W-:Y:S01]  /*a8230*/  STL [R1+0xf24], R9 ;  /* 0x000f240901007387 */ /* 0x0003e20000100800 */
[----:B0-----:R-:W-:-:S03]  /*a8240*/  IADD3 R54, P2, R61, R40, RZ ;  /* 0x000000283d367210 */ /* 0x001fc60007f5e0ff */
[----:B------:R0:W-:Y:S01]  /*a8250*/  STL.64 [R1+0xf18], R10 ;  /* 0x000f180a01007387 */ /* 0x0001e20000100a00 */
[----:B-1----:R-:W-:Y:S02]  /*a8260*/  IMAD.X R9, R52, 0x1, R22, P3 ;  /* 0x0000000134097824 */ /* 0x002fe400018e0616 */
        /* <DEDUP_REMOVED lines=16> */
[----:B------:R1:W-:Y:S04]  /*a8370*/  STL.64 [R1+0xf00], R54 ;  /* 0x000f003601007387 */ /* 0x0003e80000100a00 */
[----:B------:R2:W-:Y:S01]  /*a8380*/  STL.64 [R1+0xf68], R8 ;  /* 0x000f680801007387 */ /* 0x0005e20000100a00 */
[----:B0-----:R-:W-:-:S05]  /*a8390*/  IADD3 R10, P1, R61, R37, RZ ;  /* 0x000000253d0a7210 */ /* 0x001fca0007f3e0ff */
[----:B------:R-:W-:Y:S01]  /*a83a0*/  IMAD.X R11, R6, 0x1, R21, P1 ;  /* 0x00000001060b7824 */ /* 0x000fe200008e0615 */
[----:B-1----:R-:W-:Y:S02]  /*a83b0*/  IADD3 R54, P2, R7, R34, RZ ;  /* 0x0000002207367210 */ /* 0x002fe40007f5e0ff */
[----:B--2---:R-:W-:Y:S02]  /*a83c0*/  IADD3 R8, P3, R61, R36, RZ ;  /* 0x000000243d087210 */ /* 0x004fe40007f7e0ff */
[----:B------:R0:W-:Y:S01]  /*a83d0*/  STL.64 [R1+0xef8], R10 ;  /* 0x000ef80a01007387 */ /* 0x0001e20000100a00 */
[----:B------:R-:W-:Y:S02]  /*a83e0*/  IMAD.X R55, R4, 0x1, R31, P2 ;  /* 0x0000000104377824 */ /* 0x000fe400010e061f */
[----:B------:R-:W-:-:S05]  /*a83f0*/  IMAD.X R9, R6, 0x1, R22, P3 ;  /* 0x0000000106097824 */ /* 0x000fca00018e0616 */
[----:B------:R1:W-:Y:S01]  /*a8400*/  STL.64 [R1+0xef0], R8 ;  /* 0x000ef00801007387 */ /* 0x0003e20000100a00 */
[----:B0-----:R-:W-:-:S03]  /*a8410*/  IADD3 R10, P1, R7, R33, RZ ;  /* 0x00000021070a7210 */ /* 0x001fc60007f3e0ff */
[----:B------:R0:W-:Y:S02]  /*a8420*/  STL.64 [R1+0xba8], R54 ;  /* 0x000ba83601007387 */ /* 0x0001e40000100a00 */
[----:B------:R-:W-:Y:S01]  /*a8430*/  IMAD.X R11, R4, 0x1, R32, P1 ;  /* 0x00000001040b7824 */ /* 0x000fe200008e0620 */
[C---:B-1----:R-:W-:Y:S02]  /*a8440*/  IADD3 R8, P3, R7.reuse, R56, RZ ;  /* 0x0000003807087210 */ /* 0x042fe40007f7e0ff */
[----:B0-----:R-:W-:-:S03]  /*a8450*/  IADD3 R54, P2, R7, R47, RZ ;  /* 0x0000002f07367210 */ /* 0x001fc60007f5e0ff */
[C---:B------:R-:W-:Y:S01]  /*a8460*/  IMAD.X R9, R4.reuse, 0x1, R29, P3 ;  /* 0x0000000104097824 */ /* 0x040fe200018e061d */
[----:B------:R0:W-:Y:S01]  /*a8470*/  STL.64 [R1+0xba0], R10 ;  /* 0x000ba00a01007387 */ /* 0x0001e20000100a00 */
[----:B------:R-:W-:-:S03]  /*a8480*/  IMAD.X R55, R4, 0x1, R30, P2 ;  /* 0x0000000104377824 */ /* 0x000fc600010e061e */
[----:B------:R1:W-:Y:S01]  /*a8490*/  STL.64 [R1+0xb98], R8 ;  /* 0x000b980801007387 */ /* 0x0003e20000100a00 */
[----:B0-----:R-:W-:-:S03]  /*a84a0*/  IADD3 R10, P1, R7, R46, RZ ;  /* 0x0000002e070a7210 */ /* 0x001fc60007f3e0ff */
[----:B------:R0:W-:Y:S01]  /*a84b0*/  STL.64 [R1+0xb90], R54 ;  /* 0x000b903601007387 */ /* 0x0001e20000100a00 */
[----:B-1----:R-:W-:Y:S01]  /*a84c0*/  IADD3 R8, P3, R7, R45, RZ ;  /* 0x0000002d07087210 */ /* 0x002fe20007f7e0ff */
[----:B------:R-:W-:-:S04]  /*a84d0*/  IMAD.X R11, R4, 0x1, R27, P1 ;  /* 0x00000001040b7824 */ /* 0x000fc800008e061b */
[C---:B------:R-:W-:Y:S01]  /*a84e0*/  IMAD.X R9, R4.reuse, 0x1, R28, P3 ;  /* 0x0000000104097824 */ /* 0x040fe200018e061c */
[C---:B0-----:R-:W-:Y:S01]  /*a84f0*/  IADD3 R54, P2, R7.reuse, R44, RZ ;  /* 0x0000002c07367210 */ /* 0x041fe20007f5e0ff */
[----:B------:R0:W-:Y:S04]  /*a8500*/  STL.64 [R1+0xb88], R10 ;  /* 0x000b880a01007387 */ /* 0x0001e80000100a00 */
[----:B------:R-:W-:Y:S01]  /*a8510*/  IMAD.X R55, R4, 0x1, R26, P2 ;  /* 0x0000000104377824 */ /* 0x000fe200010e061a */
[----:B------:R1:W-:Y:S01]  /*a8520*/  STL.64 [R1+0xb80], R8 ;  /* 0x000b800801007387 */ /* 0x0003e20000100a00 */
[----:B0-----:R-:W-:-:S03]  /*a8530*/  IADD3 R10, P1, R7, R43, RZ ;  /* 0x0000002b070a7210 */ /* 0x001fc60007f3e0ff */
[----:B------:R0:W-:Y:S01]  /*a8540*/  STL.64 [R1+0xb78], R54 ;  /* 0x000b783601007387 */ /* 0x0001e20000100a00 */
[----:B-1----:R-:W-:Y:S01]  /*a8550*/  IADD3 R8, P3, R7, R42, RZ ;  /* 0x0000002a07087210 */ /* 0x002fe20007f7e0ff */
[----:B------:R-:W-:-:S04]  /*a8560*/  IMAD.X R11, R4, 0x1, R24, P1 ;  /* 0x00000001040b7824 */ /* 0x000fc800008e0618 */
[C---:B------:R-:W-:Y:S01]  /*a8570*/  IMAD.X R9, R4.reuse, 0x1, R25, P3 ;  /* 0x0000000104097824 */ /* 0x040fe200018e0619 */
[----:B0-----:R-:W-:Y:S01]  /*a8580*/  IADD3 R54, P2, R7, R41, RZ ;  /* 0x0000002907367210 */ /* 0x001fe20007f5e0ff */
[----:B------:R-:W-:Y:S01]  /*a8590*/  IMAD.MOV.U32 R55, RZ, RZ, R2 ;  /* 0x000000ffff377224 */ /* 0x000fe200078e0002 */
[----:B------:R-:W-:Y:S01]  /*a85a0*/  IADD3 R2, P3, R3, R35, RZ ;  /* 0x0000002303027210 */ /* 0x000fe20007f7e0ff */
[----:B------:R0:W-:Y:S02]  /*a85b0*/  STL.64 [R1+0xb70], R10 ;  /* 0x000b700a01007387 */ /* 0x0001e40000100a00 */
[----:B------:R-:W-:Y:S02]  /*a85c0*/  IMAD.MOV.U32 R3, RZ, RZ, R55 ;  /* 0x000000ffff037224 */ /* 0x000fe400078e0037 */
[----:B------:R-:W-:Y:S01]  /*a85d0*/  IMAD.X R55, R4, 0x1, R17, P2 ;  /* 0x0000000104377824 */ /* 0x000fe200010e0611 */
[----:B------:R1:W-:Y:S01]  /*a85e0*/  STL.64 [R1+0xb68], R8 ;  /* 0x000b680801007387 */ /* 0x0003e20000100a00 */
[----:B0-----:R-:W-:-:S03]  /*a85f0*/  IADD3 R10, P1, R7, R40, RZ ;  /* 0x00000028070a7210 */ /* 0x001fc60007f3e0ff */
[----:B-1----:R-:W2:Y:S02]  /*a8600*/  LDL.LU.64 R8, [R1+0x4ef0] ;  /* 0x004ef00001087983 */ /* 0x002ea40000300a00 */
[----:B------:R-:W-:Y:S02]  /*a8610*/  IMAD.X R11, R4, 0x1, R18, P1 ;  /* 0x00000001040b7824 */ /* 0x000fe400008e0612 */
[----:B------:R0:W-:Y:S04]  /*a8620*/  STL.64 [R1+0xb60], R54 ;  /* 0x000b603601007387 */ /* 0x0001e80000100a00 */
[----:B0-----:R-:W3:Y:S04]  /*a8630*/  LDL.LU R55, [R1+0x4ee8] ;  /* 0x004ee80001377983 */ /* 0x001ee80000300800 */
[----:B------:R0:W-:Y:S04]  /*a8640*/  STL.64 [R1+0xb58], R10 ;  /* 0x000b580a01007387 */ /* 0x0001e80000100a00 */
[----:B0-----:R-:W4:Y:S01]  /*a8650*/  LDL.LU.64 R10, [R1+0x4ee0] ;  /* 0x004ee000010a7983 */ /* 0x001f220000300a00 */
[----:B------:R-:W-:-:S05]  /*a8660*/  IMAD.X R3, R3, 0x1, R23, P3 ;  /* 0x0000000103037824 */ /* 0x000fca00018e0617 */
[----:B------:R0:W-:Y:S02]  /*a8670*/  STL.64 [R1+0xb40], R2 ;  /* 0x000b400201007387 */ /* 0x0001e40000100a00 */
[----:B0-----:R-:W-:-:S05]  /*a8680*/  IADD3 R2, P1, R7, R39, RZ ;  /* 0x0000002707027210 */ /* 0x001fca0007f3e0ff */
[----:B------:R-:W-:Y:S01]  /*a8690*/  IMAD.X R3, R4, 0x1, R19, P1 ;  /* 0x0000000104037824 */ /* 0x000fe200008e0613 */
[----:B------:R-:W-:Y:S02]  /*a86a0*/  SHF.R.S32.HI R60, RZ, 0x1f, R5 ;  /* 0x0000001fff3c7819 */ /* 0x000fe40000011405 */
[----:B---3--:R-:W-:-:S05]  /*a86b0*/  IADD3 R54, P2, R55, R35, RZ ;  /* 0x0000002337367210 */ /* 0x008fca0007f5e0ff */
[----:B----4-:R-:W-:-:S05]  /*a86c0*/  IMAD.X R55, R10, 0x1, R23, P2 ;  /* 0x000000010a377824 */ /* 0x010fca00010e0617 */
[----:B------:R0:W-:Y:S02]  /*a86d0*/  STL.64 [R1+0xb30], R54 ;  /* 0x000b303601007387 */ /* 0x0001e40000100a00 */
[----:B0-----:R-:W-:Y:S02]  /*a86e0*/  IADD3 R54, P2, R7, R38, RZ ;  /* 0x0000002607367210 */ /* 0x001fe40007f5e0ff */
[----:B------:R-:W-:Y:S03]  /*a86f0*/  STL.64 [R1+0xb20], R2 ;  /* 0x000b200201007387 */ /* 0x000fe60000100a00 */
[----:B------:R-:W-:-:S05]  /*a8700*/  IMAD.X R55, R4, 0x1, R20, P2 ;  /* 0x0000000104377824 */ /* 0x000fca00010e0614 */
[----:B------:R0:W-:Y:S04]  /*a8710*/  STL.64 [R1+0xb10], R54 ;  /* 0x000b103601007387 */ /* 0x0001e80000100a00 */
[----:B0-----:R-:W3:Y:S01]  /*a8720*/  LDL.LU.64 R54, [R1+0x4ed8] ;  /* 0x004ed80001367983 */ /* 0x001ee20000300a00 */
[-C--:B------:R-:W-:Y:S02]  /*a8730*/  IADD3 R10, P3, R11, R35.reuse, RZ ;  /* 0x000000230b0a7210 */ /* 0x080fe40007f7e0ff */
[----:B------:R-:W-:-:S03]  /*a8740*/  IADD3 R2, P1, R13, R35, RZ ;  /* 0x000000230d027210 */ /* 0x000fc60007f3e0ff */
[--C-:B--2---:R-:W-:Y:S02]  /*a8750*/  IMAD.X R11, R9, 0x1, R23.reuse, P3 ;  /* 0x00000001090b7824 */ /* 0x104fe400018e0617 */
[----:B------:R-:W-:-:S03]  /*a8760*/  IMAD.X R3, R8, 0x1, R23, P1 ;  /* 0x0000000108037824 */ /* 0x000fc600008e0617 */
[----:B------:R0:W-:Y:S01]  /*a8770*/  STL.64 [R1+0xb00], R10 ;  /* 0x000b000a01007387 */ /* 0x0001e20000100a00 */
[----:B------:R-:W-:-:S03]  /*a8780*/  IADD3 R8, P1, R5, R34, RZ ;  /* 0x0000002205087210 */ /* 0x000fc60007f3e0ff */
[----:B------:R1:W-:Y:S01]  /*a8790*/  STL.64 [R1+0xaf0], R2 ;  /* 0x000af00201007387 */ /* 0x0003e20000100a00 */
[----:B0-----:R-:W-:-:S05]  /*a87a0*/  IADD3 R10, P3, R7, R37, RZ ;  /* 0x00000025070a7210 */ /* 0x001fca0007f7e0ff */
[----:B------:R-:W-:Y:S01]  /*a87b0*/  IMAD.X R11, R4, 0x1, R21, P3 ;  /* 0x00000001040b7824 */ /* 0x000fe200018e0615 */
[----:B-1----:R-:W-:-:S04]  /*a87c0*/  IADD3 R2, P2, R7, R36, RZ ;  /* 0x0000002407027210 */ /* 0x002fc80007f5e0ff */
[----:B------:R0:W-:Y:S01]  /*a87d0*/  STL.64 [R1+0xad8], R10 ;  /* 0x000ad80a01007387 */ /* 0x0001e20000100a00 */
[----:B------:R-:W-:Y:S02]  /*a87e0*/  IMAD.X R3, R4, 0x1, R22, P2 ;  /* 0x0000000104037824 */ /* 0x000fe400010e0616 */
[C---:B------:R-:W-:Y:S01]  /*a87f0*/  IMAD.X R9, R60.reuse, 0x1, R31, P1 ;  /* 0x000000013c097824 */ /* 0x040fe200008e061f */
[C---:B0-----:R-:W-:Y:S02]  /*a8800*/  IADD3 R10, P3, R5.reuse, R33, RZ ;  /* 0x00000021050a7210 */ /* 0x041fe40007f7e0ff */
[----:B------:R0:W-:Y:S03]  /*a8810*/  STL.64 [R1+0xac8], R2 ;  /* 0x000ac80201007387 */ /* 0x0001e60000100a00 */
[----:B------:R-:W-:Y:S01]  /*a8820*/  IMAD.X R11, R60, 0x1, R32, P3 ;  /* 0x000000013c0b7824 */ /* 0x000fe200018e0620 */
[----:B------:R1:W-:Y:S04]  /*a8830*/  STL.64 [R1+0xac0], R8 ;  /* 0x000ac00801007387 */ /* 0x0003e80000100a00 */
[----:B------:R2:W-:Y:S01]  /*a8840*/  STL.64 [R1+0xab8], R10 ;  /* 0x000ab80a01007387 */ /* 0x0005e20000100a00 */
[----:B0-----:R-:W-:-:S02]  /*a8850*/  IADD3 R2, P2, R5, R56, RZ ;  /* 0x0000003805027210 */ /* 0x001fc40007f5e0ff */
        /* <DEDUP_REMOVED lines=24> */
[----:B------:R1:W-:Y:S01]  /*a89e0*/  STL.64 [R1+0xa78], R8 ;  /* 0x000a780801007387 */ /* 0x0003e20000100a00 */
[----:B0-----:R-:W-:-:S03]  /*a89f0*/  IADD3 R2, P2, R5, R40, RZ ;  /* 0x0000002805027210 */ /* 0x001fc60007f5e0ff */
[----:B-1----:R-:W2:Y:S04]  /*a8a00*/  LDL.LU.64 R8, [R1+0x4ed0] ;  /* 0x004ed00001087983 */ /* 0x002ea80000300a00 */
[----:B------:R0:W-:Y:S01]  /*a8a10*/  STL.64 [R1+0xa60], R10 ;  /* 0x000a600a01007387 */ /* 0x0001e20000100a00 */
[----:B------:R-:W-:Y:S01]  /*a8a20*/  IMAD.X R3, R60, 0x1, R18, P2 ;  /* 0x000000013c037824 */ /* 0x000fe200010e0612 */
[C---:B------:R-:W-:Y:S02]  /*a8a30*/  IADD3 R12, P1, R5.reuse, R39, RZ ;  /* 0x00000027050c7210 */ /* 0x040fe40007f3e0ff */
[----:B0-----:R-:W-:Y:S02]  /*a8a40*/  IADD3 R10, P3, R48, R35, RZ ;  /* 0x00000023300a7210 */ /* 0x001fe40007f7e0ff */
[----:B------:R0:W-:Y:S03]  /*a8a50*/  STL.64 [R1+0xa58], R2 ;  /* 0x000a580201007387 */ /* 0x0001e60000100a00 */
[----:B------:R-:W-:Y:S01]  /*a8a60*/  IMAD.X R11, R52, 0x1, R23, P3 ;  /* 0x00000001340b7824 */ /* 0x000fe200018e0617 */
[----:B------:R-:W-:Y:S01]  /*a8a70*/  IADD3 R52, P2, R5, R38, RZ ;  /* 0x0000002605347210 */ /* 0x000fe20007f5e0ff */
[C---:B------:R-:W-:Y:S01]  /*a8a80*/  IMAD.X R13, R60.reuse, 0x1, R19, P1 ;  /* 0x000000013c0d7824 */ /* 0x040fe200008e0613 */
[----:B0-----:R-:W4:Y:S04]  /*a8a90*/  LDL.LU.64 R2, [R1+0x4ec8] ;  /* 0x004ec80001027983 */ /* 0x001f280000300a00 */
[----:B------:R0:W-:Y:S01]  /*a8aa0*/  STL.64 [R1+0xa38], R10 ;  /* 0x000a380a01007387 */ /* 0x0001e20000100a00 */
[----:B------:R-:W-:-:S03]  /*a8ab0*/  IMAD.X R53, R60, 0x1, R20, P2 ;  /* 0x000000013c357824 */ /* 0x000fc600010e0614 */
[----:B------:R1:W-:Y:S01]  /*a8ac0*/  STL.64 [R1+0xa30], R12 ;  /* 0x000a300c01007387 */ /* 0x0003e20000100a00 */
[----:B0-----:R-:W-:-:S03]  /*a8ad0*/  IADD3 R10, P3, R59, R35, RZ ;  /* 0x000000233b0a7210 */ /* 0x001fc60007f7e0ff */
[----:B------:R0:W-:Y:S01]  /*a8ae0*/  STL.64 [R1+0xa20], R52 ;  /* 0x000a203401007387 */ /* 0x0001e20000100a00 */
[----:B-1----:R-:W-:Y:S01]  /*a8af0*/  IADD3 R12, P1, R51, R35, RZ ;  /* 0x00000023330c7210 */ /* 0x002fe20007f3e0ff */
[----:B------:R-:W-:-:S04]  /*a8b00*/  IMAD.X R11, R15, 0x1, R23, P3 ;  /* 0x000000010f0b7824 */ /* 0x000fc800018e0617 */
[----:B------:R-:W-:Y:S01]  /*a8b10*/  IMAD.X R13, R14, 0x1, R23, P1 ;  /* 0x000000010e0d7824 */ /* 0x000fe200008e0617 */
[----:B0-----:R-:W2:Y:S01]  /*a8b20*/  LDL.LU R53, [R1+0x4ec0] ;  /* 0x004ec00001357983 */ /* 0x001ea20000300800 */
[----:B------:R-:W-:-:S03]  /*a8b30*/  IADD3 R14, P2, R5, R36, RZ ;  /* 0x00000024050e7210 */ /* 0x000fc60007f5e0ff */
[----:B------:R0:W-:Y:S02]  /*a8b40*/  STL.64 [R1+0xa10], R10 ;  /* 0x000a100a01007387 */ /* 0x0001e40000100a00 */
[----:B------:R-:W-:Y:S02]  /*a8b50*/  IMAD.X R15, R60, 0x1, R22, P2 ;  /* 0x000000013c0f7824 */ /* 0x000fe400010e0616 */
[----:B------:R1:W-:Y:S01]  /*a8b60*/  STL.64 [R1+0xa00], R12 ;  /* 0x000a000c01007387 */ /* 0x0003e20000100a00 */
[----:B0-----:R-:W-:-:S05]  /*a8b70*/  IADD3 R10, P3, R5, R37, RZ ;  /* 0x00000025050a7210 */ /* 0x001fca0007f7e0ff */
[----:B------:R-:W-:-:S05]  /*a8b80*/  IMAD.X R11, R60, 0x1, R21, P3 ;  /* 0x000000013c0b7824 */ /* 0x000fca00018e0615 */
[----:B------:R0:W-:Y:S04]  /*a8b90*/  STL.64 [R1+0x9f0], R10 ;  /* 0x0009f00a01007387 */ /* 0x0001e80000100a00 */
[----:B------:R0:W-:Y:S01]  /*a8ba0*/  STL.64 [R1+0x998], R14 ;  /* 0x0009980e01007387 */ /* 0x0001e20000100a00 */
[----:B------:R-:W-:Y:S02]  /*a8bb0*/  SHF.R.S32.HI R52, RZ, 0x1f, R49 ;  /* 0x0000001fff347819 */ /* 0x000fe40000011431 */
[----:B---3--:R-:W-:Y:S02]  /*a8bc0*/  SHF.R.S32.HI R48, RZ, 0x1f, R55 ;  /* 0x0000001fff307819 */ /* 0x008fe40000011437 */
[C---:B-1----:R-:W-:Y:S02]  /*a8bd0*/  IADD3 R12, P1, R55.reuse, R34, RZ ;  /* 0x00000022370c7210 */ /* 0x042fe40007f3e0ff */
[----:B0-----:R-:W-:-:S03]  /*a8be0*/  IADD3 R10, P3, R55, R33, RZ ;  /* 0x00000021370a7210 */ /* 0x001fc60007f7e0ff */
[C---:B------:R-:W-:Y:S01]  /*a8bf0*/  IMAD.X R13, R48.reuse, 0x1, R31, P1 ;  /* 0x00000001300d7824 */ /* 0x040fe200008e061f */
[----:B------:R-:W-:Y:S01]  /*a8c00*/  IADD3 R14, P2, R55, R56, RZ ;  /* 0x00000038370e7210 */ /* 0x000fe20007f5e0ff */
[----:B------:R-:W-:-:S03]  /*a8c10*/  IMAD.X R11, R48, 0x1, R32, P3 ;  /* 0x00000001300b7824 */ /* 0x000fc600018e0620 */
        /* <DEDUP_REMOVED lines=17> */
[----:B------:R0:W-:Y:S01]  /*a8d30*/  STL.64 [R1+0x9d8], R12 ;  /* 0x0009d80c01007387 */ /* 0x0001e20000100a00 */
[----:B-1----:R-:W-:-:S03]  /*a8d40*/  IADD3 R14, P2, R55, R42, RZ ;  /* 0x0000002a370e7210 */ /* 0x002fc60007f5e0ff */
[----:B------:R1:W-:Y:S02]  /*a8d50*/  STL.64 [R1+0x9d0], R10 ;  /* 0x0009d00a01007387 */ /* 0x0003e40000100a00 */
[----:B------:R-:W-:Y:S01]  /*a8d60*/  IMAD.X R15, R48, 0x1, R25, P2 ;  /* 0x00000001300f7824 */ /* 0x000fe200010e0619 */
[----:B0-----:R-:W-:-:S04]  /*a8d70*/  IADD3 R12, P1, R55, R41, RZ ;  /* 0x00000029370c7210 */ /* 0x001fc80007f3e0ff */
[----:B------:R0:W-:Y:S01]  /*a8d80*/  STL.64 [R1+0x9c8], R14 ;  /* 0x0009c80e01007387 */ /* 0x0001e20000100a00 */
[----:B-1----:R-:W-:Y:S01]  /*a8d90*/  IADD3 R10, P3, R55, R40, RZ ;  /* 0x00000028370a7210 */ /* 0x002fe20007f7e0ff */
[----:B------:R-:W-:-:S04]  /*a8da0*/  IMAD.X R13, R48, 0x1, R17, P1 ;  /* 0x00000001300d7824 */ /* 0x000fc800008e0611 */
[----:B------:R-:W-:Y:S01]  /*a8db0*/  IMAD.X R11, R48, 0x1, R18, P3 ;  /* 0x00000001300b7824 */ /* 0x000fe200018e0612 */
[----:B------:R1:W-:Y:S01]  /*a8dc0*/  STL.64 [R1+0x9c0], R12 ;  /* 0x0009c00c01007387 */ /* 0x0003e20000100a00 */
[----:B0-----:R-:W-:Y:S02]  /*a8dd0*/  IADD3 R14, P2, R55, R39, RZ ;  /* 0x00000027370e7210 */ /* 0x001fe40007f5e0ff */
[----:B------:R-:W-:-:S03]  /*a8de0*/  IADD3 R50, P3, R50, R35, RZ ;  /* 0x0000002332327210 */ /* 0x000fc60007f7e0ff */
[----:B------:R-:W-:Y:S01]  /*a8df0*/  IMAD.X R15, R48, 0x1, R19, P2 ;  /* 0x00000001300f7824 */ /* 0x000fe200010e0613 */
[----:B-1----:R-:W-:Y:S01]  /*a8e00*/  IADD3 R12, P1, R55, R38, RZ ;  /* 0x00000026370c7210 */ /* 0x002fe20007f3e0ff */
[----:B------:R0:W-:Y:S01]  /*a8e10*/  STL.64 [R1+0x9b8], R10 ;  /* 0x0009b80a01007387 */ /* 0x0001e20000100a00 */
[----:B------:R-:W-:-:S03]  /*a8e20*/  IMAD.X R51, R58, 0x1, R23, P3 ;  /* 0x000000013a337824 */ /* 0x000fc600018e0617 */
[----:B------:R-:W-:Y:S01]  /*a8e30*/  IMAD.X R13, R48, 0x1, R20, P1 ;  /* 0x00000001300d7824 */ /* 0x000fe200008e0614 */
[----:B------:R-:W-:Y:S01]  /*a8e40*/  IADD3 R58, P1, R55, R37, RZ ;  /* 0x00000025373a7210 */ /* 0x000fe20007f3e0ff */
[----:B0-----:R-:W3:Y:S04]  /*a8e50*/  LDL.LU.64 R10, [R1+0x4eb8] ;  /* 0x004eb800010a7983 */ /* 0x001ee80000300a00 */
[----:B------:R0:W-:Y:S04]  /*a8e60*/  STL.64 [R1+0x9b0], R14 ;  /* 0x0009b00e01007387 */ /* 0x0001e80000100a00 */
[----:B------:R1:W-:Y:S01]  /*a8e70*/  STL.64 [R1+0x9a8], R12 ;  /* 0x0009a80c01007387 */ /* 0x0003e20000100a00 */
[----:B0-----:R-:W-:-:S03]  /*a8e80*/  IADD3 R14, P2, R61, R35, RZ ;  /* 0x000000233d0e7210 */ /* 0x001fc60007f5e0ff */
[----:B-1----:R-:W4:Y:S02]  /*a8e90*/  LDL.LU.64 R12, [R1+0x4eb0] ;  /* 0x004eb000010c7983 */ /* 0x002f240000300a00 */
[----:B------:R-:W-:Y:S02]  /*a8ea0*/  IMAD.X R15, R6, 0x1, R23, P2 ;  /* 0x00000001060f7824 */ /* 0x000fe400010e0617 */
        /* <DEDUP_REMOVED lines=10> */
[C---:B------:R-:W-:Y:S01]  /*a8f50*/  IMAD.X R59, R52.reuse, 0x1, R32, P1 ;  /* 0x00000001343b7824 */ /* 0x040fe200008e0620 */
[C---:B-1----:R-:W-:Y:S01]  /*a8f60*/  IADD3 R50, P2, R49.reuse, R56, RZ ;  /* 0x0000003831327210 */ /* 0x042fe20007f5e0ff */
[----:B------:R0:W-:Y:S04]  /*a8f70*/  STL.64 [R1+0x930], R14 ;  /* 0x0009300e01007387 */ /* 0x0001e80000100a00 */
[----:B------:R-:W-:Y:S01]  /*a8f80*/  IMAD.X R51, R52, 0x1, R29, P2 ;  /* 0x0000000134337824 */ /* 0x000fe200010e061d */
[----:B------:R1:W-:Y:S04]  /*a8f90*/  STL.64 [R1+0x928], R58 ;  /* 0x0009283a01007387 */ /* 0x0003e80000100a00 */
[----:B------:R1:W-:Y:S01]  /*a8fa0*/  STL.64 [R1+0x920], R50 ;  /* 0x0009203201007387 */ /* 0x0003e20000100a00 */
[----:B0-----:R-:W-:-:S02]  /*a8fb0*/  IADD3 R14, P3, R49, R47, RZ ;  /* 0x0000002f310e7210 */ /* 0x001fc40007f7e0ff */
[----:B-1----:R-:W-:-:S03]  /*a8fc0*/  IADD3 R58, P1, R49, R46, RZ ;  /* 0x0000002e313a7210 */ /* 0x002fc60007f3e0ff */
[C---:B------:R-:W-:Y:S01]  /*a8fd0*/  IMAD.X R15, R52.reuse, 0x1, R30, P3 ;  /* 0x00000001340f7824 */ /* 0x040fe200018e061e */
[----:B------:R-:W-:Y:S01]  /*a8fe0*/  IADD3 R50, P2, R49, R45, RZ ;  /* 0x0000002d31327210 */ /* 0x000fe20007f5e0ff */
        /* <DEDUP_REMOVED lines=21> */
[----:B0-----:R-:W2:Y:S04]  /*a9140*/  LDL.LU.64 R14, [R1+0x4ea8] ;  /* 0x004ea800010e7983 */ /* 0x001ea80000300a00 */
[----:B------:R-:W-:Y:S04]  /*a9150*/  STL.64 [R1+0x8e0], R58 ;  /* 0x0008e03a01007387 */ /* 0x000fe80000100a00 */
[----:B------:R0:W-:Y:S04]  /*a9160*/  STL.64 [R1+0x8d8], R50 ;  /* 0x0008d83201007387 */ /* 0x0001e80000100a00 */
[----:B0-----:R-:W3:Y:S01]  /*a9170*/  LDL.LU R51, [R1+0x4ea0] ;  /* 0x004ea00001337983 */ /* 0x001ee20000300800 */
[----:B------:R-:W-:-:S05]  /*a9180*/  IADD3 R6, P3, R7, R35, RZ ;  /* 0x0000002307067210 */ /* 0x000fca0007f7e0ff */
[----:B------:R-:W-:Y:S01]  /*a9190*/  IMAD.X R7, R4, 0x1, R23, P3 ;  /* 0x0000000104077824 */ /* 0x000fe200018e0617 */
[----:B------:R-:W-:-:S04]  /*a91a0*/  IADD3 R58, P1, R49, R38, RZ ;  /* 0x00000026313a7210 */ /* 0x000fc80007f3e0ff */
[----:B------:R0:W-:Y:S01]  /*a91b0*/  STL.64 [R1+0x8b0], R6 ;  /* 0x0008b00601007387 */ /* 0x0001e20000100a00 */
[----:B------:R-:W-:Y:S01]  /*a91c0*/  IADD3 R4, P3, R49, R37, RZ ;  /* 0x0000002531047210 */ /* 0x000fe20007f7e0ff */
[----:B------:R-:W-:Y:S01]  /*a91d0*/  IMAD.X R59, R52, 0x1, R20, P1 ;  /* 0x00000001343b7824 */ /* 0x000fe200008e0614 */
[----:B0-----:R-:W-:-:S04]  /*a91e0*/  IADD3 R6, P2, R5, R35, RZ ;  /* 0x0000002305067210 */ /* 0x001fc80007f5e0ff */
[----:B------:R0:W-:Y:S01]  /*a91f0*/  STL.64 [R1+0x8c8], R58 ;  /* 0x0008c83a01007387 */ /* 0x0001e20000100a00 */
[----:B------:R-:W-:Y:S02]  /*a9200*/  IMAD.X R5, R52, 0x1, R21, P3 ;  /* 0x0000000134057824 */ /* 0x000fe400018e0615 */
[----:B------:R-:W-:Y:S01]  /*a9210*/  IMAD.X R7, R60, 0x1, R23, P2 ;  /* 0x000000013c077824 */ /* 0x000fe200010e0617 */
[----:B------:R-:W-:Y:S02]  /*a9220*/  SHF.R.S32.HI R50, RZ, 0x1f, R53 ;  /* 0x0000001fff327819 */ /* 0x000fe40000011435 */
[----:B------:R-:W-:Y:S01]  /*a9230*/  IADD3 R60, P2, R53, R34, RZ ;  /* 0x00000022353c7210 */ /* 0x000fe20007f5e0ff */
[----:B0-----:R-:W4:Y:S04]  /*a9240*/  LDL.LU.64 R58, [R1+0x4e98] ;  /* 0x004e9800013a7983 */ /* 0x001f280000300a00 */
[----:B------:R0:W-:Y:S04]  /*a9250*/  STL.64 [R1+0x888], R6 ;  /* 0x0008880601007387 */ /* 0x0001e80000100a00 */
[----:B------:R1:W-:Y:S01]  /*a9260*/  STL.64 [R1+0x8a0], R4 ;  /* 0x0008a00401007387 */ /* 0x0003e20000100a00 */
[----:B------:R-:W-:Y:S01]  /*a9270*/  IMAD.X R61, R50, 0x1, R31, P2 ;  /* 0x00000001323d7824 */ /* 0x000fe200010e061f */
[----:B0-----:R-:W-:-:S02]  /*a9280*/  IADD3 R6, P1, R49, R36, RZ ;  /* 0x0000002431067210 */ /* 0x001fc40007f3e0ff */
[----:B-1----:R-:W-:-:S03]  /*a9290*/  IADD3 R4, P3, R53, R33, RZ ;  /* 0x0000002135047210 */ /* 0x002fc60007f7e0ff */
[----:B------:R-:W-:Y:S02]  /*a92a0*/  IMAD.X R7, R52, 0x1, R22, P1 ;  /* 0x0000000134077824 */ /* 0x000fe400008e0616 */
[----:B------:R-:W-:-:S03]  /*a92b0*/  IMAD.X R5, R50, 0x1, R32, P3 ;  /* 0x0000000132057824 */ /* 0x000fc600018e0620 */
[----:B------:R0:W-:Y:S04]  /*a92c0*/  STL.64 [R1+0x880], R6 ;  /* 0x0008800601007387 */ /* 0x0001e80000100a00 */
[----:B------:R1:W-:Y:S04]  /*a92d0*/  STL.64 [R1+0x878], R60 ;  /* 0x0008783c01007387 */ /* 0x0003e80000100a00 */
[----:B------:R1:W-:Y:S01]  /*a92e0*/  STL.64 [R1+0x870], R4 ;  /* 0x0008700401007387 */ /* 0x0003e20000100a00 */
[C---:B0-----:R-:W-:Y:S02]  /*a92f0*/  IADD3 R6, P1, R53.reuse, R56, RZ ;  /* 0x0000003835067210 */ /* 0x041fe40007f3e0ff */
        /* <DEDUP_REMOVED lines=38> */
[----:B------:R-:W-:Y:S02]  /*a9560*/  IADD3 R48, P2, R53, R36, RZ ;  /* 0x0000002435307210 */ /* 0x000fe40007f5e0ff */
[-C--:B0-----:R-:W-:Y:S02]  /*a9570*/  IADD3 R4, P3, R49, R35.reuse, RZ ;  /* 0x0000002331047210 */ /* 0x081fe40007f7e0ff */
[----:B------:R0:W-:Y:S03]  /*a9580*/  STL.64 [R1+0x7f8], R6 ;  /* 0x0007f80601007387 */ /* 0x0001e60000100a00 */
[--C-:B------:R-:W-:Y:S01]  /*a9590*/  IMAD.X R5, R52, 0x1, R23.reuse, P3 ;  /* 0x0000000134057824 */ /* 0x100fe200018e0617 */
[----:B------:R-:W-:Y:S01]  /*a95a0*/  IADD3 R52, P3, R53, R35, RZ ;  /* 0x0000002335347210 */ /* 0x000fe20007f7e0ff */
[C---:B------:R-:W-:Y:S01]  /*a95b0*/  IMAD.X R49, R50.reuse, 0x1, R22, P2 ;  /* 0x0000000132317824 */ /* 0x040fe200010e0616 */
[----:B0-----:R-:W4:Y:S04]  /*a95c0*/  LDL.LU.64 R6, [R1+0x4e88] ;  /* 0x004e880001067983 */ /* 0x001f280000300a00 */
[----:B------:R0:W-:Y:S01]  /*a95d0*/  STL.64 [R1+0x7e0], R4 ;  /* 0x0007e00401007387 */ /* 0x0001e20000100a00 */
[----:B------:R-:W-:-:S03]  /*a95e0*/  IMAD.X R53, R50, 0x1, R23, P3 ;  /* 0x0000000132357824 */ /* 0x000fc600018e0617 */
[----:B------:R1:W-:Y:S04]  /*a95f0*/  STL.64 [R1+0x7d8], R48 ;  /* 0x0007d83001007387 */ /* 0x0003e80000100a00 */
[----:B------:R1:W-:Y:S01]  /*a9600*/  STL.64 [R1+0x7c0], R52 ;  /* 0x0007c03401007387 */ /* 0x0003e20000100a00 */
[----:B---3--:R-:W-:Y:S02]  /*a9610*/  SHF.R.S32.HI R55, RZ, 0x1f, R51 ;  /* 0x0000001fff377819 */ /* 0x008fe40000011433 */
[----:B0-----:R-:W-:-:S05]  /*a9620*/  IADD3 R4, P1, R51, R34, RZ ;  /* 0x0000002233047210 */ /* 0x001fca0007f3e0ff */
[----:B------:R-:W-:Y:S01]  /*a9630*/  IMAD.X R5, R55, 0x1, R31, P1 ;  /* 0x0000000137057824 */ /* 0x000fe200008e061f */
[C---:B-1----:R-:W-:Y:S02]  /*a9640*/  IADD3 R48, P2, R51.reuse, R33, RZ ;  /* 0x0000002133307210 */ /* 0x042fe40007f5e0ff */
[----:B------:R-:W-:Y:S02]  /*a9650*/  IADD3 R52, P3, R51, R56, RZ ;  /* 0x0000003833347210 */ /* 0x000fe40007f7e0ff */
[----:B------:R0:W-:Y:S01]  /*a9660*/  STL.64 [R1+0x7b8], R4 ;  /* 0x0007b80401007387 */ /* 0x0001e20000100a00 */
[C---:B------:R-:W-:Y:S02]  /*a9670*/  IMAD.X R49, R55.reuse, 0x1, R32, P2 ;  /* 0x0000000137317824 */ /* 0x040fe400010e0620 */
[----:B------:R-:W-:Y:S01]  /*a9680*/  IMAD.X R53, R55, 0x1, R29, P3 ;  /* 0x0000000137357824 */ /* 0x000fe200018e061d */
[----:B0-----:R-:W-:Y:S02]  /*a9690*/  IADD3 R4, P1, R51, R47, RZ ;  /* 0x0000002f33047210 */ /* 0x001fe40007f3e0ff */
[----:B------:R0:W-:Y:S03]  /*a96a0*/  STL.64 [R1+0x7b0], R48 ;  /* 0x0007b03001007387 */ /* 0x0001e60000100a00 */
[----:B------:R-:W-:Y:S01]  /*a96b0*/  IMAD.X R5, R55, 0x1, R30, P1 ;  /* 0x0000000137057824 */ /* 0x000fe200008e061e */
[----:B------:R1:W-:Y:S04]  /*a96c0*/  STL.64 [R1+0x7a0], R52 ;  /* 0x0007a03401007387 */ /* 0x0003e80000100a00 */
[----:B------:R3:W-:Y:S01]  /*a96d0*/  STL.64 [R1+0x798], R4 ;  /* 0x0007980401007387 */ /* 0x0007e20000100a00 */
[----:B0-----:R-:W-:-:S02]  /*a96e0*/  IADD3 R48, P2, R51, R46, RZ ;  /* 0x0000002e33307210 */ /* 0x001fc40007f5e0ff */
[----:B-1----:R-:W-:-:S03]  /*a96f0*/  IADD3 R52, P3, R51, R45, RZ ;  /* 0x0000002d33347210 */ /* 0x002fc60007f7e0ff */
[----:B------:R-:W-:Y:S01]  /*a9700*/  IMAD.X R49, R55, 0x1, R27, P2 ;  /* 0x0000000137317824 */ /* 0x000fe200010e061b */
        /* <DEDUP_REMOVED lines=20> */
[----:B------:R-:W-:Y:S01]  /*a9850*/  STL.64 [R1+0x760], R48 ;  /* 0x0007603001007387 */ /* 0x000fe20000100a00 */
[----:B------:R-:W-:-:S03]  /*a9860*/  IMAD.X R5, R55, 0x1, R20, P1 ;  /* 0x0000000137057824 */ /* 0x000fc600008e0614 */
[----:B------:R-:W-:Y:S04]  /*a9870*/  STL.64 [R1+0x758], R52 ;  /* 0x0007583401007387 */ /* 0x000fe80000100a00 */
[----:B------:R0:W-:Y:S04]  /*a9880*/  STL.64 [R1+0x750], R4 ;  /* 0x0007500401007387 */ /* 0x0001e80000100a00 */
[----:B0-----:R-:W3:Y:S01]  /*a9890*/  LDL.LU.64 R4, [R1+0x4e80] ;  /* 0x004e800001047983 */ /* 0x001ee20000300a00 */
[C---:B------:R-:W-:Y:S02]  /*a98a0*/  IADD3 R48, P2, R51.reuse, R37, RZ ;  /* 0x0000002533307210 */ /* 0x040fe40007f5e0ff */
[----:B------:R-:W-:-:S02]  /*a98b0*/  IADD3 R52, P3, R51, R36, RZ ;  /* 0x0000002433347210 */ /* 0x000fc40007f7e0ff */
[----:B------:R-:W-:Y:S01]  /*a98c0*/  IADD3 R50, P1, R51, R35, RZ ;  /* 0x0000002333327210 */ /* 0x000fe20007f3e0ff */
[----:B------:R-:W-:-:S04]  /*a98d0*/  IMAD.MOV.U32 R51, RZ, RZ, R55 ;  /* 0x000000ffff337224 */ /* 0x000fc800078e0037 */
[C---:B------:R-:W-:Y:S02]  /*a98e0*/  IMAD.X R49, R51.reuse, 0x1, R21, P2 ;  /* 0x0000000133317824 */ /* 0x040fe400010e0615 */
[C---:B------:R-:W-:Y:S02]  /*a98f0*/  IMAD.X R53, R51.reuse, 0x1, R22, P3 ;  /* 0x0000000133357824 */ /* 0x040fe400018e0616 */
[----:B------:R-:W-:Y:S01]  /*a9900*/  IMAD.X R51, R51, 0x1, R23, P1 ;  /* 0x0000000133337824 */ /* 0x000fe200008e0617 */
[----:B------:R0:W-:Y:S04]  /*a9910*/  STL.64 [R1+0x748], R48 ;  /* 0x0007483001007387 */ /* 0x0001e80000100a00 */
[----:B------:R1:W-:Y:S04]  /*a9920*/  STL.64 [R1+0x740], R52 ;  /* 0x0007403401007387 */ /* 0x0003e80000100a00 */
[----:B------:R1:W-:Y:S01]  /*a9930*/  STL.64 [R1+0x730], R50 ;  /* 0x0007303201007387 */ /* 0x0003e20000100a00 */
[----:B---3--:R-:W-:-:S02]  /*a9940*/  SHF.R.S32.HI R55, RZ, 0x1f, R5 ;  /* 0x0000001fff377819 */ /* 0x008fc40000011405 */
[C---:B0-----:R-:W-:Y:S02]  /*a9950*/  IADD3 R48, P2, R5.reuse, R34, RZ ;  /* 0x0000002205307210 */ /* 0x041fe40007f5e0ff */
[C---:B-1----:R-:W-:Y:S02]  /*a9960*/  IADD3 R52, P3, R5.reuse, R33, RZ ;  /* 0x0000002105347210 */ /* 0x042fe40007f7e0ff */
[----:B------:R-:W-:Y:S01]  /*a9970*/  IADD3 R50, P1, R5, R56, RZ ;  /* 0x0000003805327210 */ /* 0x000fe20007f3e0ff */
[C---:B------:R-:W-:Y:S02]  /*a9980*/  IMAD.X R49, R55.reuse, 0x1, R31, P2 ;  /* 0x0000000137317824 */ /* 0x040fe400010e061f */
        /* <DEDUP_REMOVED lines=41> */
[----:B0-----:R-:W-:Y:S02]  /*a9c20*/  IADD3 R48, P2, R5, R35, RZ ;  /* 0x0000002305307210 */ /* 0x001fe40007f5e0ff */
[----:B----4-:R-:W-:Y:S02]  /*a9c30*/  SHF.R.S32.HI R5, RZ, 0x1f, R7 ;  /* 0x0000001fff057819 */ /* 0x010fe40000011407 */
[----:B-1----:R-:W-:Y:S01]  /*a9c40*/  IADD3 R52, P3, R7, R34, RZ ;  /* 0x0000002207347210 */ /* 0x002fe20007f7e0ff */
[----:B------:R-:W-:Y:S01]  /*a9c50*/  IMAD.X R49, R55, 0x1, R23, P2 ;  /* 0x0000000137317824 */ /* 0x000fe200010e0617 */
[----:B---3--:R-:W-:-:S03]  /*a9c60*/  IADD3 R50, P1, R7, R33, RZ ;  /* 0x0000002107327210 */ /* 0x008fc60007f3e0ff */
[C---:B------:R-:W-:Y:S01]  /*a9c70*/  IMAD.X R53, R5.reuse, 0x1, R31, P3 ;  /* 0x0000000105357824 */ /* 0x040fe200018e061f */
        /* <DEDUP_REMOVED lines=42> */
[----:B------:R-:W-:Y:S02]  /*a9f20*/  SHF.R.S32.HI R7, RZ, 0x1f, R4 ;  /* 0x0000001fff077819 */ /* 0x000fe40000011404 */
[----:B---3--:R-:W-:Y:S01]  /*a9f30*/  IADD3 R50, P1, R4, R34, RZ ;  /* 0x0000002204327210 */ /* 0x008fe20007f3e0ff */
[----:B------:R-:W-:-:S02]  /*a9f40*/  IMAD.X R49, R5, 0x1, R22, P2 ;  /* 0x0000000105317824 */ /* 0x000fc400010e0616 */
[----:B------:R-:W-:Y:S02]  /*a9f50*/  IMAD.X R53, R5, 0x1, R23, P3 ;  /* 0x0000000105357824 */ /* 0x000fe400018e0617 */
[----:B------:R-:W-:Y:S01]  /*a9f60*/  IMAD.X R51, R7, 0x1, R31, P1 ;  /* 0x0000000107337824 */ /* 0x000fe200008e061f */
[----:B------:R0:W-:Y:S04]  /*a9f70*/  STL.64 [R1+0x628], R48 ;  /* 0x0006283001007387 */ /* 0x0001e80000100a00 */
[----:B------:R1:W-:Y:S04]  /*a9f80*/  STL.64 [R1+0x618], R52 ;  /* 0x0006183401007387 */ /* 0x0003e80000100a00 */
[----:B------:R3:W-:Y:S01]  /*a9f90*/  STL.64 [R1+0x610], R50 ;  /* 0x0006103201007387 */ /* 0x0007e20000100a00 */
[----:B0-----:R-:W-:-:S02]  /*a9fa0*/  IADD3 R48, P2, R4, R33, RZ ;  /* 0x0000002104307210 */ /* 0x001fc40007f5e0ff */
        /* <DEDUP_REMOVED lines=31> */
[----:B------:R-:W-:Y:S01]  /*aa1a0*/  STL.64 [R1+0x5b0], R48 ;  /* 0x0005b03001007387 */ /* 0x000fe20000100a00 */
[----:B------:R-:W-:-:S03]  /*aa1b0*/  IMAD.X R51, R7, 0x1, R20, P1 ;  /* 0x0000000107337824 */ /* 0x000fc600008e0614 */
[----:B------:R-:W-:Y:S04]  /*aa1c0*/  STL.64 [R1+0x5a8], R52 ;  /* 0x0005a83401007387 */ /* 0x000fe80000100a00 */
[----:B------:R0:W-:Y:S04]  /*aa1d0*/  STL.64 [R1+0x5a0], R50 ;  /* 0x0005a03201007387 */ /* 0x0001e80000100a00 */
[----:B0-----:R-:W3:Y:S01]  /*aa1e0*/  LDL.LU R50, [R1+0x4e78] ;  /* 0x004e780001327983 */ /* 0x001ee20000300800 */
[C---:B------:R-:W-:Y:S02]  /*aa1f0*/  IADD3 R48, P2, R4.reuse, R37, RZ ;  /* 0x0000002504307210 */ /* 0x040fe40007f5e0ff */
[----:B------:R-:W-:-:S03]  /*aa200*/  IADD3 R52, P3, R4, R36, RZ ;  /* 0x0000002404347210 */ /* 0x000fc60007f7e0ff */
[C---:B------:R-:W-:Y:S02]  /*aa210*/  IMAD.X R49, R7.reuse, 0x1, R21, P2 ;  /* 0x0000000107317824 */ /* 0x040fe400010e0615 */
[----:B------:R-:W-:Y:S01]  /*aa220*/  IMAD.X R53, R7, 0x1, R22, P3 ;  /* 0x0000000107357824 */ /* 0x000fe200018e0616 */
[----:B------:R-:W-:Y:S02]  /*aa230*/  IADD3 R4, P1, R4, R35, RZ ;  /* 0x0000002304047210 */ /* 0x000fe40007f3e0ff */
[----:B------:R0:W-:Y:S01]  /*aa240*/  STL.64 [R1+0x598], R48 ;  /* 0x0005983001007387 */ /* 0x0001e20000100a00 */
[----:B------:R-:W-:-:S03]  /*aa250*/  SHF.R.S32.HI R51, RZ, 0x1f, R6 ;  /* 0x0000001fff337819 */ /* 0x000fc60000011406 */
[----:B------:R1:W-:Y:S01]  /*aa260*/  STL.64 [R1+0x590], R52 ;  /* 0x0005903401007387 */ /* 0x0003e20000100a00 */
[----:B------:R-:W-:Y:S01]  /*aa270*/  IMAD.X R5, R7, 0x1, R23, P1 ;  /* 0x0000000107057824 */ /* 0x000fe200008e0617 */
[C---:B0-----:R-:W-:Y:S02]  /*aa280*/  IADD3 R48, P2, R6.reuse, R34, RZ ;  /* 0x0000002206307210 */ /* 0x041fe40007f5e0ff */
[----:B-1----:R-:W-:-:S03]  /*aa290*/  IADD3 R52, P3, R6, R33, RZ ;  /* 0x0000002106347210 */ /* 0x002fc60007f7e0ff */
[C---:B------:R-:W-:Y:S01]  /*aa2a0*/  IMAD.X R49, R51.reuse, 0x1, R31, P2 ;  /* 0x0000000133317824 */ /* 0x040fe200010e061f */
[----:B------:R0:W-:Y:S01]  /*aa2b0*/  STL.64 [R1+0x578], R4 ;  /* 0x0005780401007387 */ /* 0x0001e20000100a00 */
[----:B------:R-:W-:-:S03]  /*aa2c0*/  IMAD.X R53, R51, 0x1, R32, P3 ;  /* 0x0000000133357824 */ /* 0x000fc600018e0620 */
[----:B------:R1:W-:Y:S04]  /*aa2d0*/  STL.64 [R1+0x570], R48 ;  /* 0x0005703001007387 */ /* 0x0003e80000100a00 */
[----:B------:R4:W-:Y:S01]  /*aa2e0*/  STL.64 [R1+0x568], R52 ;  /* 0x0005683401007387 */ /* 0x0009e20000100a00 */
[C---:B0-----:R-:W-:Y:S02]  /*aa2f0*/  IADD3 R4, P1, R6.reuse, R56, RZ ;  /* 0x0000003806047210 */ /* 0x041fe40007f3e0ff */
[----:B-1----:R-:W-:-:S03]  /*aa300*/  IADD3 R48, P2, R6, R47, RZ ;  /* 0x0000002f06307210 */ /* 0x002fc60007f5e0ff */
[C---:B------:R-:W-:Y:S01]  /*aa310*/  IMAD.X R5, R51.reuse, 0x1, R29, P1 ;  /* 0x0000000133057824 */ /* 0x040fe200008e061d */
[----:B----4-:R-:W-:Y:S01]  /*aa320*/  IADD3 R52, P3, R6, R46, RZ ;  /* 0x0000002e06347210 */ /* 0x010fe20007f7e0ff */
        /* <DEDUP_REMOVED lines=30> */
[----:B------:R1:W-:Y:S01]  /*aa510*/  STL.64 [R1+0x508], R48 ;  /* 0x0005083001007387 */ /* 0x0003e20000100a00 */
[C---:B0-----:R-:W-:Y:S02]  /*aa520*/  IADD3 R4, P1, R6.reuse, R36, RZ ;  /* 0x0000002406047210 */ /* 0x041fe40007f3e0ff */
[----:B------:R-:W-:Y:S01]  /*aa530*/  IADD3 R6, P2, R6, R35, RZ ;  /* 0x0000002306067210 */ /* 0x000fe20007f5e0ff */
[----:B-1----:R-:W4:Y:S04]  /*aa540*/  LDL.LU R48, [R1+0x4e74] ;  /* 0x004e740001307983 */ /* 0x002f280000300800 */
[----:B------:R0:W-:Y:S01]  /*aa550*/  STL.64 [R1+0x500], R52 ;  /* 0x0005003401007387 */ /* 0x0001e20000100a00 */
[C---:B------:R-:W-:Y:S02]  /*aa560*/  IMAD.X R5, R51.reuse, 0x1, R22, P1 ;  /* 0x0000000133057824 */ /* 0x040fe400008e0616 */
[----:B------:R-:W-:-:S03]  /*aa570*/  IMAD.X R7, R51, 0x1, R23, P2 ;  /* 0x0000000133077824 */ /* 0x000fc600010e0617 */
[----:B------:R1:W-:Y:S04]  /*aa580*/  STL.64 [R1+0x4f8], R4 ;  /* 0x0004f80401007387 */ /* 0x0003e80000100a00 */
[----:B------:R2:W-:Y:S01]  /*aa590*/  STL.64 [R1+0x4e0], R6 ;  /* 0x0004e00601007387 */ /* 0x0005e20000100a00 */
[----:B---3--:R-:W-:Y:S02]  /*aa5a0*/  SHF.R.S32.HI R49, RZ, 0x1f, R50 ;  /* 0x0000001fff317819 */ /* 0x008fe40000011432 */
[----:B0-----:R-:W-:-:S05]  /*aa5b0*/  IADD3 R52, P3, R50, R34, RZ ;  /* 0x0000002232347210 */ /* 0x001fca0007f7e0ff */
[C---:B------:R-:W-:Y:S01]  /*aa5c0*/  IMAD.X R53, R49.reuse, 0x1, R31, P3 ;  /* 0x0000000131357824 */ /* 0x040fe200018e061f */
[C---:B-1----:R-:W-:Y:S02]  /*aa5d0*/  IADD3 R4, P1, R50.reuse, R33, RZ ;  /* 0x0000002132047210 */ /* 0x042fe40007f3e0ff */
[C---:B--2---:R-:W-:Y:S02]  /*aa5e0*/  IADD3 R6, P2, R50.reuse, R56, RZ ;  /* 0x0000003832067210 */ /* 0x044fe40007f5e0ff */
[----:B------:R0:W-:Y:S01]  /*aa5f0*/  STL.64 [R1+0x4d8], R52 ;  /* 0x0004d83401007387 */ /* 0x0001e20000100a00 */
[C---:B------:R-:W-:Y:S02]  /*aa600*/  IMAD.X R5, R49.reuse, 0x1, R32, P1 ;  /* 0x0000000131057824 */ /* 0x040fe400008e0620 */
        /* <DEDUP_REMOVED lines=29> */
[----:B------:R-:W-:Y:S01]  /*aa7e0*/  STL.64 [R1+0x480], R4 ;  /* 0x0004800401007387 */ /* 0x000fe20000100a00 */
[----:B------:R-:W-:-:S03]  /*aa7f0*/  IMAD.X R53, R49, 0x1, R20, P3 ;  /* 0x0000000131357824 */ /* 0x000fc600018e0614 */
[----:B------:R-:W-:Y:S04]  /*aa800*/  STL.64 [R1+0x478], R6 ;  /* 0x0004780601007387 */ /* 0x000fe80000100a00 */
[----:B------:R0:W-:Y:S04]  /*aa810*/  STL.64 [R1+0x470], R52 ;  /* 0x0004703401007387 */ /* 0x0001e80000100a00 */
[----:B0-----:R-:W2:Y:S01]  /*aa820*/  LDL.LU R52, [R1+0x4e70] ;  /* 0x004e700001347983 */ /* 0x001ea20000300800 */
[C---:B------:R-:W-:Y:S02]  /*aa830*/  IADD3 R4, P1, R50.reuse, R37, RZ ;  /* 0x0000002532047210 */ /* 0x040fe40007f3e0ff */
[----:B------:R-:W-:-:S02]  /*aa840*/  IADD3 R6, P2, R50, R36, RZ ;  /* 0x0000002432067210 */ /* 0x000fc40007f5e0ff */
[----:B------:R-:W-:Y:S01]  /*aa850*/  IADD3 R50, P3, R50, R35, RZ ;  /* 0x0000002332327210 */ /* 0x000fe20007f7e0ff */
[C---:B------:R-:W-:Y:S02]  /*aa860*/  IMAD.X R5, R49.reuse, 0x1, R21, P1 ;  /* 0x0000000131057824 */ /* 0x040fe400008e0615 */
[C---:B------:R-:W-:Y:S02]  /*aa870*/  IMAD.X R7, R49.reuse, 0x1, R22, P2 ;  /* 0x0000000131077824 */ /* 0x040fe400010e0616 */
[----:B------:R-:W-:Y:S01]  /*aa880*/  IMAD.X R51, R49, 0x1, R23, P3 ;  /* 0x0000000131337824 */ /* 0x000fe200018e0617 */
[----:B------:R0:W-:Y:S04]  /*aa890*/  STL.64 [R1+0x468], R4 ;  /* 0x0004680401007387 */ /* 0x0001e80000100a00 */
[----:B------:R1:W-:Y:S01]  /*aa8a0*/  STL.64 [R1+0x460], R6 ;  /* 0x0004600601007387 */ /* 0x0003e20000100a00 */
[----:B----4-:R-:W-:-:S02]  /*aa8b0*/  SHF.R.S32.HI R53, RZ, 0x1f, R48 ;  /* 0x0000001fff357819 */ /* 0x010fc40000011430 */
[C---:B0-----:R-:W-:Y:S01]  /*aa8c0*/  IADD3 R4, P1, R48.reuse, R34, RZ ;  /* 0x0000002230047210 */ /* 0x041fe20007f3e0ff */
[----:B------:R0:W-:Y:S01]  /*aa8d0*/  STL.64 [R1+0x450], R50 ;  /* 0x0004503201007387 */ /* 0x0001e20000100a00 */
[----:B-1----:R-:W-:-:S03]  /*aa8e0*/  IADD3 R6, P2, R48, R33, RZ ;  /* 0x0000002130067210 */ /* 0x002fc60007f5e0ff */
        /* <DEDUP_REMOVED lines=40> */
[----:B------:R-:W-:Y:S01]  /*aab70*/  IADD3 R48, P1, R48, R35, RZ ;  /* 0x0000002330307210 */ /* 0x000fe20007f3e0ff */
[----:B------:R-:W-:-:S04]  /*aab80*/  IMAD.X R51, R53, 0x1, R22, P3 ;  /* 0x0000000135337824 */ /* 0x000fc800018e0616 */
[----:B------:R-:W-:Y:S01]  /*aab90*/  IMAD.X R49, R53, 0x1, R23, P1 ;  /* 0x0000000135317824 */ /* 0x000fe200008e0617 */
[----:B0-----:R-:W3:Y:S04]  /*aaba0*/  LDL.LU.64 R4, [R1+0x4e68] ;  /* 0x004e680001047983 */ /* 0x001ee80000300a00 */
[----:B------:R0:W-:Y:S04]  /*aabb0*/  STL.64 [R1+0x430], R6 ;  /* 0x0004300601007387 */ /* 0x0001e80000100a00 */
[----:B------:R1:W-:Y:S04]  /*aabc0*/  STL.64 [R1+0x428], R50 ;  /* 0x0004283201007387 */ /* 0x0003e80000100a00 */
[----:B------:R4:W-:Y:S01]  /*aabd0*/  STL.64 [R1+0x3c8], R48 ;  /* 0x0003c83001007387 */ /* 0x0009e20000100a00 */
[----:B--2---:R-:W-:-:S02]  /*aabe0*/  SHF.R.S32.HI R55, RZ, 0x1f, R52 ;  /* 0x0000001fff377819 */ /* 0x004fc40000011434 */
        /* <DEDUP_REMOVED lines=32> */
[----:B------:R-:W-:-:S03]  /*aadf0*/  IMAD.MOV.U32 R53, RZ, RZ, R55 ;  /* 0x000000ffff357224 */ /* 0x000fc600078e0037 */
        /* <DEDUP_REMOVED lines=9> */
[----:B------:R-:W-:Y:S02]  /*aae90*/  SHF.R.S32.HI R55, RZ, 0x1f, R61 ;  /* 0x0000001fff377819 */ /* 0x000fe4000001143d */
[C---:B0-----:R-:W-:Y:S02]  /*aaea0*/  IADD3 R48, P1, R52.reuse, R36, RZ ;  /* 0x0000002434307210 */ /* 0x041fe40007f3e0ff */
[----:B------:R-:W-:Y:S01]  /*aaeb0*/  IADD3 R52, P2, R52, R35, RZ ;  /* 0x0000002334347210 */ /* 0x000fe20007f5e0ff */
[----:B-1----:R-:W2:Y:S02]  /*aaec0*/  LDL.LU.64 R6, [R1+0x4e60] ;  /* 0x004e600001067983 */ /* 0x002ea40000300a00 */
[C---:B------:R-:W-:Y:S02]  /*aaed0*/  IMAD.X R49, R53.reuse, 0x1, R22, P1 ;  /* 0x0000000135317824 */ /* 0x040fe400008e0616 */
        /* <DEDUP_REMOVED lines=50> */
[----:B------:R-:W-:Y:S02]  /*ab200*/  SHF.R.S32.HI R61, RZ, 0x1f, R60 ;  /* 0x0000001fff3d7819 */ /* 0x000fe4000001143c */
        /* <DEDUP_REMOVED lines=46> */
[----:B------:R-:W-:Y:S01]  /*ab4f0*/  IMAD.X R51, R61, 0x1, R22, P3 ;  /* 0x000000013d337824 */ /* 0x000fe200018e0616 */
[----:B------:R-:W-:-:S03]  /*ab500*/  SHF.R.S32.HI R60, RZ, 0x1f, R59 ;  /* 0x0000001fff3c7819 */ /* 0x000fc6000001143b */
        /* <DEDUP_REMOVED lines=47> */
[----:B-1----:R-:W-:Y:S02]  /*ab800*/  IADD3 R52, P2, R59, R35, RZ ;  /* 0x000000233b347210 */ /* 0x002fe40007f5e0ff */
[----:B------:R-:W-:-:S03]  /*ab810*/  SHF.R.S32.HI R59, RZ, 0x1f, R57 ;  /* 0x0000001fff3b7819 */ /* 0x000fc60000011439 */
        /* <DEDUP_REMOVED lines=8> */
[----:B------:R-:W-:-:S04]  /*ab8a0*/  IMAD.X R49, R59, 0x1, R32, P1 ;  /* 0x000000013b317824 */ /* 0x000fc800008e0620 */
        /* <DEDUP_REMOVED lines=38> */
[----:B------:R0:W-:Y:S01]  /*abb10*/  STL.64 [R1+0x1e20], R48 ;  /* 0x001e203001007387 */ /* 0x0001e20000100a00 */
[----:B------:R-:W-:-:S03]  /*abb20*/  SHF.R.S32.HI R57, RZ, 0x1f, R16 ;  /* 0x0000001fff397819 */ /* 0x000fc60000011410 */
[----:B------:R-:W-:Y:S01]  /*abb30*/  IMAD.X R51, R59, 0x1, R23, P3 ;  /* 0x000000013b337824 */ /* 0x000fe200018e0617 */
        /* <DEDUP_REMOVED lines=46> */
[----:B0-----:R-:W-:Y:S02]  /*abe20*/  IADD3 R48, P1, R16, R35, RZ ;  /* 0x0000002310307210 */ /* 0x001fe40007f3e0ff */
[----:B------:R-:W-:Y:S01]  /*abe30*/  SHF.R.S32.HI R16, RZ, 0x1f, R15 ;  /* 0x0000001fff107819 */ /* 0x000fe2000001140f */
        /* <DEDUP_REMOVED lines=47> */
[----:B------:R-:W-:Y:S01]  /*ac130*/  IMAD.X R49, R16, 0x1, R22, P1 ;  /* 0x0000000110317824 */ /* 0x000fe200008e0616 */
[----:B------:R-:W-:-:S03]  /*ac140*/  SHF.R.S32.HI R15, RZ, 0x1f, R14 ;  /* 0x0000001fff0f7819 */ /* 0x000fc6000001140e */
[----:B------:R-:W-:Y:S01]  /*ac150*/  IMAD.X R53, R16, 0x1, R23, P2 ;  /* 0x0000000110357824 */ /* 0x000fe200010e0617 */
        /* <DEDUP_REMOVED lines=196> */
[----:B------:R-:W-:Y:S01]  /*acda0*/  IADD3 R60, P1, R10, R34, RZ ;  /* 0x000000220a3c7210 */ /* 0x000fe20007f3e0ff */
[----:B------:R-:W-:Y:S01]  /*acdb0*/  IMAD.MOV.U32 R13, RZ, RZ, R61 ;  /* 0x000000ffff0d7224 */ /* 0x000fe200078e003d */
[----:B0-----:R-:W4:Y:S04]  /*acdc0*/  LDL.LU.64 R48, [R1+0x4e58] ;  /* 0x004e580001307983 */ /* 0x001f280000300a00 */
[----:B------:R0:W-:Y:S01]  /*acdd0*/  STL.64 [R1+0x2130], R52 ;  /* 0x0021303401007387 */ /* 0x0001e20000100a00 */
[----:B------:R-:W-:-:S03]  /*acde0*/  IMAD.MOV.U32 R12, RZ, RZ, R60 ;  /* 0x000000ffff0c7224 */ /* 0x000fc600078e003c */
[----:B------:R1:W-:Y:S01]  /*acdf0*/  STL.64 [R1+0x2128], R50 ;  /* 0x0021283201007387 */ /* 0x0003e20000100a00 */
[C---:B------:R-:W-:Y:S01]  /*ace00*/  IMAD.X R13, R11.reuse, 0x1, R31, P1 ;  /* 0x000000010b0d7824 */ /* 0x040fe200008e061f */
[C---:B0-----:R-:W-:Y:S02]  /*ace10*/  IADD3 R52, P2, R10.reuse, R33, RZ ;  /* 0x000000210a347210 */ /* 0x041fe40007f5e0ff */
[----:B-1----:R-:W4:Y:S03]  /*ace20*/  LDL.LU.64 R50, [R1+0x4e50] ;  /* 0x004e500001327983 */ /* 0x002f260000300a00 */
[----:B------:R-:W-:Y:S01]  /*ace30*/  IMAD.X R53, R11, 0x1, R32, P2 ;  /* 0x000000010b357824 */ /* 0x000fe200010e0620 */
[----:B------:R0:W-:Y:S01]  /*ace40*/  STL [R1+0x2138], R60 ;  /* 0x0021383c01007387 */ /* 0x0001e20000100800 */
[----:B------:R-:W-:-:S03]  /*ace50*/  IADD3 R12, P1, R10, R47, RZ ;  /* 0x0000002f0a0c7210 */ /* 0x000fc60007f3e0ff */
[----:B------:R1:W-:Y:S01]  /*ace60*/  STL [R1+0x213c], R13 ;  /* 0x00213c0d01007387 */ /* 0x0003e20000100800 */
[----:B0-----:R-:W-:-:S03]  /*ace70*/  IADD3 R60, P3, R10, R56, RZ ;  /* 0x000000380a3c7210 */ /* 0x001fc60007f7e0ff */
[----:B------:R0:W-:Y:S02]  /*ace80*/  STL.64 [R1+0x2148], R52 ;  /* 0x0021483401007387 */ /* 0x0001e40000100a00 */
[C---:B------:R-:W-:Y:S02]  /*ace90*/  IMAD.X R61, R11.reuse, 0x1, R29, P3 ;  /* 0x000000010b3d7824 */ /* 0x040fe400018e061d */
[C---:B-1----:R-:W-:Y:S01]  /*acea0*/  IMAD.X R13, R11.reuse, 0x1, R30, P1 ;  /* 0x000000010b0d7824 */ /* 0x042fe200008e061e */
[C---:B0-----:R-:W-:Y:S02]  /*aceb0*/  IADD3 R52, P2, R10.reuse, R46, RZ ;  /* 0x0000002e0a347210 */ /* 0x041fe40007f5e0ff */
[----:B------:R0:W-:Y:S03]  /*acec0*/  STL.64 [R1+0x2140], R60 ;  /* 0x0021403c01007387 */ /* 0x0001e60000100a00 */
        /* <DEDUP_REMOVED lines=85> */
[----:B0-----:R-:W-:Y:S01]  /*ad420*/  IMAD.MOV.U32 R61, RZ, RZ, R54 ;  /* 0x000000ffff3d7224 */ /* 0x001fe200078e0036 */
[C---:B------:R-:W-:Y:S02]  /*ad430*/  IADD3 R54, P3, R8.reuse, R34, RZ ;  /* 0x0000002208367210 */ /* 0x040fe40007f7e0ff */
[----:B------:R0:W-:Y:S01]  /*ad440*/  STL.64 [R1+0x2230], R52 ;  /* 0x0022303401007387 */ /* 0x0001e20000100a00 */
[C---:B-1----:R-:W-:Y:S02]  /*ad450*/  IADD3 R12, P1, R8.reuse, R33, RZ ;  /* 0x00000021080c7210 */ /* 0x042fe40007f3e0ff */
[C---:B------:R-:W-:Y:S01]  /*ad460*/  IMAD.X R55, R9.reuse, 0x1, R31, P3 ;  /* 0x0000000109377824 */ /* 0x040fe200018e061f */
[C---:B------:R-:W-:Y:S02]  /*ad470*/  IADD3 R10, P3, R8.reuse, R47, RZ ;  /* 0x0000002f080a7210 */ /* 0x040fe40007f7e0ff */
[----:B------:R-:W-:Y:S01]  /*ad480*/  IMAD.X R13, R9, 0x1, R32, P1 ;  /* 0x00000001090d7824 */ /* 0x000fe200008e0620 */
[----:B0-----:R-:W-:-:S02]  /*ad490*/  IADD3 R52, P2, R8, R56, RZ ;  /* 0x0000003808347210 */ /* 0x001fc40007f5e0ff */
[C---:B------:R-:W-:Y:S02]  /*ad4a0*/  IMAD.X R11, R9.reuse, 0x1, R30, P3 ;  /* 0x00000001090b7824 */ /* 0x040fe400018e061e */
[----:B------:R0:W-:Y:S01]  /*ad4b0*/  STL.64 [R1+0x2250], R12 ;  /* 0x0022500c01007387 */ /* 0x0001e20000100a00 */
[----:B------:R-:W-:-:S03]  /*ad4c0*/  IMAD.X R53, R9, 0x1, R29, P2 ;  /* 0x0000000109357824 */ /* 0x000fc600010e061d */
[----:B------:R-:W-:Y:S04]  /*ad4d0*/  STL.64 [R1+0x2240], R54 ;  /* 0x0022403601007387 */ /* 0x000fe80000100a00 */
[----:B------:R1:W-:Y:S01]  /*ad4e0*/  STL.64 [R1+0x2248], R52 ;  /* 0x0022483401007387 */ /* 0x0003e20000100a00 */
[----:B0-----:R-:W-:-:S03]  /*ad4f0*/  IADD3 R12, P1, R8, R46, RZ ;  /* 0x0000002e080c7210 */ /* 0x001fc60007f3e0ff */
[----:B------:R0:W-:Y:S01]  /*ad500*/  STL.64 [R1+0x2258], R10 ;  /* 0x0022580a01007387 */ /* 0x0001e20000100a00 */
[C---:B-1----:R-:W-:Y:S01]  /*ad510*/  IADD3 R52, P2, R8.reuse, R45, RZ ;  /* 0x0000002d08347210 */ /* 0x042fe20007f5e0ff */
[----:B------:R-:W-:Y:S01]  /*ad520*/  IMAD.X R13, R9, 0x1, R27, P1 ;  /* 0x00000001090d7824 */ /* 0x000fe200008e061b */
[----:B0-----:R-:W-:-:S03]  /*ad530*/  IADD3 R10, P3, R8, R44, RZ ;  /* 0x0000002c080a7210 */ /* 0x001fc60007f7e0ff */
        /* <DEDUP_REMOVED lines=23> */
[----:B0-----:R-:W3:Y:S01]  /*ad6b0*/  LDL R10, [R1+0x2460] ;  /* 0x00246000010a7983 */ /* 0x001ee20000100800 */
[C---:B------:R-:W-:Y:S02]  /*ad6c0*/  IADD3 R12, P1, R8.reuse, R37, RZ ;  /* 0x00000025080c7210 */ /* 0x040fe40007f3e0ff */
[----:B------:R-:W-:-:S03]  /*ad6d0*/  IADD3 R52, P2, R8, R36, RZ ;  /* 0x0000002408347210 */ /* 0x000fc60007f5e0ff */
[C---:B------:R-:W-:Y:S01]  /*ad6e0*/  IMAD.X R13, R9.reuse, 0x1, R21, P1 ;  /* 0x00000001090d7824 */ /* 0x040fe200008e0615 */
[----:B------:R-:W-:Y:S01]  /*ad6f0*/  IADD3 R54, P3, R8, R35, RZ ;  /* 0x0000002308367210 */ /* 0x000fe20007f7e0ff */
[C---:B------:R-:W-:Y:S01]  /*ad700*/  IMAD.X R53, R9.reuse, 0x1, R22, P2 ;  /* 0x0000000109357824 */ /* 0x040fe200010e0616 */
[----:B------:R-:W-:Y:S02]  /*ad710*/  SHF.R.S32.HI R11, RZ, 0x1f, R61 ;  /* 0x0000001fff0b7819 */ /* 0x000fe4000001143d */
[----:B------:R0:W-:Y:S01]  /*ad720*/  STL.64 [R1+0x22a8], R12 ;  /* 0x0022a80c01007387 */ /* 0x0001e20000100a00 */
[----:B------:R-:W-:Y:S01]  /*ad730*/  IMAD.X R55, R9, 0x1, R23, P3 ;  /* 0x0000000109377824 */ /* 0x000fe200018e0617 */
[C---:B------:R-:W-:Y:S02]  /*ad740*/  IADD3 R14, P2, R61.reuse, R33, RZ ;  /* 0x000000213d0e7210 */ /* 0x040fe40007f5e0ff */
[----:B------:R1:W-:Y:S01]  /*ad750*/  STL.64 [R1+0x22b8], R52 ;  /* 0x0022b83401007387 */ /* 0x0003e20000100a00 */
[----:B0-----:R-:W-:-:S02]  /*ad760*/  IADD3 R12, P1, R61, R34, RZ ;  /* 0x000000223d0c7210 */ /* 0x001fc40007f3e0ff */
[----:B------:R-:W-:Y:S01]  /*ad770*/  IMAD.MOV.U32 R8, RZ, RZ, R14 ;  /* 0x000000ffff087224 */ /* 0x000fe200078e000e */
[----:B-1----:R-:W4:Y:S02]  /*ad780*/  LDL.LU.64 R52, [R1+0x4e48] ;  /* 0x004e480001347983 */ /* 0x002f240000300a00 */
[C---:B------:R-:W-:Y:S02]  /*ad790*/  IMAD.X R13, R11.reuse, 0x1, R31, P1 ;  /* 0x000000010b0d7824 */ /* 0x040fe400008e061f */
[----:B------:R0:W-:Y:S01]  /*ad7a0*/  STL.64 [R1+0x22b0], R54 ;  /* 0x0022b03601007387 */ /* 0x0001e20000100a00 */
[----:B------:R-:W-:Y:S02]  /*ad7b0*/  IMAD.MOV.U32 R9, RZ, RZ, R15 ;  /* 0x000000ffff097224 */ /* 0x000fe400078e000f */
[----:B------:R-:W-:Y:S01]  /*ad7c0*/  IMAD.X R9, R11, 0x1, R32, P2 ;  /* 0x000000010b097824 */ /* 0x000fe200010e0620 */
[C---:B------:R-:W-:Y:S01]  /*ad7d0*/  IADD3 R8, P2, R61.reuse, R46, RZ ;  /* 0x0000002e3d087210 */ /* 0x040fe20007f5e0ff */
[----:B0-----:R-:W4:Y:S04]  /*ad7e0*/  LDL.LU.64 R54, [R1+0x4e40] ;  /* 0x004e400001367983 */ /* 0x001f280000300a00 */
[----:B------:R0:W-:Y:S04]  /*ad7f0*/  STL [R1+0x22d0], R14 ;  /* 0x0022d00e01007387 */ /* 0x0001e80000100800 */
[----:B------:R1:W-:Y:S01]  /*ad800*/  STL.64 [R1+0x22c0], R12 ;  /* 0x0022c00c01007387 */ /* 0x0003e20000100a00 */
[----:B0-----:R-:W-:-:S02]  /*ad810*/  IADD3 R14, P3, R61, R56, RZ ;  /* 0x000000383d0e7210 */ /* 0x001fc40007f7e0ff */
[----:B-1----:R-:W-:-:S03]  /*ad820*/  IADD3 R12, P1, R61, R47, RZ ;  /* 0x0000002f3d0c7210 */ /* 0x002fc60007f3e0ff */
[C---:B------:R-:W-:Y:S01]  /*ad830*/  IMAD.X R15, R11.reuse, 0x1, R29, P3 ;  /* 0x000000010b0f7824 */ /* 0x040fe200018e061d */
[----:B------:R0:W-:Y:S01]  /*ad840*/  STL [R1+0x22d4], R9 ;  /* 0x0022d40901007387 */ /* 0x0001e20000100800 */
[----:B------:R-:W-:-:S03]  /*ad850*/  IMAD.X R13, R11, 0x1, R30, P1 ;  /* 0x000000010b0d7824 */ /* 0x000fc600008e061e */
[----:B------:R1:W-:Y:S04]  /*ad860*/  STL.64 [R1+0x22c8], R14 ;  /* 0x0022c80e01007387 */ /* 0x0003e80000100a00 */
[----:B------:R2:W-:Y:S01]  /*ad870*/  STL.64 [R1+0x22d8], R12 ;  /* 0x0022d80c01007387 */ /* 0x0005e20000100a00 */
[----:B0-----:R-:W-:-:S05]  /*ad880*/  IMAD.X R9, R11, 0x1, R27, P2 ;  /* 0x000000010b097824 */ /* 0x001fca00010e061b */
[----:B------:R0:W-:Y:S01]  /*ad890*/  STL.64 [R1+0x22e0], R8 ;  /* 0x0022e00801007387 */ /* 0x0001e20000100a00 */
[C---:B-1----:R-:W-:Y:S02]  /*ad8a0*/  IADD3 R14, P3, R61.reuse, R45, RZ ;  /* 0x0000002d3d0e7210 */ /* 0x042fe40007f7e0ff */
[----:B--2---:R-:W-:-:S03]  /*ad8b0*/  IADD3 R12, P1, R61, R44, RZ ;  /* 0x0000002c3d0c7210 */ /* 0x004fc60007f3e0ff */
[C---:B------:R-:W-:Y:S02]  /*ad8c0*/  IMAD.X R15, R11.reuse, 0x1, R28, P3 ;  /* 0x000000010b0f7824 */ /* 0x040fe400018e061c */
        /* <DEDUP_REMOVED lines=14> */
[----:B------:R-:W-:Y:S03]  /*ad9b0*/  STL.64 [R1+0x2308], R8 ;  /* 0x0023080801007387 */ /* 0x000fe60000100a00 */
[----:B------:R-:W-:Y:S01]  /*ad9c0*/  IMAD.X R13, R11, 0x1, R19, P2 ;  /* 0x000000010b0d7824 */ /* 0x000fe200010e0613 */
[----:B------:R0:W-:Y:S04]  /*ad9d0*/  STL.64 [R1+0x2310], R14 ;  /* 0x0023100e01007387 */ /* 0x0001e80000100a00 */
[----:B------:R1:W-:Y:S01]  /*ad9e0*/  STL.64 [R1+0x2318], R12 ;  /* 0x0023180c01007387 */ /* 0x0003e20000100a00 */
[----:B0-----:R-:W-:-:S02]  /*ad9f0*/  IADD3 R14, P1, R61, R38, RZ ;  /* 0x000000263d0e7210 */ /* 0x001fc40007f3e0ff */
[----:B-1----:R-:W-:-:S03]  /*ada00*/  IADD3 R12, P2, R61, R37, RZ ;  /* 0x000000253d0c7210 */ /* 0x002fc60007f5e0ff */
[C---:B------:R-:W-:Y:S02]  /*ada10*/  IMAD.X R15, R11.reuse, 0x1, R20, P1 ;  /* 0x000000010b0f7824 */ /* 0x040fe400008e0614 */
[----:B------:R-:W-:-:S03]  /*ada20*/  IMAD.X R13, R11, 0x1, R21, P2 ;  /* 0x000000010b0d7824 */ /* 0x000fc600010e0615 */
[----:B------:R0:W-:Y:S04]  /*ada30*/  STL.64 [R1+0x2320], R14 ;  /* 0x0023200e01007387 */ /* 0x0001e80000100a00 */
[----:B------:R1:W-:Y:S01]  /*ada40*/  STL.64 [R1+0x2328], R12 ;  /* 0x0023280c01007387 */ /* 0x0003e20000100a00 */
[C---:B0-----:R-:W-:Y:S02]  /*ada50*/  IADD3 R14, P1, R61.reuse, R36, RZ ;  /* 0x000000243d0e7210 */ /* 0x041fe40007f3e0ff */
[----:B-1----:R-:W-:-:S03]  /*ada60*/  IADD3 R12, P2, R61, R35, RZ ;  /* 0x000000233d0c7210 */ /* 0x002fc60007f5e0ff */
[C---:B------:R-:W-:Y:S02]  /*ada70*/  IMAD.X R15, R11.reuse, 0x1, R22, P1 ;  /* 0x000000010b0f7824 */ /* 0x040fe400008e0616 */
[----:B------:R-:W-:-:S03]  /*ada80*/  IMAD.X R13, R11, 0x1, R23, P2 ;  /* 0x000000010b0d7824 */ /* 0x000fc600010e0617 */
[----:B------:R0:W-:Y:S04]  /*ada90*/  STL.64 [R1+0x2340], R14 ;  /* 0x0023400e01007387 */ /* 0x0001e80000100a00 */
[----:B------:R1:W-:Y:S01]  /*adaa0*/  STL.64 [R1+0x2338], R12 ;  /* 0x0023380c01007387 */ /* 0x0003e20000100a00 */
[----:B---3--:R-:W-:Y:S01]  /*adab0*/  ISETP.LT.AND P3, PT, R10, UR27, !P0 ;  /* 0x0000001b0a007c0c */ /* 0x008fe2000c761270 */
[----:B------:R-:W-:Y:S02]  /*adac0*/  ULDC UR27, c[0x0][0x248] ;  /* 0x00009200001b7ab9 */ /* 0x000fe40000000800 */
[----:B------:R-:W-:Y:S01]  /*adad0*/  VIADD R8, R61, UR27 ;  /* 0x0000001b3d087c36 */ /* 0x000fe20008000000 */
[----:B------:R-:W-:-:S04]  /*adae0*/  ULDC UR27, c[0x0][0x248] ;  /* 0x00009200001b7ab9 */ /* 0x000fc80000000800 */
[----:B------:R-:W-:Y:S02]  /*adaf0*/  SHF.R.S32.HI R11, RZ, 0x1f, R8 ;  /* 0x0000001fff0b7819 */ /* 0x000fe40000011408 */
[C---:B0-----:R-:W-:Y:S02]  /*adb00*/  IADD3 R14, P2, R8.reuse, R34, RZ ;  /* 0x00000022080e7210 */ /* 0x041fe40007f5e0ff */
        /* <DEDUP_REMOVED lines=41> */
[C---:B------:R-:W-:Y:S01]  /*adda0*/  VIADD R10, R8.reuse, UR27 ;  /* 0x0000001b080a7c36 */ /* 0x040fe20008000000 */
[----:B------:R-:W-:Y:S01]  /*addb0*/  ULDC UR27, c[0x0][0x248] ;  /* 0x00009200001b7ab9 */ /* 0x000fe20000000800 */
[C---:B0-----:R-:W-:Y:S02]  /*addc0*/  IADD3 R14, P2, R8.reuse, R36, RZ ;  /* 0x00000024080e7210 */ /* 0x041fe40007f5e0ff */
[----:B-1----:R-:W-:-:S03]  /*addd0*/  IADD3 R12, P1, R8, R35, RZ ;  /* 0x00000023080c7210 */ /* 0x002fc60007f3e0ff */
[C---:B------:R-:W-:Y:S02]  /*adde0*/  IMAD.X R15, R11.reuse, 0x1, R22, P2 ;  /* 0x000000010b0f7824 */ /* 0x040fe400010e0616 */
[----:B------:R-:W-:-:S03]  /*addf0*/  IMAD.X R13, R11, 0x1, R23, P1 ;  /* 0x000000010b0d7824 */ /* 0x000fc600008e0617 */
[----:B------:R0:W-:Y:S01]  /*ade00*/  STL.64 [R1+0x23c0], R14 ;  /* 0x0023c00e01007387 */ /* 0x0001e20000100a00 */
[----:B------:R-:W-:-:S03]  /*ade10*/  SHF.R.S32.HI R11, RZ, 0x1f, R10 ;  /* 0x0000001fff0b7819 */ /* 0x000fc6000001140a */
        /* <DEDUP_REMOVED lines=92> */
[----:B------:R-:W-:Y:S04]  /*ae3e0*/  STL.64 [R1+0x24e8], R14 ;  /* 0x0024e80e01007387 */ /* 0x000fe80000100a00 */
[----:B------:R0:W-:Y:S01]  /*ae3f0*/  STL.64 [R1+0x24f0], R12 ;  /* 0x0024f00c01007387 */ /* 0x0001e20000100a00 */
[C---:B------:R-:W-:Y:S01]  /*ae400*/  VIADD R8, R9.reuse, UR27 ;  /* 0x0000001b09087c36 */ /* 0x040fe20008000000 */
[----:B------:R-:W-:Y:S01]  /*ae410*/  ULDC UR27, c[0x0][0x248] ;  /* 0x00009200001b7ab9 */ /* 0x000fe20000000800 */
[C---:B0-----:R-:W-:Y:S02]  /*ae420*/  IADD3 R12, P1, R9.reuse, R35, RZ ;  /* 0x00000023090c7210 */ /* 0x041fe40007f3e0ff */
[----:B------:R-:W-:-:S03]  /*ae430*/  IADD3 R14, P2, R9, R36, RZ ;  /* 0x00000024090e7210 */ /* 0x000fc60007f5e0ff */
[C---:B------:R-:W-:Y:S01]  /*ae440*/  IMAD.X R13, R11.reuse, 0x1, R23, P1 ;  /* 0x000000010b0d7824 */ /* 0x040fe200008e0617 */
[----:B------:R-:W-:Y:S01]  /*ae450*/  SHF.R.S32.HI R9, RZ, 0x1f, R8 ;  /* 0x0000001fff097819 */ /* 0x000fe20000011408 */
[----:B------:R-:W-:-:S03]  /*ae460*/  IMAD.X R15, R11, 0x1, R22, P2 ;  /* 0x000000010b0f7824 */ /* 0x000fc600010e0616 */
[----:B------:R0:W-:Y:S04]  /*ae470*/  STL.64 [R1+0x2500], R12 ;  /* 0x0025000c01007387 */ /* 0x0001e80000100a00 */
[----:B------:R1:W-:Y:S01]  /*ae480*/  STL.64 [R1+0x2508], R14 ;  /* 0x0025080e01007387 */ /* 0x0003e20000100a00 */
[----:B0-----:R-:W-:-:S05]  /*ae490*/  IADD3 R12, P2, R8, R34, RZ ;  /* 0x00000022080c7210 */ /* 0x001fca0007f5e0ff */
[----:B------:R-:W-:Y:S01]  /*ae4a0*/  IMAD.X R13, R9, 0x1, R31, P2 ;  /* 0x00000001090d7824 */ /* 0x000fe200010e061f */
[----:B-1----:R-:W-:-:S04]  /*ae4b0*/  IADD3 R14, P1, R8, R33, RZ ;  /* 0x00000021080e7210 */ /* 0x002fc80007f3e0ff */
[----:B------:R0:W-:Y:S01]  /*ae4c0*/  STL.64 [R1+0x24f8], R12 ;  /* 0x0024f80c01007387 */ /* 0x0001e20000100a00 */
[----:B------:R-:W-:-:S05]  /*ae4d0*/  IMAD.X R15, R9, 0x1, R32, P1 ;  /* 0x00000001090f7824 */ /* 0x000fca00008e0620 */
        /* <DEDUP_REMOVED lines=11> */
[----:B------:R-:W-:-:S03]  /*ae590*/  IMAD.X R15, R9, 0x1, R28, P1 ;  /* 0x00000001090f7824 */ /* 0x000fc600008e061c */
[----:B------:R-:W-:Y:S01]  /*ae5a0*/  STL [R1+0x4dd4], R44 ;  /* 0x004dd42c01007387 */ /* 0x000fe20000100800 */
[----:B0-----:R-:W-:-:S03]  /*ae5b0*/  IADD3 R12, P2, R8, R44, RZ ;  /* 0x0000002c080c7210 */ /* 0x001fc60007f5e0ff */
[----:B------:R0:W-:Y:S02]  /*ae5c0*/  STL.64 [R1+0x2530], R14 ;  /* 0x0025300e01007387 */ /* 0x0001e40000100a00 */
[----:B------:R-:W-:Y:S02]  /*ae5d0*/  IMAD.X R13, R9, 0x1, R26, P2 ;  /* 0x00000001090d7824 */ /* 0x000fe400010e061a */
[----:B------:R-:W-:Y:S04]  /*ae5e0*/  STL [R1+0x4dd8], R43 ;  /* 0x004dd82b01007387 */ /* 0x000fe80000100800 */
[----:B------:R-:W-:Y:S01]  /*ae5f0*/  STL [R1+0x4ddc], R26 ;  /* 0x004ddc1a01007387 */ /* 0x000fe20000100800 */
[----:B0-----:R-:W-:-:S03]  /*ae600*/  IADD3 R14, P1, R8, R43, RZ ;  /* 0x0000002b080e7210 */ /* 0x001fc60007f3e0ff */
[----:B------:R0:W-:Y:S02]  /*ae610*/  STL.64 [R1+0x2538], R12 ;  /* 0x0025380c01007387 */ /* 0x0001e40000100a00 */
[----:B------:R-:W-:Y:S02]  /*ae620*/  IMAD.X R15, R9, 0x1, R24, P1 ;  /* 0x00000001090f7824 */ /* 0x000fe400008e0618 */
[----:B------:R-:W-:Y:S01]  /*ae630*/  STL [R1+0x4de0], R42 ;  /* 0x004de02a01007387 */ /* 0x000fe20000100800 */
[----:B0-----:R-:W-:-:S03]  /*ae640*/  IADD3 R12, P2, R8, R42, RZ ;  /* 0x0000002a080c7210 */ /* 0x001fc60007f5e0ff */
[----:B------:R-:W-:Y:S02]  /*ae650*/  STL [R1+0x4de4], R24 ;  /* 0x004de41801007387 */ /* 0x000fe40000100800 */
[----:B------:R-:W-:Y:S02]  /*ae660*/  IMAD.X R13, R9, 0x1, R25, P2 ;  /* 0x00000001090d7824 */ /* 0x000fe400010e0619 */
[----:B------:R0:W-:Y:S04]  /*ae670*/  STL.64 [R1+0x2540], R14 ;  /* 0x0025400e01007387 */ /* 0x0001e80000100a00 */
        /* <DEDUP_REMOVED lines=24> */
[C---:B------:R-:W-:Y:S02]  /*ae800*/  IMAD.X R15, R9.reuse, 0x1, R21, P1 ;  /* 0x00000001090f7824 */ /* 0x040fe400008e0615 */
[----:B------:R-:W-:Y:S01]  /*ae810*/  STL [R1+0x4e10], R36 ;  /* 0x004e102401007387 */ /* 0x000fe20000100800 */
[----:B------:R-:W-:Y:S01]  /*ae820*/  VIADD R10, R8, UR27 ;  /* 0x0000001b080a7c36 */ /* 0x000fe20008000000 */
[----:B------:R-:W-:Y:S01]  /*ae830*/  LOP3.LUT R2, R2, 0xffbfffff, RZ, 0xc0, !PT ;  /* 0xffbfffff02027812 */ /* 0x000fe200078ec0ff */
[----:B------:R-:W-:Y:S01]  /*ae840*/  ULDC UR27, c[0x0][0x228] ;  /* 0x00008a00001b7ab9 */ /* 0x000fe20000000800 */
[----:B0-----:R-:W-:Y:S01]  /*ae850*/  IADD3 R12, P2, R8, R36, RZ ;  /* 0x00000024080c7210 */ /* 0x001fe20007f5e0ff */
[----:B------:R-:W-:Y:S04]  /*ae860*/  STL [R1+0x4e14], R21 ;  /* 0x004e141501007387 */ /* 0x000fe80000100800 */
[----:B------:R-:W-:Y:S01]  /*ae870*/  IMAD.X R13, R9, 0x1, R22, P2 ;  /* 0x00000001090d7824 */ /* 0x000fe200010e0616 */
[----:B------:R0:W-:Y:S04]  /*ae880*/  STL.64 [R1+0x2570], R14 ;  /* 0x0025700e01007387 */ /* 0x0001e80000100a00 */
[----:B------:R-:W-:Y:S01]  /*ae890*/  STL [R1+0x4e18], R35 ;  /* 0x004e182301007387 */ /* 0x000fe20000100800 */
[----:B------:R-:W-:-:S03]  /*ae8a0*/  SHF.R.S32.HI R11, RZ, 0x1f, R10 ;  /* 0x0000001fff0b7819 */ /* 0x000fc6000001140a */
[----:B------:R-:W-:Y:S01]  /*ae8b0*/  STL [R1+0x4e1c], R22 ;  /* 0x004e1c1601007387 */ /* 0x000fe20000100800 */
[----:B0-----:R-:W-:-:S03]  /*ae8c0*/  IADD3 R14, P1, R8, R35, RZ ;  /* 0x00000023080e7210 */ /* 0x001fc60007f3e0ff */
[----:B------:R-:W2:Y:S04]  /*ae8d0*/  LDL R24, [R1+0x2468] ;  /* 0x0024680001187983 */ /* 0x000ea80000100800 */
[----:B------:R0:W-:Y:S01]  /*ae8e0*/  STL.64 [R1+0x2580], R12 ;  /* 0x0025800c01007387 */ /* 0x0001e20000100a00 */
[----:B------:R-:W-:-:S03]  /*ae8f0*/  IMAD.X R15, R9, 0x1, R23, P1 ;  /* 0x00000001090f7824 */ /* 0x000fc600008e0617 */
[----:B------:R-:W-:Y:S01]  /*ae900*/  STL [R1+0x4e20], R34 ;  /* 0x004e202201007387 */ /* 0x000fe20000100800 */
[----:B0-----:R-:W-:-:S03]  /*ae910*/  IADD3 R12, P2, R10, R34, RZ ;  /* 0x000000220a0c7210 */ /* 0x001fc60007f5e0ff */
[----:B------:R-:W-:Y:S02]  /*ae920*/  STL [R1+0x4e24], R23 ;  /* 0x004e241701007387 */ /* 0x000fe40000100800 */
[----:B------:R-:W-:Y:S02]  /*ae930*/  IMAD.X R13, R11, 0x1, R31, P2 ;  /* 0x000000010b0d7824 */ /* 0x000fe400010e061f */
[----:B------:R0:W-:Y:S04]  /*ae940*/  STL.64 [R1+0x2578], R14 ;  /* 0x0025780e01007387 */ /* 0x0001e80000100a00 */
[----:B------:R-:W-:Y:S04]  /*ae950*/  STL [R1+0x4e28], R33 ;  /* 0x004e282101007387 */ /* 0x000fe80000100800 */
[----:B------:R-:W-:Y:S04]  /*ae960*/  STL [R1+0x4e2c], R31 ;  /* 0x004e2c1f01007387 */ /* 0x000fe80000100800 */
[----:B------:R-:W3:Y:S01]  /*ae970*/  LDL R42, [R1+0x246c] ;  /* 0x00246c00012a7983 */ /* 0x000ee20000100800 */
[----:B0-----:R-:W-:-:S03]  /*ae980*/  IADD3 R14, P1, R10, R33, RZ ;  /* 0x000000210a0e7210 */ /* 0x001fc60007f3e0ff */
[----:B------:R0:W-:Y:S02]  /*ae990*/  STL.64 [R1+0x2590], R12 ;  /* 0x0025900c01007387 */ /* 0x0001e40000100a00 */
[----:B------:R-:W-:Y:S02]  /*ae9a0*/  IMAD.X R15, R11, 0x1, R32, P1 ;  /* 0x000000010b0f7824 */ /* 0x000fe400008e0620 */
[----:B------:R-:W-:Y:S01]  /*ae9b0*/  STL [R1+0x4e30], R56 ;  /* 0x004e303801007387 */ /* 0x000fe20000100800 */
[----:B0-----:R-:W-:-:S03]  /*ae9c0*/  IADD3 R12, P2, R10, R56, RZ ;  /* 0x000000380a0c7210 */ /* 0x001fc60007f5e0ff */
[----:B------:R-:W-:Y:S02]  /*ae9d0*/  STL [R1+0x4e34], R32 ;  /* 0x004e342001007387 */ /* 0x000fe40000100800 */
[----:B------:R-:W-:Y:S02]  /*ae9e0*/  IMAD.X R13, R11, 0x1, R29, P2 ;  /* 0x000000010b0d7824 */ /* 0x000fe400010e061d */
[----:B------:R-:W-:Y:S04]  /*ae9f0*/  STL [R1+0x4e38], R47 ;  /* 0x004e382f01007387 */ /* 0x000fe80000100800 */
[----:B------:R-:W-:Y:S04]  /*aea00*/  STL.64 [R1+0x2588], R14 ;  /* 0x0025880e01007387 */ /* 0x000fe80000100a00 */
[----:B------:R0:W-:Y:S04]  /*aea10*/  STL.64 [R1+0x2598], R12 ;  /* 0x0025980c01007387 */ /* 0x0001e80000100a00 */
[----:B------:R-:W4:Y:S04]  /*aea20*/  LDL R26, [R1+0x2470] ;  /* 0x00247000011a7983 */ /* 0x000f280000100800 */
[----:B------:R-:W4:Y:S01]  /*aea30*/  LDL R43, [R1+0x2474] ;  /* 0x00247400012b7983 */ /* 0x000f220000100800 */
[----:B------:R-:W-:-:S02]  /*aea40*/  IADD3 R8, P1, R10, R47, RZ ;  /* 0x0000002f0a087210 */ /* 0x000fc40007f3e0ff */
[----:B0-----:R-:W-:Y:S01]  /*aea50*/  IADD3 R12, P2, R10, R46, RZ ;  /* 0x0000002e0a0c7210 */ /* 0x001fe20007f5e0ff */
[----:B------:R-:W4:Y:S02]  /*aea60*/  LDL R44, [R1+0x2478] ;  /* 0x00247800012c7983 */ /* 0x000f240000100800 */
[C---:B------:R-:W-:Y:S02]  /*aea70*/  IMAD.X R9, R11.reuse, 0x1, R30, P1 ;  /* 0x000000010b097824 */ /* 0x040fe400008e061e */
[----:B------:R-:W-:-:S03]  /*aea80*/  IMAD.X R13, R11, 0x1, R27, P2 ;  /* 0x000000010b0d7824 */ /* 0x000fc600010e061b */
[----:B------:R0:W-:Y:S04]  /*aea90*/  STL.64 [R1+0x25a0], R8 ;  /* 0x0025a00801007387 */ /* 0x0001e80000100a00 */
[----:B------:R-:W-:Y:S04]  /*aeaa0*/  STL.64 [R1+0x25a8], R12 ;  /* 0x0025a80c01007387 */ /* 0x000fe80000100a00 */
[----:B------:R-:W4:Y:S01]  /*aeab0*/  LDL R47, [R1+0x248c] ;  /* 0x00248c00012f7983 */ /* 0x000f220000100800 */
[----:B0-----:R-:W-:-:S03]  /*aeac0*/  IADD3 R8, P1, R10, R45, RZ ;  /* 0x0000002d0a087210 */ /* 0x001fc60007f3e0ff */
[----:B------:R-:W4:Y:S02]  /*aead0*/  LDL R32, [R1+0x24a0] ;  /* 0x0024a00001207983 */ /* 0x000f240000100800 */
[----:B------:R-:W-:Y:S02]  /*aeae0*/  IMAD.X R9, R11, 0x1, R28, P1 ;  /* 0x000000010b097824 */ /* 0x000fe400008e061c */
[----:B------:R-:W4:Y:S04]  /*aeaf0*/  LDL R38, [R1+0x1c48] ;  /* 0x001c480001267983 */ /* 0x000f280000100800 */
[----:B------:R0:W-:Y:S04]  /*aeb00*/  STL.64 [R1+0x25b0], R8 ;  /* 0x0025b00801007387 */ /* 0x0001e80000100a00 */
[----:B------:R-:W4:Y:S04]  /*aeb10*/  LDL R56, [R1+0x24a4] ;  /* 0x0024a40001387983 */ /* 0x000f280000100800 */
[----:B------:R-:W4:Y:S04]  /*aeb20*/  LDL R31, [R1+0x24a8] ;  /* 0x0024a800011f7983 */ /* 0x000f280000100800 */
[----:B------:R-:W4:Y:S04]  /*aeb30*/  LDL R33, [R1+0x24ac] ;  /* 0x0024ac0001217983 */ /* 0x000f280000100800 */
[----:B------:R-:W4:Y:S04]  /*aeb40*/  LDL R18, [R1+0x2414] ;  /* 0x0024140001127983 */ /* 0x000f280000100800 */
[----:B------:R-:W4:Y:S04]  /*aeb50*/  LDL R39, [R1+0x21ac] ;  /* 0x0021ac0001277983 */ /* 0x000f280000100800 */
[----:B------:R-:W4:Y:S04]  /*aeb60*/  LDL R41, [R1+0x2464] ;  /* 0x0024640001297983 */ /* 0x000f280000100800 */
[----:B------:R-:W4:Y:S04]  /*aeb70*/  LDL R17, [R1+0x2458] ;  /* 0x0024580001117983 */ /* 0x000f280000100800 */
[----:B------:R-:W4:Y:S04]  /*aeb80*/  LDL R40, [R1+0x245c] ;  /* 0x00245c0001287983 */ /* 0x000f280000100800 */
[----:B------:R-:W4:Y:S01]  /*aeb90*/  LDL R25, [R1+0x2460] ;  /* 0x0024600001197983 */ /* 0x000f220000100800 */
[----:B------:R-:W-:-:S04]  /*aeba0*/  @P3 LOP3.LUT R2, R2, 0x400000, RZ, 0xfc, !PT ;  /* 0x0040000002023812 */ /* 0x000fc800078efcff */
[----:B------:R-:W-:Y:S02]  /*aebb0*/  LOP3.LUT R2, R2, 0xffefffff, RZ, 0xc0, !PT ;  /* 0xffefffff02027812 */ /* 0x000fe400078ec0ff */
[----:B--2---:R-:W-:Y:S01]  /*aebc0*/  ISETP.LT.AND P2, PT, R24, UR38, !P0 ;  /* 0x0000002618007c0c */ /* 0x004fe2000c741270 */
[----:B------:R-:W-:-:S12]  /*aebd0*/  ULDC UR38, c[0x0][0x228] ;  /* 0x00008a0000267ab9 */ /* 0x000fd80000000800 */
[----:B------:R-:W-:-:S04]  /*aebe0*/  @P2 LOP3.LUT R2, R2, 0x100000, RZ, 0xfc, !PT ;  /* 0x0010000002022812 */ /* 0x000fc800078efcff */
[----:B------:R-:W-:Y:S02]  /*aebf0*/  LOP3.LUT R2, R2, 0xfff7ffff, RZ, 0xc0, !PT ;  /* 0xfff7ffff02027812 */ /* 0x000fe400078ec0ff */
[----:B---3--:R-:W-:Y:S01]  /*aec00*/  ISETP.LT.AND P1, PT, R42, UR35, !P0 ;  /* 0x000000232a007c0c */ /* 0x008fe2000c721270 */
[----:B------:R-:W-:-:S12]  /*aec10*/  ULDC UR35, c[0x0][0x228] ;  /* 0x00008a0000237ab9 */ /* 0x000fd80000000800 */
[----:B------:R-:W-:-:S04]  /*aec20*/  @P1 LOP3.LUT R2, R2, 0x80000, RZ, 0xfc, !PT ;  /* 0x0008000002021812 */ /* 0x000fc800078efcff */
[----:B------:R-:W-:Y:S02]  /*aec30*/  LOP3.LUT R2, R2, 0xfffbffff, RZ, 0xc0, !PT ;  /* 0xfffbffff02027812 */ /* 0x000fe400078ec0ff */
[----:B----4-:R-:W-:Y:S01]  /*aec40*/  ISETP.LT.AND P3, PT, R26, UR54, !P0 ;  /* 0x000000361a007c0c */ /* 0x010fe2000c761270 */
[----:B------:R-:W-:Y:S01]  /*aec50*/  ULDC UR54, c[0x0][0x228] ;  /* 0x00008a0000367ab9 */ /* 0x000fe20000000800 */
[----:B------:R-:W-:Y:S01]  /*aec60*/  ISETP.LT.AND P2, PT, R43, UR53, !P0 ;  /* 0x000000352b007c0c */ /* 0x000fe2000c741270 */
[----:B------:R-:W-:Y:S01]  /*aec70*/  ULDC UR53, c[0x0][0x228] ;  /* 0x00008a0000357ab9 */ /* 0x000fe20000000800 */
[----:B------:R-:W-:-:S09]  /*aec80*/  ISETP.LT.AND P1, PT, R44, UR31, !P0 ;  /* 0x0000001f2c007c0c */ /* 0x000fd2000c721270 */
[----:B------:R-:W-:-:S04]  /*aec90*/  @P3 LOP3.LUT R2, R2, 0x40000, RZ, 0xfc, !PT ;  /* 0x0004000002023812 */ /* 0x000fc800078efcff */
[----:B------:R-:W-:-:S04]  /*aeca0*/  LOP3.LUT R2, R2, 0xfffdffff, RZ, 0xc0, !PT ;  /* 0xfffdffff02027812 */ /* 0x000fc800078ec0ff */
[----:B------:R-:W-:Y:S02]  /*aecb0*/  @P2 LOP3.LUT R2, R2, 0x20000, RZ, 0xfc, !PT ;  /* 0x0002000002022812 */ /* 0x000fe400078efcff */
[----:B------:R-:W-:Y:S01]  /*aecc0*/  ISETP.LT.AND P3, PT, R47, UR30, !P0 ;  /* 0x0000001e2f007c0c */ /* 0x000fe2000c761270 */
[----:B------:R-:W-:Y:S01]  /*aecd0*/  ULDC.64 UR30, c[0x0][0x228] ;  /* 0x00008a00001e7ab9 */ /* 0x000fe20000000a00 */
[----:B------:R-:W-:-:S04]  /*aece0*/  LOP3.LUT R2, R2, 0xfffeffff, RZ, 0xc0, !PT ;  /* 0xfffeffff02027812 */ /* 0x000fc800078ec0ff */
[----:B------:R-:W-:Y:S02]  /*aecf0*/  @P1 LOP3.LUT R2, R2, 0x10000, RZ, 0xfc, !PT ;  /* 0x0001000002021812 */ /* 0x000fe400078efcff */
[----:B------:R-:W-:Y:S01]  /*aed00*/  ISETP.LT.AND P2, PT, R32, UR60, !P0 ;  /* 0x0000003c20007c0c */ /* 0x000fe2000c741270 */
[----:B------:R-:W-:Y:S01]  /*aed10*/  ULDC UR60, c[0x0][0x228] ;  /* 0x00008a00003c7ab9 */ /* 0x000fe20000000800 */
[----:B------:R-:W-:-:S04]  /*aed20*/  LOP3.LUT R2, R2, 0xffff7fff, RZ, 0xc0, !PT ;  /* 0xffff7fff02027812 */ /* 0x000fc800078ec0ff */
[----:B------:R-:W-:Y:S02]  /*aed30*/  @P3 LOP3.LUT R2, R2, 0x8000, RZ, 0xfc, !PT ;  /* 0x0000800002023812 */ /* 0x000fe400078efcff */
[----:B------:R-:W-:Y:S01]  /*aed40*/  ISETP.LT.AND P1, PT, R56, UR55, !P0 ;  /* 0x0000003738007c0c */ /* 0x000fe2000c721270 */
[----:B0-----:R-:W-:Y:S01]  /*aed50*/  VIADD R8, R38, 0x29 ;  /* 0x0000002926087836 */ /* 0x001fe20000000000 */
[----:B------:R-:W-:Y:S01]  /*aed60*/  LOP3.LUT R2, R2, 0xffffbfff, RZ, 0xc0, !PT ;  /* 0xffffbfff02027812 */ /* 0x000fe200078ec0ff */
[----:B------:R-:W-:-:S03]  /*aed70*/  ULDC UR55, c[0x0][0x228] ;  /* 0x00008a0000377ab9 */ /* 0x000fc60000000800 */
[----:B------:R-:W-:Y:S02]  /*aed80*/  @P2 LOP3.LUT R2, R2, 0x4000, RZ, 0xfc, !PT ;  /* 0x0000400002022812 */ /* 0x000fe400078efcff */
[----:B------:R-:W-:Y:S01]  /*aed90*/  ISETP.LT.AND P3, PT, R31, UR59, !P0 ;  /* 0x0000003b1f007c0c */ /* 0x000fe2000c761270 */
[----:B------:R-:W-:Y:S01]  /*aeda0*/  ULDC UR59, c[0x0][0x228] ;  /* 0x00008a00003b7ab9 */ /* 0x000fe20000000800 */
[----:B------:R-:W-:-:S04]  /*aedb0*/  LOP3.LUT R2, R2, 0xffffdfff, RZ, 0xc0, !PT ;  /* 0xffffdfff02027812 */ /* 0x000fc800078ec0ff */
        /* <DEDUP_REMOVED lines=12> */
[----:B------:R-:W-:-:S04]  /*aee80*/  @P1 LOP3.LUT R2, R2, 0x400, RZ, 0xfc, !PT ;  /* 0x0000040002021812 */ /* 0x000fc800078efcff */
[----:B------:R-:W-:-:S04]  /*aee90*/  LOP3.LUT R2, R2, 0xfffffdff, RZ, 0xc0, !PT ;  /* 0xfffffdff02027812 */ /* 0x000fc800078ec0ff */
[----:B------:R-:W-:Y:S02]  /*aeea0*/  @P0 LOP3.LUT R2, R2, 0x200, RZ, 0xfc, !PT ;  /* 0x0000020002020812 */ /* 0x000fe400078efcff */
[----:B------:R-:W-:Y:S02]  /*aeeb0*/  ISETP.GE.AND P0, PT, R8, UR29, PT ;  /* 0x0000001d08007c0c */ /* 0x000fe4000bf06270 */
[----:B------:R-:W-:Y:S02]  /*aeec0*/  LOP3.LUT R2, R2, 0xffffffdf, RZ, 0xc0, !PT ;  /* 0xffffffdf02027812 */ /* 0x000fe400078ec0ff */
[----:B------:R-:W-:Y:S01]  /*aeed0*/  LOP3.LUT R3, R3, 0x7fffffff, RZ, 0xc0, !PT ;  /* 0x7fffffff03037812 */ /* 0x000fe200078ec0ff */
[----:B------:R-:W-:Y:S01]  /*aeee0*/  VIADD R8, R38, 0x28 ;  /* 0x0000002826087836 */ /* 0x000fe20000000000 */
[----:B------:R-:W-:Y:S01]  /*aeef0*/  ISETP.LT.AND P3, PT, R41, UR30, !P0 ;  /* 0x0000001e29007c0c */ /* 0x000fe2000c761270 */
[----:B------:R-:W-:Y:S01]  /*aef00*/  ULDC UR30, c[0x0][0x228] ;  /* 0x00008a00001e7ab9 */ /* 0x000fe20000000800 */
[----:B------:R-:W-:Y:S01]  /*aef10*/  ISETP.LT.AND P2, PT, R17, UR36, !P0 ;  /* 0x0000002411007c0c */ /* 0x000fe2000c741270 */
[----:B------:R-:W-:Y:S01]  /*aef20*/  ULDC UR29, c[0x0][0x228] ;  /* 0x00008a00001d7ab9 */ /* 0x000fe20000000800 */
[----:B------:R-:W-:Y:S01]  /*aef30*/  ISETP.LT.AND P1, PT, R40, UR37, !P0 ;  /* 0x0000002528007c0c */ /* 0x000fe2000c721270 */
[----:B------:R-:W-:-:S08]  /*aef40*/  ULDC.64 UR36, c[0x0][0x228] ;  /* 0x00008a0000247ab9 */ /* 0x000fd00000000a00 */
[----:B------:R-:W-:-:S04]  /*aef50*/  @P3 LOP3.LUT R2, R2, 0x20, RZ, 0xfc, !PT ;  /* 0x0000002002023812 */ /* 0x000fc800078efcff */
        /* <DEDUP_REMOVED lines=24> */
[----:B------:R-:W-:Y:S01]  /*af0e0*/  ISETP.LT.AND P1, PT, R44, UR45, !P0 ;  /* 0x0000002d2c007c0c */ /* 0x000fe2000c721270 */
[----:B------:R-:W-:Y:S01]  /*af0f0*/  ULDC UR45, c[0x0][0x228] ;  /* 0x00008a00002d7ab9 */ /* 0x000fe20000000800 */
[----:B------:R-:W-:-:S04]  /*af100*/  LOP3.LUT R2, R2, 0xfffffffd, RZ, 0xc0, !PT ;  /* 0xfffffffd02027812 */ /* 0x000fc800078ec0ff */
[----:B------:R-:W-:Y:S02]  /*af110*/  @P2 LOP3.LUT R2, R2, 0x2, RZ, 0xfc, !PT ;  /* 0x0000000202022812 */ /* 0x000fe400078efcff */
[----:B------:R-:W-:Y:S01]  /*af120*/  ISETP.LT.AND P2, PT, R32, UR47, !P0 ;  /* 0x0000002f20007c0c */ /* 0x000fe2000c741270 */
[----:B------:R-:W-:Y:S01]  /*af130*/  ULDC UR47, c[0x0][0x228] ;  /* 0x00008a00002f7ab9 */ /* 0x000fe20000000800 */
[----:B------:R-:W-:Y:S02]  /*af140*/  LOP3.LUT R2, R2, 0xfffffffe, RZ, 0xc0, !PT ;  /* 0xfffffffe02027812 */ /* 0x000fe400078ec0ff */
[----:B------:R-:W-:Y:S02]  /*af150*/  @P3 LOP3.LUT R3, R3, 0x80000000, RZ, 0xfc, !PT ;  /* 0x8000000003033812 */ /* 0x000fe400078efcff */
        /* <DEDUP_REMOVED lines=24> */
[----:B------:R-:W-:Y:S01]  /*af2e0*/  LOP3.LUT R3, R3, 0xffdfffff, RZ, 0xc0, !PT ;  /* 0xffdfffff03037812 */ /* 0x000fe200078ec0ff */
[----:B------:R-:W-:Y:S01]  /*af2f0*/  VIADD R8, R38, 0x27 ;  /* 0x0000002726087836 */ /* 0x000fe20000000000 */
[----:B------:R-:W-:Y:S01]  /*af300*/  ISETP.LT.AND P3, PT, R41, UR36, !P0 ;  /* 0x0000002429007c0c */ /* 0x000fe2000c761270 */
[----:B------:R-:W-:Y:S01]  /*af310*/  ULDC UR36, c[0x0][0x228] ;  /* 0x00008a0000247ab9 */ /* 0x000fe20000000800 */
[----:B------:R-:W-:Y:S01]  /*af320*/  ISETP.LT.AND P2, PT, R17, UR54, !P0 ;  /* 0x0000003611007c0c */ /* 0x000fe2000c741270 */
[----:B------:R-:W-:Y:S01]  /*af330*/  ULDC UR54, c[0x0][0x228] ;  /* 0x00008a0000367ab9 */ /* 0x000fe20000000800 */
[----:B------:R-:W-:Y:S01]  /*af340*/  ISETP.LT.AND P1, PT, R40, UR61, !P0 ;  /* 0x0000003d28007c0c */ /* 0x000fe2000c721270 */
[----:B------:R-:W-:Y:S01]  /*af350*/  ULDC UR61, c[0x0][0x228] ;  /* 0x00008a00003d7ab9 */ /* 0x000fe20000000800 */
[----:B------:R-:W-:Y:S01]  /*af360*/  LOP3.LUT R4, R4, 0x7fffffff, RZ, 0xc0, !PT ;  /* 0x7fffffff04047812 */ /* 0x000fe200078ec0ff */
[----:B------:R-:W-:-:S06]  /*af370*/  ULDC UR31, c[0x0][0x228] ;  /* 0x00008a00001f7ab9 */ /* 0x000fcc0000000800 */
        /* <DEDUP_REMOVED lines=15> */
[----:B------:R-:W-:Y:S02]  /*af470*/  ISETP.LT.AND P3, PT, R26, UR8, !P0 ;  /* 0x000000081a007c0c */ /* 0x000fe4000c761270 */
        /* <DEDUP_REMOVED lines=73> */
[----:B------:R-:W-:Y:S02]  /*af910*/  ISETP.LT.AND P3, PT, R47, UR25, !P0 ;  /* 0x000000192f007c0c */ /* 0x000fe4000c761270 */
[----:B------:R-:W-:Y:S01]  /*af920*/  ISETP.LT.AND P1, PT, R44, UR24, !P0 ;  /* 0x000000182c007c0c */ /* 0x000fe2000c721270 */
[----:B------:R-:W-:Y:S01]  /*af930*/  ULDC.64 UR24, c[0x0][0x228] ;  /* 0x00008a0000187ab9 */ /* 0x000fe20000000a00 */
        /* <DEDUP_REMOVED lines=49> */
[----:B------:R-:W-:Y:S01]  /*afc50*/  ISETP.LT.AND P1, PT, R24, UR50, !P0 ;  /* 0x0000003218007c0c */ /* 0x000fe2000c721270 */
[----:B------:R-:W-:Y:S01]  /*afc60*/  ULDC UR50, c[0x0][0x228] ;  /* 0x00008a0000327ab9 */ /* 0x000fe20000000800 */
[----:B------:R-:W-:Y:S01]  /*afc70*/  ISETP.LT.AND P3, PT, R42, UR49, !P0 ;  /* 0x000000312a007c0c */ /* 0x000fe2000c761270 */
[----:B------:R-:W-:Y:S01]  /*afc80*/  ULDC UR49, c[0x0][0x228] ;  /* 0x00008a0000317ab9 */ /* 0x000fe20000000800 */
[----:B------:R-:W-:Y:S02]  /*afc90*/  LOP3.LUT R4, R4, 0xffefffff, RZ, 0xc0, !PT ;  /* 0xffefffff04047812 */ /* 0x000fe400078ec0ff */
[----:B------:R-:W-:Y:S01]  /*afca0*/  ISETP.LT.AND P2, PT, R26, UR48, !P0 ;  /* 0x000000301a007c0c */ /* 0x000fe2000c741270 */
        /* <DEDUP_REMOVED lines=42> */
[----:B------:R-:W-:-:S04]  /*aff50*/  ISETP.GE.AND P0, PT, R8, UR23, PT ;  /* 0x0000001708007c0c */ /* 0x000fc8000bf06270 */
[----:B------:R-:W-:Y:S02]  /*aff60*/  ISETP.LT.AND P1, PT, R41, UR24, !P0 ;  /* 0x0000001829007c0c */ /* 0x000fe4000c721270 */
[----:B------:R-:W-:Y:S01]  /*aff70*/  LOP3.LUT R4, R4, 0xffffffdf, RZ, 0xc0, !PT ;  /* 0xffffffdf04047812 */ /* 0x000fe200078ec0ff */
[----:B------:R-:W-:Y:S01]  /*aff80*/  VIADD R8, R38, 0x24 ;  /* 0x0000002426087836 */ /* 0x000fe20000000000 */
[----:B------:R-:W-:Y:S01]  /*aff90*/  ISETP.LT.AND P3, PT, R17, UR60, !P0 ;  /* 0x0000003c11007c0c */ /* 0x000fe2000c761270 */
[----:B------:R-:W-:Y:S01]  /*affa0*/  ULDC UR60, c[0x0][0x228] ;  /* 0x00008a00003c7ab9 */ /* 0x000fe20000000800 */
[----:B------:R-:W-:Y:S01]  /*affb0*/  ISETP.LT.AND P2, PT, R40, UR22, !P0 ;  /* 0x0000001628007c0c */ /* 0x000fe2000c741270 */
[----:B------:R-:W-:Y:S01]  /*affc0*/  ULDC UR22, c[0x0][0x228] ;  /* 0x00008a0000167ab9 */ /* 0x000fe20000000800 */
[----:B------:R-:W-:-:S05]  /*affd0*/  ULDC UR24, c[0x0][0x228] ;  /* 0x00008a0000187ab9 */ /* 0x000fca0000000800 */
        /* <DEDUP_REMOVED lines=198> */
[----:B------:R-:W-:-:S07]  /*b0c40*/  ULDC UR6, c[0x0][0x228] ;  /* 0x00008a0000067ab9 */ /* 0x000fce0000000800 */
[----:B------:R-:W-:-:S04]  /*b0c50*/  @P3 LOP3.LUT R5, R5, 0x200000, RZ, 0xfc, !PT ;  /* 0x0020000005053812 */ /* 0x000fc800078efcff */
        /* <DEDUP_REMOVED lines=195> */
[----:B------:R-:W-:-:S08]  /*b1890*/  ULDC UR52, c[0x0][0x228] ;  /* 0x00008a0000347ab9 */ /* 0x000fd00000000800 */
[----:B------:R-:W-:-:S04]  /*b18a0*/  @P3 LOP3.LUT R7, R7, 0x20, RZ, 0xfc, !PT ;  /* 0x0000002007073812 */ /* 0x000fc800078efcff */
        /* <DEDUP_REMOVED lines=58> */
[----:B------:R-:W-:Y:S01]  /*b1c50*/  ULDC.64 UR8, c[0x0][0x228] ;  /* 0x00008a0000087ab9 */ /* 0x000fe20000000a00 */
        /* <DEDUP_REMOVED lines=195> */
[----:B------:R-:W-:Y:S01]  /*b2890*/  ISETP.GE.AND P0, PT, R8, UR7, PT ;  /* 0x0000000708007c0c */ /* 0x000fe2000bf06270 */
[----:B------:R-:W-:-:S03]  /*b28a0*/  ULDC UR7, c[0x0][0x228] ;  /* 0x00008a0000077ab9 */ /* 0x000fc60000000800 */
        /* <DEDUP_REMOVED lines=15> */
[----:B------:R-:W-:Y:S01]  /*b29a0*/  VIADD R8, R38, 0x1a ;  /* 0x0000001a26087836 */ /* 0x000fe20000000000 */
        /* <DEDUP_REMOVED lines=117> */
[----:B------:R-:W-:Y:S02]  /*b3100*/  LOP3.LUT R50, R50, 0xffffffdf, RZ, 0xc0, !PT ;  /* 0xffffffdf32327812 */ /* 0x000fe400078ec0ff */
[----:B------:R-:W-:Y:S01]  /*b3110*/  ISETP.LT.AND P2, PT, R17, UR10, !P0 ;  /* 0x0000000a11007c0c */ /* 0x000fe2000c741270 */
[----:B------:R-:W-:Y:S01]  /*b3120*/  VIADD R8, R38, 0x18 ;  /* 0x0000001826087836 */ /* 0x000fe20000000000 */
[----:B------:R-:W-:Y:S01]  /*b3130*/  ISETP.LT.AND P3, PT, R25, UR14, !P0 ;  /* 0x0000000e19007c0c */ /* 0x000fe2000c761270 */
[----:B------:R-:W-:-:S06]  /*b3140*/  ULDC UR10, c[0x0][0x228] ;  /* 0x00008a00000a7ab9 */ /* 0x000fcc0000000800 */
[----:B------:R-:W-:Y:S02]  /*b3150*/  @P1 LOP3.LUT R50, R50, 0x20, RZ, 0xfc, !PT ;  /* 0x0000002032321812 */ /* 0x000fe400078efcff */
[----:B------:R-:W-:Y:S01]  /*b3160*/  ISETP.LT.AND P1, PT, R40, UR27, !P0 ;  /* 0x0000001b28007c0c */ /* 0x000fe2000c721270 */
[----:B------:R-:W-:Y:S01]  /*b3170*/  ULDC UR27, c[0x0][0x228] ;  /* 0x00008a00001b7ab9 */ /* 0x000fe20000000800 */
[----:B------:R-:W-:-:S04]  /*b3180*/  LOP3.LUT R50, R50, 0xfffffeff, RZ, 0xc0, !PT ;  /* 0xfffffeff32327812 */ /* 0x000fc800078ec0ff */
[----:B------:R-:W-:-:S04]  /*b3190*/  @P2 LOP3.LUT R50, R50, 0x100, RZ, 0xfc, !PT ;  /* 0x0000010032322812 */ /* 0x000fc800078efcff */
[----:B------:R-:W-:-:S04]  /*b31a0*/  LOP3.LUT R50, R50, 0xffffff7f, RZ, 0xc0, !PT ;  /* 0xffffff7f32327812 */ /* 0x000fc800078ec0ff */
[----:B------:R-:W-:Y:S02]  /*b31b0*/  @P1 LOP3.LUT R50, R50, 0x80, RZ, 0xfc, !PT ;  /* 0x0000008032321812 */ /* 0x000fe400078efcff */
[----:B------:R-:W-:Y:S02]  /*b31c0*/  ISETP.LT.AND P2, PT, R24, UR61, !P0 ;  /* 0x0000003d18007c0c */ /* 0x000fe4000c741270 */
[----:B------:R-:W-:Y:S02]  /*b31d0*/  LOP3.LUT R52, R52, 0x7fffffff, RZ, 0xc0, !PT ;  /* 0x7fffffff34347812 */ /* 0x000fe400078ec0ff */
[----:B------:R-:W-:Y:S01]  /*b31e0*/  LOP3.LUT R53, R53, 0x7fffffff, RZ, 0xc0, !PT ;  /* 0x7fffffff35357812 */ /* 0x000fe200078ec0ff */
[----:B------:R-:W-:Y:S01]  /*b31f0*/  VIADD R11, R38, 0x14 ;  /* 0x00000014260b7836 */ /* 0x000fe20000000000 */
[----:B------:R-:W-:Y:S01]  /*b3200*/  LOP3.LUT R50, R50, 0xffffffbf, RZ, 0xc0, !PT ;  /* 0xffffffbf32327812 */ /* 0x000fe200078ec0ff */
[----:B------:R-:W-:Y:S01]  /*b3210*/  VIADD R13, R38, 0x13 ;  /* 0x00000013260d7836 */ /* 0x000fe20000000000 */
[----:B------:R-:W-:Y:S01]  /*b3220*/  ISETP.LT.AND P1, PT, R42, UR60, !P0 ;  /* 0x0000003c2a007c0c */ /* 0x000fe2000c721270 */
[----:B------:R-:W-:Y:S01]  /*b3230*/  ULDC UR61, c[0x0][0x228] ;  /* 0x00008a00003d7ab9 */ /* 0x000fe20000000800 */
[----:B------:R-:W-:Y:S01]  /*b3240*/  @P3 LOP3.LUT R50, R50, 0x40, RZ, 0xfc, !PT ;  /* 0x0000004032323812 */ /* 0x000fe200078efcff */
[----:B------:R-:W-:-:S03]  /*b3250*/  ULDC UR60, c[0x0][0x228] ;  /* 0x00008a00003c7ab9 */ /* 0x000fc60000000800 */
        /* <DEDUP_REMOVED lines=61> */
[----:B------:R-:W-:Y:S01]  /*b3630*/  LOP3.LUT R54, R54, 0x7fffffff, RZ, 0xc0, !PT ;  /* 0x7fffffff36367812 */ /* 0x000fe200078ec0ff */
        /* <DEDUP_REMOVED lines=182> */
[----:B------:R-:W-:Y:S01]  /*b41a0*/  VIADD R8, R10, UR36 ;  /* 0x000000240a087c36 */ /* 0x000fe20008000000 */
[----:B------:R-:W-:Y:S01]  /*b41b0*/  ISETP.LT.AND P1, PT, R24, UR18, !P0 ;  /* 0x0000001218007c0c */ /* 0x000fe2000c721270 */
[----:B------:R-:W-:Y:S01]  /*b41c0*/  ULDC UR7, c[0x0][0x248] ;  /* 0x0000920000077ab9 */ /* 0x000fe20000000800 */
[----:B------:R-:W-:Y:S01]  /*b41d0*/  ISETP.LT.AND P3, PT, R17, UR49, !P0 ;  /* 0x0000003111007c0c */ /* 0x000fe2000c761270 */
[----:B------:R-:W-:Y:S01]  /*b41e0*/  ULDC UR49, c[0x0][0x228] ;  /* 0x00008a0000317ab9 */ /* 0x000fe20000000800 */
[----:B------:R-:W-:Y:S01]  /*b41f0*/  ISETP.LT.AND P2, PT, R40, UR48, !P0 ;  /* 0x0000003028007c0c */ /* 0x000fe2000c741270 */
[----:B------:R-:W-:Y:S01]  /*b4200*/  ULDC UR48, c[0x0][0x228] ;  /* 0x00008a0000307ab9 */ /* 0x000fe20000000800 */
[----:B------:R-:W-:Y:S01]  /*b4210*/  VIADD R57, R38, 0x11 ;  /* 0x0000001126397836 */ /* 0x000fe20000000000 */
[----:B------:R-:W-:Y:S01]  /*b4220*/  LOP3.LUT R55, R55, 0x7fffffff, RZ, 0xc0, !PT ;  /* 0x7fffffff37377812 */ /* 0x000fe200078ec0ff */
        /* <DEDUP_REMOVED lines=25> */
[----:B------:R-:W-:Y:S01]  /*b43c0*/  VIADD R9, R8, UR7 ;  /* 0x0000000708097c36 */ /* 0x000fe20008000000 */
[----:B------:R-:W-:Y:S01]  /*b43d0*/  ISETP.LT.AND P1, PT, R44, UR10, !P0 ;  /* 0x0000000a2c007c0c */ /* 0x000fe2000c721270 */
[----:B------:R-:W-:Y:S01]  /*b43e0*/  ULDC UR24, c[0x0][0x228] ;  /* 0x00008a0000187ab9 */ /* 0x000fe20000000800 */
[----:B------:R-:W-:Y:S01]  /*b43f0*/  LOP3.LUT R52, R52, 0xfffffffd, RZ, 0xc0, !PT ;  /* 0xfffffffd34347812 */ /* 0x000fe200078ec0ff */
[----:B------:R-:W-:Y:S01]  /*b4400*/  ULDC UR10, c[0x0][0x228] ;  /* 0x00008a00000a7ab9 */ /* 0x000fe20000000800 */
[----:B------:R-:W-:Y:S02]  /*b4410*/  ULDC UR7, c[0x0][0x228] ;  /* 0x00008a0000077ab9 */ /* 0x000fe40000000800 */
[----:B------:R-:W-:-:S02]  /*b4420*/  @P2 LOP3.LUT R52, R52, 0x2, RZ, 0xfc, !PT ;  /* 0x0000000234342812 */ /* 0x000fc400078efcff */
        /* <DEDUP_REMOVED lines=29> */
[----:B------:R-:W-:Y:S02]  /*b4600*/  ISETP.LT.AND P1, PT, R24, UR36, !P0 ;  /* 0x0000002418007c0c */ /* 0x000fe4000c721270 */
[----:B------:R-:W-:Y:S01]  /*b4610*/  LOP3.LUT R53, R53, 0xffefffff, RZ, 0xc0, !PT ;  /* 0xffefffff35357812 */ /* 0x000fe200078ec0ff */
[----:B------:R-:W-:Y:S01]  /*b4620*/  VIADD R11, R9, UR39 ;  /* 0x00000027090b7c36 */ /* 0x000fe20008000000 */
[----:B------:R-:W-:Y:S01]  /*b4630*/  ISETP.LT.AND P3, PT, R17, UR49, !P0 ;  /* 0x0000003111007c0c */ /* 0x000fe2000c761270 */
[----:B------:R-:W-:Y:S01]  /*b4640*/  ULDC UR49, c[0x0][0x228] ;  /* 0x00008a0000317ab9 */ /* 0x000fe20000000800 */
[----:B------:R-:W-:Y:S01]  /*b4650*/  ISETP.LT.AND P2, PT, R40, UR48, !P0 ;  /* 0x0000003028007c0c */ /* 0x000fe2000c741270 */
[----:B------:R-:W-:Y:S01]  /*b4660*/  ULDC UR48, c[0x0][0x228] ;  /* 0x00008a0000307ab9 */ /* 0x000fe20000000800 */
[----:B------:R-:W-:Y:S01]  /*b4670*/  VIADD R60, R38, 0x10 ;  /* 0x00000010263c7836 */ /* 0x000fe20000000000 */
[----:B------:R-:W-:-:S04]  /*b4680*/  ULDC UR36, c[0x0][0x228] ;  /* 0x00008a0000247ab9 */ /* 0x000fc80000000800 */
        /* <DEDUP_REMOVED lines=38> */
[----:B------:R-:W-:Y:S01]  /*b48f0*/  LOP3.LUT R53, R53, 0xffffbfff, RZ, 0xc0, !PT ;  /* 0xffffbfff35357812 */ /* 0x000fe200078ec0ff */
[----:B------:R-:W-:Y:S01]  /*b4900*/  ULDC UR22, c[0x0][0x248] ;  /* 0x0000920000167ab9 */ /* 0x000fe20000000800 */
[----:B------:R-:W-:Y:S01]  /*b4910*/  ISETP.LT.AND P3, PT, R31, UR25, !P0 ;  /* 0x000000191f007c0c */ /* 0x000fe2000c761270 */
[----:B------:R-:W-:Y:S01]  /*b4920*/  ULDC UR14, c[0x0][0x228] ;  /* 0x00008a00000e7ab9 */ /* 0x000fe20000000800 */
[----:B------:R-:W-:Y:S01]  /*b4930*/  @P2 LOP3.LUT R53, R53, 0x4000, RZ, 0xfc, !PT ;  /* 0x0000400035352812 */ /* 0x000fe200078efcff */
[----:B------:R-:W-:-:S03]  /*b4940*/  ULDC UR25, c[0x0][0x228] ;  /* 0x00008a0000197ab9 */ /* 0x000fc60000000800 */
        /* <DEDUP_REMOVED lines=23> */
[----:B------:R-:W-:-:S02]  /*b4ac0*/  ISETP.LT.AND P1, PT, R40, UR60, !P0 ;  /* 0x0000003c28007c0c */ /* 0x000fc4000c721270 */
[----:B------:R-:W-:Y:S01]  /*b4ad0*/  LOP3.LUT R58, R58, 0x7fffffff, RZ, 0xc0, !PT ;  /* 0x7fffffff3a3a7812 */ /* 0x000fe200078ec0ff */
[----:B------:R-:W-:Y:S01]  /*b4ae0*/  VIADD R20, R38, 0xe ;  /* 0x0000000e26147836 */ /* 0x000fe20000000000 */
[----:B------:R-:W-:Y:S01]  /*b4af0*/  ULDC UR61, c[0x0][0x228] ;  /* 0x00008a00003d7ab9 */ /* 0x000fe20000000800 */
        /* <DEDUP_REMOVED lines=58> */
[----:B------:R-:W-:Y:S01]  /*b4ea0*/  VIADD R14, R13, UR16 ;  /* 0x000000100d0e7c36 */ /* 0x000fe20008000000 */
[----:B------:R-:W-:Y:S01]  /*b4eb0*/  LOP3.LUT R54, R54, 0xffefffff, RZ, 0xc0, !PT ;  /* 0xffefffff36367812 */ /* 0x000fe200078ec0ff */
[----:B------:R-:W-:Y:S01]  /*b4ec0*/  ULDC UR16, c[0x0][0x228] ;  /* 0x00008a0000107ab9 */ /* 0x000fe20000000800 */
[----:B------:R-:W-:Y:S01]  /*b4ed0*/  ISETP.LT.AND P3, PT, R24, UR22, !P0 ;  /* 0x0000001618007c0c */ /* 0x000fe2000c761270 */
[----:B------:R-:W-:Y:S01]  /*b4ee0*/  ULDC UR39, c[0x0][0x248] ;  /* 0x0000920000277ab9 */ /* 0x000fe20000000800 */
[----:B------:R-:W-:Y:S02]  /*b4ef0*/  ISETP.LT.AND P2, PT, R17, UR54, !P0 ;  /* 0x0000003611007c0c */ /* 0x000fe4000c741270 */
[----:B------:R-:W-:Y:S01]  /*b4f00*/  ISETP.LT.AND P1, PT, R40, UR53, !P0 ;  /* 0x0000003528007c0c */ /* 0x000fe2000c721270 */
[----:B------:R-:W-:Y:S01]  /*b4f10*/  VIADD R15, R14, UR55 ;  /* 0x000000370e0f7c36 */ /* 0x000fe20008000000 */
[----:B------:R-:W-:Y:S01]  /*b4f20*/  LOP3.LUT R0, R0, 0x7fffffff, RZ, 0xc0, !PT ;  /* 0x7fffffff00007812 */ /* 0x000fe200078ec0ff */
[----:B------:R-:W-:Y:S01]  /*b4f30*/  VIADD R23, R38, 0xb ;  /* 0x0000000b26177836 */ /* 0x000fe20000000000 */
[----:B------:R-:W-:Y:S01]  /*b4f40*/  ULDC UR53, c[0x0][0x228] ;  /* 0x00008a0000357ab9 */ /* 0x000fe20000000800 */
[----:B------:R-:W-:Y:S01]  /*b4f50*/  ULDC UR54, c[0x0][0x228] ;  /* 0x00008a0000367ab9 */ /* 0x000fe20000000800 */
[----:B------:R-:W-:-:S03]  /*b4f60*/  ULDC UR55, c[0x0][0x228] ;  /* 0x00008a0000377ab9 */ /* 0x000fc60000000800 */
        /* <DEDUP_REMOVED lines=59> */
[----:B------:R-:W-:-:S03]  /*b5320*/  ULDC.64 UR22, c[0x0][0x228] ;  /* 0x00008a0000167ab9 */ /* 0x000fc60000000a00 */
[----:B------:R-:W-:Y:S02]  /*b5330*/  ISETP.LT.AND P3, PT, R24, UR12, !P0 ;  /* 0x0000000c18007c0c */ /* 0x000fe4000c761270 */
[----:B------:R-:W-:Y:S01]  /*b5340*/  LOP3.LUT R54, R54, 0xffffffef, RZ, 0xc0, !PT ;  /* 0xffffffef36367812 */ /* 0x000fe200078ec0ff */
[----:B------:R-:W-:Y:S01]  /*b5350*/  VIADD R57, R16, UR6 ;  /* 0x0000000610397c36 */ /* 0x000fe20008000000 */
[----:B------:R-:W-:Y:S01]  /*b5360*/  ISETP.LT.AND P2, PT, R17, UR58, !P0 ;  /* 0x0000003a11007c0c */ /* 0x000fe2000c741270 */
[----:B------:R-:W-:Y:S01]  /*b5370*/  ULDC UR58, c[0x0][0x228] ;  /* 0x00008a00003a7ab9 */ /* 0x000fe20000000800 */
[----:B------:R-:W-:Y:S01]  /*b5380*/  ISETP.LT.AND P1, PT, R40, UR59, !P0 ;  /* 0x0000003b28007c0c */ /* 0x000fe2000c721270 */
[----:B------:R-:W-:Y:S01]  /*b5390*/  ULDC UR59, c[0x0][0x228] ;  /* 0x00008a00003b7ab9 */ /* 0x000fe20000000800 */
        /* <DEDUP_REMOVED lines=63> */
[----:B------:R-:W-:Y:S01]  /*b5790*/  ISETP.LT.AND P1, PT, R17, UR59, !P0 ;  /* 0x0000003b11007c0c */ /* 0x000fe2000c721270 */
[----:B------:R-:W-:Y:S01]  /*b57a0*/  ULDC UR59, c[0x0][0x228] ;  /* 0x00008a00003b7ab9 */ /* 0x000fe20000000800 */
[----:B------:R-:W-:Y:S01]  /*b57b0*/  ISETP.LT.AND P3, PT, R25, UR57, !P0 ;  /* 0x0000003919007c0c */ /* 0x000fe2000c761270 */
[----:B------:R-:W-:Y:S01]  /*b57c0*/  ULDC UR57, c[0x0][0x228] ;  /* 0x00008a0000397ab9 */ /* 0x000fe20000000800 */
[----:B------:R-:W-:Y:S01]  /*b57d0*/  VIADD R60, R59, UR39 ;  /* 0x000000273b3c7c36 */ /* 0x000fe20008000000 */
[----:B------:R-:W-:Y:S01]  /*b57e0*/  ULDC UR39, c[0x0][0x248] ;  /* 0x0000920000277ab9 */ /* 0x000fe20000000800 */
[----:B------:R-:W-:-:S05]  /*b57f0*/  ULDC UR22, c[0x0][0x228] ;  /* 0x00008a0000167ab9 */ /* 0x000fca0000000800 */
[----:B------:R-:W-:-:S04]  /*b5800*/  @P2 LOP3.LUT R55, R55, 0x100000, RZ, 0xfc, !PT ;  /* 0x0010000037372812 */ /* 0x000fc800078efcff */
[----:B------:R-:W-:-:S04]  /*b5810*/  LOP3.LUT R55, R55, 0xfeffffff, RZ, 0xc0, !PT ;  /* 0xfeffffff37377812 */ /* 0x000fc800078ec0ff */
[----:B------:R-:W-:Y:S02]  /*b5820*/  @P1 LOP3.LUT R55, R55, 0x1000000, RZ, 0xfc, !PT ;  /* 0x0100000037371812 */ /* 0x000fe400078efcff */
[----:B------:R-:W-:Y:S01]  /*b5830*/  ISETP.LT.AND P1, PT, R40, UR56, !P0 ;  /* 0x0000003828007c0c */ /* 0x000fe2000c721270 */
[----:B------:R-:W-:Y:S01]  /*b5840*/  ULDC UR56, c[0x0][0x228] ;  /* 0x00008a0000387ab9 */ /* 0x000fe20000000800 */
[----:B------:R-:W-:Y:S02]  /*b5850*/  LOP3.LUT R55, R55, 0xff7fffff, RZ, 0xc0, !PT ;  /* 0xff7fffff37377812 */ /* 0x000fe400078ec0ff */
        /* <DEDUP_REMOVED lines=60> */
[----:B------:R-:W-:-:S09]  /*b5c20*/  ULDC UR23, c[0x0][0x248] ;  /* 0x0000920000177ab9 */ /* 0x000fd20000000800 */
[----:B------:R-:W-:-:S04]  /*b5c30*/  @P2 LOP3.LUT R55, R55, 0x10, RZ, 0xfc, !PT ;  /* 0x0000001037372812 */ /* 0x000fc800078efcff */
[----:B------:R-:W-:-:S04]  /*b5c40*/  LOP3.LUT R55, R55, 0xfffffeff, RZ, 0xc0, !PT ;  /* 0xfffffeff37377812 */ /* 0x000fc800078ec0ff */
[----:B------:R-:W-:Y:S02]  /*b5c50*/  @P1 LOP3.LUT R55, R55, 0x100, RZ, 0xfc, !PT ;  /* 0x0000010037371812 */ /* 0x000fe400078efcff */
[----:B------:R-:W-:Y:S02]  /*b5c60*/  ISETP.LT.AND P1, PT, R40, UR56, !P0 ;  /* 0x0000003828007c0c */ /* 0x000fe4000c721270 */
[----:B------:R-:W-:Y:S01]  /*b5c70*/  ISETP.LT.AND P3, PT, R25, UR57, !P0 ;  /* 0x0000003919007c0c */ /* 0x000fe2000c761270 */
[----:B------:R0:W-:Y:S01]  /*b5c80*/  STL [R1+0x14], R19 ;  /* 0x0000141301007387 */ /* 0x0001e20000100800 */
[----:B------:R-:W-:Y:S01]  /*b5c90*/  LOP3.LUT R55, R55, 0xffffff7f, RZ, 0xc0, !PT ;  /* 0xffffff7f37377812 */ /* 0x000fe200078ec0ff */
        /* <DEDUP_REMOVED lines=8> */
[----:B0-----:R-:W-:Y:S01]  /*b5d20*/  VIADD R19, R19, UR36 ;  /* 0x0000002413137c36 */ /* 0x001fe20008000000 */
[----:B------:R-:W-:Y:S01]  /*b5d30*/  LOP3.LUT R55, R55, 0xffffffdf, RZ, 0xc0, !PT ;  /* 0xffffffdf37377812 */ /* 0x000fe200078ec0ff */
[----:B------:R-:W-:-:S03]  /*b5d40*/  ULDC UR59, c[0x0][0x228] ;  /* 0x00008a00003b7ab9 */ /* 0x000fc60000000800 */
[----:B------:R-:W-:Y:S02]  /*b5d50*/  @P2 LOP3.LUT R55, R55, 0x20, RZ, 0xfc, !PT ;  /* 0x0000002037372812 */ /* 0x000fe400078efcff */
[----:B------:R-:W-:Y:S01]  /*b5d60*/  ISETP.LT.AND P3, PT, R26, UR50, !P0 ;  /* 0x000000321a007c0c */ /* 0x000fe2000c761270 */
[----:B------:R0:W-:Y:S01]  /*b5d70*/  STL [R1+0x18], R19 ;  /* 0x0000181301007387 */ /* 0x0001e20000100800 */
[----:B------:R-:W-:Y:S01]  /*b5d80*/  LOP3.LUT R55, R55, 0xfffffff7, RZ, 0xc0, !PT ;  /* 0xfffffff737377812 */ /* 0x000fe200078ec0ff */
[----:B------:R-:W-:Y:S01]  /*b5d90*/  ULDC UR50, c[0x0][0x228] ;  /* 0x00008a0000327ab9 */ /* 0x000fe20000000800 */
[----:B------:R-:W-:Y:S01]  /*b5da0*/  ISETP.LT.AND P2, PT, R43, UR15, !P0 ;  /* 0x0000000f2b007c0c */ /* 0x000fe2000c741270 */
[----:B------:R-:W2:Y:S01]  /*b5db0*/  LDL.LU R21, [R1+0x9c] ;  /* 0x00009c0001157983 */ /* 0x000ea20000300800 */
[----:B------:R-:W-:Y:S01]  /*b5dc0*/  @P1 LOP3.LUT R55, R55, 0x8, RZ, 0xfc, !PT ;  /* 0x0000000837371812 */ /* 0x000fe200078efcff */
[----:B------:R-:W-:Y:S02]  /*b5dd0*/  ULDC UR15, c[0x0][0x248] ;  /* 0x00009200000f7ab9 */ /* 0x000fe40000000800 */
[----:B------:R-:W3:Y:S01]  /*b5de0*/  LDL.LU R36, [R1+0x98] ;  /* 0x0000980001247983 */ /* 0x000ee20000300800 */
[----:B------:R-:W-:-:S04]  /*b5df0*/  LOP3.LUT R55, R55, 0xfffffffb, RZ, 0xc0, !PT ;  /* 0xfffffffb37377812 */ /* 0x000fc800078ec0ff */
[----:B------:R-:W-:Y:S02]  /*b5e00*/  @P3 LOP3.LUT R55, R55, 0x4, RZ, 0xfc, !PT ;  /* 0x0000000437373812 */ /* 0x000fe400078efcff */
[----:B------:R-:W-:Y:S01]  /*b5e10*/  ISETP.LT.AND P3, PT, R47, UR21, !P0 ;  /* 0x000000152f007c0c */ /* 0x000fe2000c761270 */
[----:B0-----:R-:W-:Y:S01]  /*b5e20*/  VIADD R19, R19, UR42 ;  /* 0x0000002a13137c36 */ /* 0x001fe20008000000 */
[----:B------:R-:W-:Y:S01]  /*b5e30*/  ISETP.LT.AND P1, PT, R44, UR16, !P0 ;  /* 0x000000102c007c0c */ /* 0x000fe2000c721270 */
[----:B------:R-:W-:Y:S01]  /*b5e40*/  ULDC UR16, c[0x0][0x248] ;  /* 0x0000920000107ab9 */ /* 0x000fe20000000800 */
[----:B------:R-:W-:Y:S01]  /*b5e50*/  LOP3.LUT R55, R55, 0xfffffffd, RZ, 0xc0, !PT ;  /* 0xfffffffd37377812 */ /* 0x000fe200078ec0ff */
[----:B------:R-:W-:-:S03]  /*b5e60*/  ULDC UR21, c[0x0][0x248] ;  /* 0x0000920000157ab9 */ /* 0x000fc60000000800 */
        /* <DEDUP_REMOVED lines=29> */
[----:B------:R-:W4:Y:S04]  /*b6040*/  LDL.LU R20, [R1+0x94] ;  /* 0x0000940001147983 */ /* 0x000f280000300800 */
[----:B------:R-:W2:Y:S01]  /*b6050*/  LDL.LU R37, [R1+0x90] ;  /* 0x0000900001257983 */ /* 0x000ea20000300800 */
[----:B------:R-:W-:Y:S01]  /*b6060*/  ISETP.LT.AND P2, PT, R24, UR36, !P0 ;  /* 0x0000002418007c0c */ /* 0x000fe2000c741270 */
[----:B------:R-:W-:Y:S01]  /*b6070*/  ULDC UR36, c[0x0][0x228] ;  /* 0x00008a0000247ab9 */ /* 0x000fe20000000800 */
[----:B------:R-:W-:Y:S01]  /*b6080*/  ISETP.LT.AND P1, PT, R17, UR43, !P0 ;  /* 0x0000002b11007c0c */ /* 0x000fe2000c721270 */
[----:B------:R-:W-:Y:S01]  /*b6090*/  ULDC UR43, c[0x0][0x228] ;  /* 0x00008a00002b7ab9 */ /* 0x000fe20000000800 */
[----:B------:R-:W-:-:S09]  /*b60a0*/  LOP3.LUT R58, R58, 0xffefffff, RZ, 0xc0, !PT ;  /* 0xffefffff3a3a7812 */ /* 0x000fd200078ec0ff */
        /* <DEDUP_REMOVED lines=37> */
[----:B------:R0:W-:Y:S01]  /*b6300*/  STL [R1+0x1c], R19 ;  /* 0x00001c1301007387 */ /* 0x0001e20000100800 */
[----:B------:R-:W-:Y:S01]  /*b6310*/  LOP3.LUT R58, R58, 0xffffbfff, RZ, 0xc0, !PT ;  /* 0xffffbfff3a3a7812 */ /* 0x000fe200078ec0ff */
[----:B------:R-:W-:-:S03]  /*b6320*/  ULDC.64 UR44, c[0x0][0x228] ;  /* 0x00008a00002c7ab9 */ /* 0x000fc60000000a00 */
[----:B------:R-:W-:Y:S02]  /*b6330*/  @P2 LOP3.LUT R58, R58, 0x4000, RZ, 0xfc, !PT ;  /* 0x000040003a3a2812 */ /* 0x000fe400078efcff */
[----:B------:R-:W-:Y:S01]  /*b6340*/  ISETP.LT.AND P3, PT, R31, UR40, !P0 ;  /* 0x000000281f007c0c */ /* 0x000fe2000c761270 */
[----:B------:R-:W-:Y:S01]  /*b6350*/  ULDC.64 UR40, c[0x0][0x228] ;  /* 0x00008a0000287ab9 */ /* 0x000fe20000000a00 */
[----:B------:R-:W-:-:S04]  /*b6360*/  LOP3.LUT R58, R58, 0xffffdfff, RZ, 0xc0, !PT ;  /* 0xffffdfff3a3a7812 */ /* 0x000fc800078ec0ff */
[----:B------:R-:W-:Y:S02]  /*b6370*/  @P1 LOP3.LUT R58, R58, 0x2000, RZ, 0xfc, !PT ;  /* 0x000020003a3a1812 */ /* 0x000fe400078efcff */
[----:B------:R-:W-:Y:S01]  /*b6380*/  ISETP.LT.AND P2, PT, R33, UR43, !P0 ;  /* 0x0000002b21007c0c */ /* 0x000fe2000c741270 */
[----:B0-----:R-:W-:Y:S01]  /*b6390*/  VIADD R19, R19, UR52 ;  /* 0x0000003413137c36 */ /* 0x001fe20008000000 */
[----:B------:R-:W-:Y:S01]  /*b63a0*/  LOP3.LUT R58, R58, 0xffffefff, RZ, 0xc0, !PT ;  /* 0xffffefff3a3a7812 */ /* 0x000fe200078ec0ff */
[----:B------:R-:W-:Y:S01]  /*b63b0*/  ULDC UR52, c[0x0][0x228] ;  /* 0x00008a0000347ab9 */ /* 0x000fe20000000800 */
[----:B------:R-:W-:Y:S01]  /*b63c0*/  ISETP.LT.AND P1, PT, R18, UR61, !P0 ;  /* 0x0000003d12007c0c */ /* 0x000fe2000c721270 */
[----:B------:R-:W-:Y:S01]  /*b63d0*/  ULDC UR61, c[0x0][0x228] ;  /* 0x00008a00003d7ab9 */ /* 0x000fe20000000800 */
[----:B------:R-:W-:Y:S01]  /*b63e0*/  @P3 LOP3.LUT R58, R58, 0x1000, RZ, 0xfc, !PT ;  /* 0x000010003a3a3812 */ /* 0x000fe200078efcff */
[----:B------:R-:W-:-:S03]  /*b63f0*/  ULDC.64 UR42, c[0x0][0x228] ;  /* 0x00008a00002a7ab9 */ /* 0x000fc60000000a00 */
[----:B------:R-:W-:-:S04]  /*b6400*/  LOP3.LUT R58, R58, 0xfffff7ff, RZ, 0xc0, !PT ;  /* 0xfffff7ff3a3a7812 */ /* 0x000fc800078ec0ff */
[----:B------:R-:W-:Y:S02]  /*b6410*/  @P2 LOP3.LUT R58, R58, 0x800, RZ, 0xfc, !PT ;  /* 0x000008003a3a2812 */ /* 0x000fe400078efcff */
[----:B------:R-:W-:Y:S01]  /*b6420*/  ISETP.LT.AND P0, PT, R39, UR60, !P0 ;  /* 0x0000003c27007c0c */ /* 0x000fe2000c701270 */
[----:B------:R-:W-:Y:S01]  /*b6430*/  ULDC UR60, c[0x0][0x228] ;  /* 0x00008a00003c7ab9 */ /* 0x000fe20000000800 */
[----:B------:R-:W-:-:S04]  /*b6440*/  LOP3.LUT R58, R58, 0xfffffbff, RZ, 0xc0, !PT ;  /* 0xfffffbff3a3a7812 */ /* 0x000fc800078ec0ff */
[----:B------:R-:W-:-:S04]  /*b6450*/  @P1 LOP3.LUT R58, R58, 0x400, RZ, 0xfc, !PT ;  /* 0x000004003a3a1812 */ /* 0x000fc800078efcff */
[----:B------:R-:W-:-:S04]  /*b6460*/  LOP3.LUT R58, R58, 0xfffffdff, RZ, 0xc0, !PT ;  /* 0xfffffdff3a3a7812 */ /* 0x000fc800078ec0ff */
[----:B------:R-:W-:-:S04]  /*b6470*/  @P0 LOP3.LUT R58, R58, 0x200, RZ, 0xfc, !PT ;  /* 0x000002003a3a0812 */ /* 0x000fc800078efcff */
[----:B------:R-:W-:Y:S02]  /*b6480*/  LOP3.LUT R58, R58, 0xffffffef, RZ, 0xc0, !PT ;  /* 0xffffffef3a3a7812 */ /* 0x000fe400078ec0ff */
[----:B---3--:R-:W-:Y:S02]  /*b6490*/  LOP3.LUT R35, R36, 0xffff, RZ, 0xc0, !PT ;  /* 0x0000ffff24237812 */ /* 0x008fe400078ec0ff */
[----:B----4-:R-:W-:Y:S01]  /*b64a0*/  LOP3.LUT R36, R20, 0xffff, RZ, 0xc0, !PT ;  /* 0x0000ffff14247812 */ /* 0x010fe200078ec0ff */
[----:B------:R-:W-:-:S05]  /*b64b0*/  VIADD R20, R38, 0xd ;  /* 0x0000000d26147836 */ /* 0x000fca0000000000 */
[----:B------:R-:W-:-:S04]  /*b64c0*/  ISETP.GE.AND P0, PT, R20, UR37, PT ;  /* 0x0000002514007c0c */ /* 0x000fc8000bf06270 */
[----:B------:R-:W-:Y:S02]  /*b64d0*/  ISETP.LT.AND P2, PT, R24, UR40, !P0 ;  /* 0x0000002818007c0c */ /* 0x000fe4000c741270 */
[----:B------:R-:W-:Y:S01]  /*b64e0*/  ISETP.LT.AND P1, PT, R17, UR36, !P0 ;  /* 0x0000002411007c0c */ /* 0x000fe2000c721270 */
[----:B------:R-:W-:-:S10]  /*b64f0*/  ULDC UR36, c[0x0][0x228] ;  /* 0x00008a0000247ab9 */ /* 0x000fd40000000800 */
[----:B------:R-:W-:-:S04]  /*b6500*/  @P2 LOP3.LUT R58, R58, 0x10, RZ, 0xfc, !PT ;  /* 0x000000103a3a2812 */ /* 0x000fc800078efcff */
[----:B------:R-:W-:-:S04]  /*b6510*/  LOP3.LUT R58, R58, 0xfffffeff, RZ, 0xc0, !PT ;  /* 0xfffffeff3a3a7812 */ /* 0x000fc800078ec0ff */
[----:B------:R-:W-:Y:S02]  /*b6520*/  @P1 LOP3.LUT R58, R58, 0x100, RZ, 0xfc, !PT ;  /* 0x000001003a3a1812 */ /* 0x000fe400078efcff */
[----:B------:R-:W-:Y:S02]  /*b6530*/  ISETP.LT.AND P1, PT, R40, UR52, !P0 ;  /* 0x0000003428007c0c */ /* 0x000fe4000c721270 */
[----:B------:R-:W-:Y:S02]  /*b6540*/  ISETP.LT.AND P3, PT, R25, UR60, !P0 ;  /* 0x0000003c19007c0c */ /* 0x000fe4000c761270 */
[----:B------:R-:W-:Y:S02]  /*b6550*/  LOP3.LUT R58, R58, 0xffffff7f, RZ, 0xc0, !PT ;  /* 0xffffff7f3a3a7812 */ /* 0x000fe400078ec0ff */
[----:B------:R-:W-:-:S07]  /*b6560*/  ISETP.LT.AND P2, PT, R41, UR61, !P0 ;  /* 0x0000003d29007c0c */ /* 0x000fce000c741270 */
[----:B------:R-:W-:-:S04]  /*b6570*/  @P1 LOP3.LUT R58, R58, 0x80, RZ, 0xfc, !PT ;  /* 0x000000803a3a1812 */ /* 0x000fc800078efcff */
[----:B------:R-:W-:-:S04]  /*b6580*/  LOP3.LUT R58, R58, 0xffffffbf, RZ, 0xc0, !PT ;  /* 0xffffffbf3a3a7812 */ /* 0x000fc800078ec0ff */
[----:B------:R-:W-:Y:S02]  /*b6590*/  @P3 LOP3.LUT R58, R58, 0x40, RZ, 0xfc, !PT ;  /* 0x000000403a3a3812 */ /* 0x000fe400078efcff */
[----:B------:R-:W-:Y:S02]  /*b65a0*/  ISETP.LT.AND P1, PT, R42, UR36, !P0 ;  /* 0x000000242a007c0c */ /* 0x000fe4000c721270 */
        /* <DEDUP_REMOVED lines=9> */
[----:B------:R-:W-:Y:S02]  /*b6640*/  ISETP.LT.AND P1, PT, R44, UR7, !P0 ;  /* 0x000000072c007c0c */ /* 0x000fe4000c721270 */
[----:B------:R-:W-:-:S04]  /*b6650*/  LOP3.LUT R58, R58, 0xfffffffd, RZ, 0xc0, !PT ;  /* 0xfffffffd3a3a7812 */ /* 0x000fc800078ec0ff */
[----:B------:R-:W-:Y:S02]  /*b6660*/  @P2 LOP3.LUT R58, R58, 0x2, RZ, 0xfc, !PT ;  /* 0x000000023a3a2812 */ /* 0x000fe400078efcff */
[----:B------:R-:W-:Y:S02]  /*b6670*/  ISETP.LT.AND P2, PT, R32, UR10, !P0 ;  /* 0x0000000a20007c0c */ /* 0x000fe4000c741270 */
[----:B------:R-:W-:Y:S02]  /*b6680*/  LOP3.LUT R58, R58, 0xfffffffe, RZ, 0xc0, !PT ;  /* 0xfffffffe3a3a7812 */ /* 0x000fe400078ec0ff */
[----:B------:R-:W-:Y:S02]  /*b6690*/  @P3 LOP3.LUT R0, R0, 0x80000000, RZ, 0xfc, !PT ;  /* 0x8000000000003812 */ /* 0x000fe400078efcff */
[----:B------:R-:W-:Y:S02]  /*b66a0*/  @P1 LOP3.LUT R58, R58, 0x1, RZ, 0xfc, !PT ;  /* 0x000000013a3a1812 */ /* 0x000fe400078efcff */
[----:B------:R-:W-:-:S02]  /*b66b0*/  ISETP.LT.AND P1, PT, R56, UR12, !P0 ;  /* 0x0000000c38007c0c */ /* 0x000fc4000c721270 */
[----:B------:R-:W-:-:S04]  /*b66c0*/  LOP3.LUT R0, R0, 0xbfffffff, RZ, 0xc0, !PT ;  /* 0xbfffffff00007812 */ /* 0x000fc800078ec0ff */
[----:B------:R-:W-:Y:S02]  /*b66d0*/  @P2 LOP3.LUT R0, R0, 0x40000000, RZ, 0xfc, !PT ;  /* 0x4000000000002812 */ /* 0x000fe400078efcff */
[----:B------:R-:W-:Y:S02]  /*b66e0*/  ISETP.LT.AND P3, PT, R31, UR17, !P0 ;  /* 0x000000111f007c0c */ /* 0x000fe4000c761270 */
[----:B------:R-:W-:-:S04]  /*b66f0*/  LOP3.LUT R0, R0, 0xdfffffff, RZ, 0xc0, !PT ;  /* 0xdfffffff00007812 */ /* 0x000fc800078ec0ff */
[----:B------:R-:W-:Y:S02]  /*b6700*/  @P1 LOP3.LUT R0, R0, 0x20000000, RZ, 0xfc, !PT ;  /* 0x2000000000001812 */ /* 0x000fe400078efcff */
[----:B------:R-:W-:Y:S02]  /*b6710*/  ISETP.LT.AND P2, PT, R33, UR18, !P0 ;  /* 0x0000001221007c0c */ /* 0x000fe4000c741270 */
[----:B------:R-:W-:Y:S02]  /*b6720*/  LOP3.LUT R0, R0, 0xefffffff, RZ, 0xc0, !PT ;  /* 0xefffffff00007812 */ /* 0x000fe400078ec0ff */
[----:B--2---:R-:W-:Y:S02]  /*b6730*/  LOP3.LUT R34, R21, 0xffff, RZ, 0xc0, !PT ;  /* 0x0000ffff15227812 */ /* 0x004fe400078ec0ff */
[----:B------:R-:W-:Y:S02]  /*b6740*/  LOP3.LUT R37, R37, 0xffff, RZ, 0xc0, !PT ;  /* 0x0000ffff25257812 */ /* 0x000fe400078ec0ff */
[----:B------:R-:W-:Y:S01]  /*b6750*/  @P3 LOP3.LUT R0, R0, 0x10000000, RZ, 0xfc, !PT ;  /* 0x1000000000003812 */ /* 0x000fe200078efcff */
[----:B------:R-:W-:Y:S01]  /*b6760*/  STL [R1+0x2ae4], R34 ;  /* 0x002ae42201007387 */ /* 0x000fe20000100800 */
[----:B------:R-:W-:-:S02]  /*b6770*/  ISETP.LT.AND P1, PT, R18, UR20, !P0 ;  /* 0x0000001412007c0c */ /* 0x000fc4000c721270 */
[----:B------:R-:W-:Y:S01]  /*b6780*/  LOP3.LUT R0, R0, 0xf7ffffff, RZ, 0xc0, !PT ;  /* 0xf7ffffff00007812 */ /* 0x000fe200078ec0ff */
[----:B------:R-:W-:Y:S04]  /*b6790*/  STL [R1+0x2ae0], R35 ;  /* 0x002ae02301007387 */ /* 0x000fe80000100800 */
[----:B------:R-:W-:Y:S01]  /*b67a0*/  STL [R1+0x2aec], R36 ;  /* 0x002aec2401007387 */ /* 0x000fe20000100800 */
[----:B------:R-:W-:-:S03]  /*b67b0*/  @P2 LOP3.LUT R0, R0, 0x8000000, RZ, 0xfc, !PT ;  /* 0x0800000000002812 */ /* 0x000fc600078efcff */
[----:B------:R-:W-:Y:S04]  /*b67c0*/  STL [R1+0x2ae8], R37 ;  /* 0x002ae82501007387 */ /* 0x000fe80000100800 */
[----:B------:R0:W-:Y:S01]  /*b67d0*/  STL [R1+0x10], R19 ;  /* 0x0000101301007387 */ /* 0x0001e20000100800 */
[----:B------:R-:W-:Y:S02]  /*b67e0*/  ISETP.LT.AND P0, PT, R39, UR24, !P0 ;  /* 0x0000001827007c0c */ /* 0x000fe4000c701270 */
[----:B------:R-:W-:Y:S01]  /*b67f0*/  LOP3.LUT R0, R0, 0xfbffffff, RZ, 0xc0, !PT ;  /* 0xfbffffff00007812 */ /* 0x000fe200078ec0ff */
[----:B0-----:R-:W-:-:S03]  /*b6800*/  VIADD R19, R19, UR51 ;  /* 0x0000003313137c36 */ /* 0x001fc60008000000 */
[----:B------:R-:W-:Y:S02]  /*b6810*/  @P1 LOP3.LUT R0, R0, 0x4000000, RZ, 0xfc, !PT ;  /* 0x0400000000001812 */ /* 0x000fe400078efcff */
[----:B------:R0:W-:Y:S01]  /*b6820*/  STL [R1+0xc], R19 ;  /* 0x00000c1301007387 */ /* 0x0001e20000100800 */
[----:B------:R-:W-:Y:S01]  /*b6830*/  VIADD R21, R38, 0xc ;  /* 0x0000000c26157836 */ /* 0x000fe20000000000 */
[----:B------:R-:W-:Y:S01]  /*b6840*/  LOP3.LUT R0, R0, 0xfdffffff, RZ, 0xc0, !PT ;  /* 0xfdffffff00007812 */ /* 0x000fe200078ec0ff */
[----:B------:R-:W-:Y:S02]  /*b6850*/  VIADD R20, R38, 0x2b ;  /* 0x0000002b26147836 */ /* 0x000fe40000000000 */
[----:B0-----:R-:W-:Y:S01]  /*b6860*/  VIADD R19, R19, UR49 ;  /* 0x0000003113137c36 */ /* 0x001fe20008000000 */
[----:B------:R-:W-:-:S04]  /*b6870*/  ISETP.GE.AND P1, PT, R21, UR41, PT ;  /* 0x0000002915007c0c */ /* 0x000fc8000bf26270 */
[----:B------:R0:W-:Y:S04]  /*b6880*/  STL [R1+0x8], R19 ;  /* 0x0000081301007387 */ /* 0x0001e80000100800 */
[----:B------:R-:W2:Y:S01]  /*b6890*/  LDL.LU R22, [R1+0xac] ;  /* 0x0000ac0001167983 */ /* 0x000ea20000300800 */
[----:B------:R-:W-:Y:S01]  /*b68a0*/  VIADD R38, R19, UR15 ;  /* 0x0000000f13267c36 */ /* 0x000fe20008000000 */
[----:B------:R-:W-:Y:S02]  /*b68b0*/  @P0 LOP3.LUT R0, R0, 0x2000000, RZ, 0xfc, !PT ;  /* 0x0200000000000812 */ /* 0x000fe400078efcff */
[----:B------:R-:W3:Y:S01]  /*b68c0*/  LDL.LU R21, [R1+0xa8] ;  /* 0x0000a80001157983 */ /* 0x000ee20000300800 */
[----:B------:R-:W-:-:S03]  /*b68d0*/  ISETP.GE.AND P0, PT, R20, UR39, PT ;  /* 0x0000002714007c0c */ /* 0x000fc6000bf06270 */
[----:B------:R-:W4:Y:S04]  /*b68e0*/  LDL.LU R20, [R1+0xa4] ;  /* 0x0000a40001147983 */ /* 0x000f280000300800 */
[----:B------:R1:W-:Y:S04]  /*b68f0*/  STL [R1+0x4], R38 ;  /* 0x0000042601007387 */ /* 0x0003e80000100800 */
[----:B0-----:R-:W4:Y:S01]  /*b6900*/  LDL.LU R19, [R1+0xa0] ;  /* 0x0000a00001137983 */ /* 0x001f220000300800 */
[----:B------:R-:W-:Y:S02]  /*b6910*/  ISETP.LT.AND P2, PT, R24, UR42, !P1 ;  /* 0x0000002a18007c0c */ /* 0x000fe4000cf41270 */
[----:B------:R-:W-:-:S02]  /*b6920*/  ISETP.LT.AND P4, PT, R17, UR26, !P1 ;  /* 0x0000001a11007c0c */ /* 0x000fc4000cf81270 */
[----:B------:R-:W-:Y:S02]  /*b6930*/  LOP3.LUT R0, R0, 0xffefffff, RZ, 0xc0, !PT ;  /* 0xffefffff00007812 */ /* 0x000fe400078ec0ff */
[----:B------:R-:W-:-:S07]  /*b6940*/  ISETP.LT.AND P3, PT, R40, UR27, !P1 ;  /* 0x0000001b28007c0c */ /* 0x000fce000cf61270 */
[----:B------:R-:W-:-:S04]  /*b6950*/  @P2 LOP3.LUT R0, R0, 0x100000, RZ, 0xfc, !PT ;  /* 0x0010000000002812 */ /* 0x000fc800078efcff */
[----:B------:R-:W-:-:S04]  /*b6960*/  LOP3.LUT R0, R0, 0xfeffffff, RZ, 0xc0, !PT ;  /* 0xfeffffff00007812 */ /* 0x000fc800078ec0ff */
[----:B------:R-:W-:Y:S02]  /*b6970*/  @P4 LOP3.LUT R0, R0, 0x1000000, RZ, 0xfc, !PT ;  /* 0x0100000000004812 */ /* 0x000fe400078efcff */
[----:B------:R-:W-:Y:S02]  /*b6980*/  ISETP.LT.AND P2, PT, R25, UR29, !P1 ;  /* 0x0000001d19007c0c */ /* 0x000fe4000cf41270 */
[----:B------:R-:W-:-:S04]  /*b6990*/  LOP3.LUT R0, R0, 0xffbfffff, RZ, 0xc0, !PT ;  /* 0xffbfffff00007812 */ /* 0x000fc800078ec0ff */
[----:B------:R-:W-:-:S04]  /*b69a0*/  LOP3.LUT R0, R0, 0xff7fffff, RZ, 0xc0, !PT ;  /* 0xff7fffff00007812 */ /* 0x000fc800078ec0ff */
[----:B------:R-:W-:Y:S02]  /*b69b0*/  @P3 LOP3.LUT R0, R0, 0x800000, RZ, 0xfc, !PT ;  /* 0x0080000000003812 */ /* 0x000fe400078efcff */
[----:B------:R-:W-:Y:S02]  /*b69c0*/  ISETP.LT.AND P3, PT, R41, UR30, !P1 ;  /* 0x0000001e29007c0c */ /* 0x000fe4000cf61270 */
[----:B------:R-:W-:Y:S02]  /*b69d0*/  @P2 LOP3.LUT R0, R0, 0x400000, RZ, 0xfc, !PT ;  /* 0x0040000000002812 */ /* 0x000fe400078efcff */
[----:B------:R-:W-:Y:S02]  /*b69e0*/  ISETP.LT.AND P2, PT, R42, UR35, !P1 ;  /* 0x000000232a007c0c */ /* 0x000fe4000cf41270 */
[----:B------:R-:W-:Y:S02]  /*b69f0*/  LOP3.LUT R0, R0, 0xffdfffff, RZ, 0xc0, !PT ;  /* 0xffdfffff00007812 */ /* 0x000fe400078ec0ff */
[----:B------:R-:W-:-:S05]  /*b6a00*/  ISETP.LT.AND P4, PT, R26, UR48, !P1 ;  /* 0x000000301a007c0c */ /* 0x000fca000cf81270 */
        /* <DEDUP_REMOVED lines=10> */
[----:B------:R-:W-:Y:S01]  /*b6ab0*/  LOP3.LUT R0, R0, 0xfffeffff, RZ, 0xc0, !PT ;  /* 0xfffeffff00007812 */ /* 0x000fe200078ec0ff */
[----:B------:R-:W4:Y:S03]  /*b6ac0*/  LDL.LU R47, [R1+0x4e38] ;  /* 0x004e3800012f7983 */ /* 0x000f260000300800 */
[----:B------:R-:W-:Y:S02]  /*b6ad0*/  @P2 LOP3.LUT R0, R0, 0x10000, RZ, 0xfc, !PT ;  /* 0x0001000000002812 */ /* 0x000fe400078efcff */
[----:B------:R-:W-:-:S02]  /*b6ae0*/  ISETP.LT.AND P3, PT, R32, UR22, !P1 ;  /* 0x0000001620007c0c */ /* 0x000fc4000cf61270 */
[----:B------:R-:W-:Y:S01]  /*b6af0*/  LOP3.LUT R0, R0, 0xffff7fff, RZ, 0xc0, !PT ;  /* 0xffff7fff00007812 */ /* 0x000fe200078ec0ff */
[----:B------:R-:W4:Y:S03]  /*b6b00*/  LDL.LU R32, [R1+0x4e34] ;  /* 0x004e340001207983 */ /* 0x000f260000300800 */
[----:B------:R-:W-:Y:S02]  /*b6b10*/  @P4 LOP3.LUT R0, R0, 0x8000, RZ, 0xfc, !PT ;  /* 0x0000800000004812 */ /* 0x000fe400078efcff */
[----:B------:R-:W-:Y:S02]  /*b6b20*/  ISETP.LT.AND P2, PT, R56, UR19, !P1 ;  /* 0x0000001338007c0c */ /* 0x000fe4000cf41270 */
[----:B------:R-:W-:Y:S01]  /*b6b30*/  LOP3.LUT R0, R0, 0xffffefff, RZ, 0xc0, !PT ;  /* 0xffffefff00007812 */ /* 0x000fe200078ec0ff */
[----:B------:R-:W4:Y:S03]  /*b6b40*/  LDL.LU R56, [R1+0x4e30] ;  /* 0x004e300001387983 */ /* 0x000f260000300800 */
[----:B------:R-:W-:-:S02]  /*b6b50*/  @P3 LOP3.LUT R0, R0, 0x1000, RZ, 0xfc, !PT ;  /* 0x0000100000003812 */ /* 0x000fc400078efcff */
[----:B------:R-:W-:Y:S02]  /*b6b60*/  ISETP.LT.AND P4, PT, R31, UR14, !P1 ;  /* 0x0000000e1f007c0c */ /* 0x000fe4000cf81270 */
        /* <DEDUP_REMOVED lines=8> */
[----:B------:R-:W-:-:S04]  /*b6bf0*/  LOP3.LUT R0, R0, 0xfffffdff, RZ, 0xc0, !PT ;  /* 0xfffffdff00007812 */ /* 0x000fc800078ec0ff */
[----:B------:R-:W-:Y:S02]  /*b6c00*/  @P3 LOP3.LUT R0, R0, 0x200, RZ, 0xfc, !PT ;  /* 0x0000020000003812 */ /* 0x000fe400078efcff */
[----:B------:R-:W-:Y:S02]  /*b6c10*/  ISETP.LT.AND P1, PT, R39, UR8, !P1 ;  /* 0x0000000827007c0c */ /* 0x000fe4000cf21270 */
[----:B------:R-:W-:-:S04]  /*b6c20*/  LOP3.LUT R0, R0, 0xfffffeff, RZ, 0xc0, !PT ;  /* 0xfffffeff00007812 */ /* 0x000fc800078ec0ff */
[----:B------:R-:W-:Y:S02]  /*b6c30*/  @P2 LOP3.LUT R0, R0, 0x100, RZ, 0xfc, !PT ;  /* 0x0000010000002812 */ /* 0x000fe400078efcff */
[----:B------:R-:W-:Y:S02]  /*b6c40*/  ISETP.GE.AND P2, PT, R18, UR38, PT ;  /* 0x0000002612007c0c */ /* 0x000fe4000bf46270 */
[----:B------:R-:W-:-:S04]  /*b6c50*/  LOP3.LUT R0, R0, 0xffffff7f, RZ, 0xc0, !PT ;  /* 0xffffff7f00007812 */ /* 0x000fc800078ec0ff */
[----:B------:R-:W-:Y:S02]  /*b6c60*/  @P1 LOP3.LUT R0, R0, 0x80, RZ, 0xfc, !PT ;  /* 0x0000008000001812 */ /* 0x000fe400078efcff */
[----:B------:R-:W-:Y:S02]  /*b6c70*/  ISETP.LT.AND P1, PT, R18, UR34, !P0 ;  /* 0x0000002212007c0c */ /* 0x000fe4000c721270 */
[----:B------:R-:W-:-:S04]  /*b6c80*/  LOP3.LUT R0, R0, 0xfffffffe, RZ, 0xc0, !PT ;  /* 0xfffffffe00007812 */ /* 0x000fc800078ec0ff */
[----:B------:R-:W-:Y:S02]  /*b6c90*/  @P2 LOP3.LUT R0, R0, 0x1, RZ, 0xfc, !PT ;  /* 0x0000000100002812 */ /* 0x000fe400078efcff */
[----:B------:R-:W-:Y:S02]  /*b6ca0*/  ISETP.LT.AND P3, PT, R39, UR31, !P0 ;  /* 0x0000001f27007c0c */ /* 0x000fe4000c761270 */
[----:B------:R-:W-:Y:S02]  /*b6cb0*/  LOP3.LUT R0, R0, 0xffffbfff, RZ, 0xc0, !PT ;  /* 0xffffbfff00007812 */ /* 0x000fe400078ec0ff */
[----:B------:R-:W-:Y:S02]  /*b6cc0*/  ISETP.GE.AND P4, PT, R23, UR43, PT ;  /* 0x0000002b17007c0c */ /* 0x000fe4000bf86270 */
[----:B------:R-:W-:Y:S01]  /*b6cd0*/  @P1 LOP3.LUT R0, R0, 0x4000, RZ, 0xfc, !PT ;  /* 0x0000400000001812 */ /* 0x000fe200078efcff */
[----:B-1----:R-:W-:Y:S01]  /*b6ce0*/  VIADD R38, R38, UR16 ;  /* 0x0000001026267c36 */ /* 0x002fe20008000000 */
[----:B------:R-:W-:Y:S01]  /*b6cf0*/  ISETP.LT.AND P1, PT, R17, UR50, !P4 ;  /* 0x0000003211007c0c */ /* 0x000fe2000e721270 */
[----:B------:R-:W4:Y:S01]  /*b6d00*/  LDL.LU R23, [R1+0x4e24] ;  /* 0x004e240001177983 */ /* 0x000f220000300800 */
        /* <DEDUP_REMOVED lines=17> */
[----:B------:R-:W-:-:S04]  /*b6e20*/  @P2 LOP3.LUT R0, R0, 0x4, RZ, 0xfc, !PT ;  /* 0x0000000400002812 */ /* 0x000fc800078efcff */
[----:B------:R-:W-:Y:S02]  /*b6e30*/  LOP3.LUT R0, R0, 0xfffffffd, RZ, 0xc0, !PT ;  /* 0xfffffffd00007812 */ /* 0x000fe400078ec0ff */
[----:B------:R-:W-:Y:S02]  /*b6e40*/  ISETP.LT.AND P1, PT, R26, UR57, !P4 ;  /* 0x000000391a007c0c */ /* 0x000fe4000e721270 */
[----:B------:R-:W-:Y:S02]  /*b6e50*/  ISETP.LT.AND P2, PT, R43, UR58, !P4 ;  /* 0x0000003a2b007c0c */ /* 0x000fe4000e741270 */
[----:B------:R-:W-:Y:S02]  /*b6e60*/  @P3 LOP3.LUT R0, R0, 0x2, RZ, 0xfc, !PT ;  /* 0x0000000200003812 */ /* 0x000fe400078efcff */
[----:B------:R-:W-:Y:S02]  /*b6e70*/  ISETP.LT.AND P3, PT, R44, UR59, !P4 ;  /* 0x0000003b2c007c0c */ /* 0x000fe4000e761270 */
[----:B--2---:R-:W-:-:S02]  /*b6e80*/  PRMT R22, R22, 0x4210, R34 ;  /* 0x0000421016167816 */ /* 0x004fc40000000022 */
[----:B------:R-:W2:Y:S01]  /*b6e90*/  LDL.LU R34, [R1+0x4e20] ;  /* 0x004e200001227983 */ /* 0x000ea20000300800 */
[----:B---3--:R-:W-:-:S03]  /*b6ea0*/  PRMT R21, R21, 0x4210, R35 ;  /* 0x0000421015157816 */ /* 0x008fc60000000023 */
[----:B------:R0:W-:Y:S01]  /*b6eb0*/  STL [R1+0x30], R22 ;  /* 0x0000301601007387 */ /* 0x0001e20000100800 */
[----:B----4-:R-:W-:-:S03]  /*b6ec0*/  PRMT R20, R20, 0x4210, R36 ;  /* 0x0000421014147816 */ /* 0x010fc60000000024 */
[----:B0-----:R-:W3:Y:S01]  /*b6ed0*/  LDL.LU R22, [R1+0x4e1c] ;  /* 0x004e1c0001167983 */ /* 0x001ee20000300800 */
[----:B------:R-:W-:-:S03]  /*b6ee0*/  PRMT R19, R19, 0x4210, R37 ;  /* 0x0000421013137816 */ /* 0x000fc60000000025 */
[----:B------:R0:W-:Y:S04]  /*b6ef0*/  STL [R1], R38 ;  /* 0x0000002601007387 */ /* 0x0001e80000100800 */
[----:B------:R-:W4:Y:S04]  /*b6f00*/  LDL.LU R35, [R1+0x4e18] ;  /* 0x004e180001237983 */ /* 0x000f280000300800 */
[----:B------:R1:W-:Y:S01]  /*b6f10*/  STL [R1+0x34], R21 ;  /* 0x0000341501007387 */ /* 0x0003e20000100800 */
[----:B0-----:R-:W-:-:S03]  /*b6f20*/  VIADD R38, R38, UR21 ;  /* 0x0000001526267c36 */ /* 0x001fc60008000000 */
[----:B-1----:R-:W2:Y:S04]  /*b6f30*/  LDL.LU R21, [R1+0x4e14] ;  /* 0x004e140001157983 */ /* 0x002ea80000300800 */
[----:B------:R-:W3:Y:S04]  /*b6f40*/  LDL.LU R36, [R1+0x4e10] ;  /* 0x004e100001247983 */ /* 0x000ee80000300800 */
[----:B------:R0:W-:Y:S04]  /*b6f50*/  STL [R1+0x38], R20 ;  /* 0x0000381401007387 */ /* 0x0001e80000100800 */
[----:B0-----:R-:W4:Y:S04]  /*b6f60*/  LDL.LU R20, [R1+0x4e0c] ;  /* 0x004e0c0001147983 */ /* 0x001f280000300800 */
[----:B------:R-:W2:Y:S04]  /*b6f70*/  LDL.LU R37, [R1+0x4e08] ;  /* 0x004e080001257983 */ /* 0x000ea80000300800 */
[----:B------:R0:W-:Y:S04]  /*b6f80*/  STL [R1+0x3c], R19 ;  /* 0x00003c1301007387 */ /* 0x0001e80000100800 */
[----:B0-----:R-:W3:Y:S04]  /*b6f90*/  LDL.LU R19, [R1+0x4e04] ;  /* 0x004e040001137983 */ /* 0x001ee80000300800 */
[----:B------:R0:W-:Y:S02]  /*b6fa0*/  STL [R1+0x6c], R38 ;  /* 0x00006c2601007387 */ /* 0x0001e40000100800 */
[----:B0-----:R-:W-:-:S05]  /*b6fb0*/  VIADD R38, R38, UR23 ;  /* 0x0000001726267c36 */ /* 0x001fca0008000000 */
[----:B------:R0:W-:Y:S04]  /*b6fc0*/  STL [R1+0x7c], R38 ;  /* 0x00007c2601007387 */ /* 0x0001e80000100800 */
[----:B0-----:R-:W4:Y:S04]  /*b6fd0*/  LDL.LU R38, [R1+0x4e00] ;  /* 0x004e000001267983 */ /* 0x001f280000300800 */
[----:B------:R-:W2:Y:S04]  /*b6fe0*/  LDL.LU R18, [R1+0x4dfc] ;  /* 0x004dfc0001127983 */ /* 0x000ea80000300800 */
[----:B------:R-:W3:Y:S04]  /*b6ff0*/  LDL.LU R39, [R1+0x4df8] ;  /* 0x004df80001277983 */ /* 0x000ee80000300800 */
[----:B------:R-:W4:Y:S04]  /*b7000*/  LDL.LU R17, [R1+0x4df4] ;  /* 0x004df40001117983 */ /* 0x000f280000300800 */
        /* <DEDUP_REMOVED lines=8> */
[----:B------:R0:W-:Y:S01]  /*b7090*/  STL [R1+0x5374], R11 ;  /* 0x0053740b01007387 */ /* 0x0001e20000100800 */
[----:B------:R-:W-:Y:S01]  /*b70a0*/  LOP3.LUT R2, R2, 0xfdffffff, RZ, 0xc0, !PT ;  /* 0xfdffffff02027812 */ /* 0x000fe200078ec0ff */
[----:B------:R-:W-:Y:S01]  /*b70b0*/  ULDC.64 UR24, c[0x0][0x228] ;  /* 0x00008a0000187ab9 */ /* 0x000fe20000000a00 */
[----:B------:R-:W-:Y:S01]  /*b70c0*/  ULDC.64 UR28, c[0x0][0x228] ;  /* 0x00008a00001c7ab9 */ /* 0x000fe20000000a00 */
[----:B------:R-:W-:Y:S01]  /*b70d0*/  ULDC.64 UR30, c[0x0][0x228] ;  /* 0x00008a00001e7ab9 */ /* 0x000fe20000000a00 */
[----:B------:R-:W-:Y:S01]  /*b70e0*/  ULDC.64 UR12, c[0x0][0x228] ;  /* 0x00008a00000c7ab9 */ /* 0x000fe20000000a00 */
[----:B------:R-:W-:Y:S01]  /*b70f0*/  ULDC.64 UR14, c[0x0][0x228] ;  /* 0x00008a00000e7ab9 */ /* 0x000fe20000000a00 */
[----:B------:R-:W-:Y:S01]  /*b7100*/  ULDC.64 UR16, c[0x0][0x228] ;  /* 0x00008a0000107ab9 */ /* 0x000fe20000000a00 */
[----:B------:R-:W-:Y:S01]  /*b7110*/  ULDC.64 UR18, c[0x0][0x228] ;  /* 0x00008a0000127ab9 */ /* 0x000fe20000000a00 */
[----:B------:R-:W-:Y:S01]  /*b7120*/  ULDC.64 UR20, c[0x0][0x228] ;  /* 0x00008a0000147ab9 */ /* 0x000fe20000000a00 */
[----:B0-----:R-:W2:Y:S01]  /*b7130*/  LDL.LU R11, [R1+0x1758] ;  /* 0x00175800010b7983 */ /* 0x001ea20000300800 */
[----:B------:R-:W-:Y:S01]  /*b7140*/  ULDC.64 UR22, c[0x0][0x228] ;  /* 0x00008a0000167ab9 */ /* 0x000fe20000000a00 */
[----:B------:R-:W-:Y:S01]  /*b7150*/  ULDC.64 UR10, c[0x0][0x228] ;  /* 0x00008a00000a7ab9 */ /* 0x000fe20000000a00 */
[----:B------:R-:W-:Y:S01]  /*b7160*/  ULDC.64 UR8, c[0x0][0x228] ;  /* 0x00008a0000087ab9 */ /* 0x000fe20000000a00 */
[----:B------:R0:W-:Y:S01]  /*b7170*/  STL [R1+0x5370], R16 ;  /* 0x0053701001007387 */ /* 0x0001e20000100800 */
[----:B------:R-:W-:Y:S01]  /*b7180*/  ULDC.64 UR6, c[0x0][0x228] ;  /* 0x00008a0000067ab9 */ /* 0x000fe20000000a00 */
[----:B------:R-:W-:Y:S01]  /*b7190*/  ULDC.64 UR26, c[0x0][0x228] ;  /* 0x00008a00001a7ab9 */ /* 0x000fe20000000a00 */
[----:B------:R-:W-:Y:S01]  /*b71a0*/  ULDC.64 UR42, c[0x0][0x228] ;  /* 0x00008a00002a7ab9 */ /* 0x000fe20000000a00 */
[----:B------:R-:W-:Y:S01]  /*b71b0*/  ULDC.64 UR40, c[0x0][0x228] ;  /* 0x00008a0000287ab9 */ /* 0x000fe20000000a00 */
[----:B------:R-:W-:Y:S01]  /*b71c0*/  ULDC.64 UR38, c[0x0][0x228] ;  /* 0x00008a0000267ab9 */ /* 0x000fe20000000a00 */
[----:B------:R-:W-:Y:S01]  /*b71d0*/  ULDC.64 UR36, c[0x0][0x228] ;  /* 0x00008a0000247ab9 */ /* 0x000fe20000000a00 */
[----:B------:R-:W-:Y:S01]  /*b71e0*/  ULDC.64 UR34, c[0x0][0x228] ;  /* 0x00008a0000227ab9 */ /* 0x000fe20000000a00 */
[----:B0-----:R-:W2:Y:S04]  /*b71f0*/  LDL.LU R16, [R1+0x175c] ;  /* 0x00175c0001107983 */ /* 0x001ea80000300800 */
[----:B------:R0:W-:Y:S04]  /*b7200*/  STL.64 [R1+0x5350], R12 ;  /* 0x0053500c01007387 */ /* 0x0001e80000100a00 */
[----:B------:R1:W-:Y:S04]  /*b7210*/  STL.64 [R1+0x5338], R14 ;  /* 0x0053380e01007387 */ /* 0x0003e80000100a00 */
[----:B0-----:R-:W2:Y:S04]  /*b7220*/  LDL.LU R12, [R1+0x30] ;  /* 0x00003000010c7983 */ /* 0x001ea80000300800 */
[----:B------:R-:W2:Y:S04]  /*b7230*/  LDL.LU R13, [R1+0x34] ;  /* 0x00003400010d7983 */ /* 0x000ea80000300800 */
[----:B-1----:R-:W2:Y:S04]  /*b7240*/  LDL.LU R14, [R1+0x38] ;  /* 0x00003800010e7983 */ /* 0x002ea80000300800 */
[----:B------:R-:W2:Y:S04]  /*b7250*/  LDL.LU R15, [R1+0x3c] ;  /* 0x00003c00010f7983 */ /* 0x000ea80000300800 */
[----:B------:R0:W-:Y:S04]  /*b7260*/  STL.64 [R1+0x52f8], R60 ;  /* 0x0052f83c01007387 */ /* 0x0001e80000100a00 */
[----:B0-----:R-:W2:Y:S04]  /*b7270*/  LDL.LU R60, [R1+0xed0] ;  /* 0x000ed000013c7983 */ /* 0x001ea80000300800 */
[----:B------:R-:W2:Y:S04]  /*b7280*/  LDL.LU R61, [R1+0xed4] ;  /* 0x000ed400013d7983 */ /* 0x000ea80000300800 */
[----:B------:R-:W-:Y:S04]  /*b7290*/  STL [R1+0x4ec0], R58 ;  /* 0x004ec03a01007387 */ /* 0x000fe80000100800 */
[----:B------:R-:W-:Y:S04]  /*b72a0*/  STL [R1+0x5310], R59 ;  /* 0x0053103b01007387 */ /* 0x000fe80000100800 */
[----:B------:R0:W-:Y:S04]  /*b72b0*/  STL [R1+0x4eb0], R55 ;  /* 0x004eb03701007387 */ /* 0x0001e80000100800 */
[----:B0-----:R-:W2:Y:S04]  /*b72c0*/  LDL.LU R55, [R1+0xeec] ;  /* 0x000eec0001377983 */ /* 0x001ea80000300800 */
[----:B------:R0:W-:Y:S04]  /*b72d0*/  STL [R1+0x4ea0], R54 ;  /* 0x004ea03601007387 */ /* 0x0001e80000100800 */
[----:B0-----:R-:W2:Y:S04]  /*b72e0*/  LDL.LU R54, [R1+0xee8] ;  /* 0x000ee80001367983 */ /* 0x001ea80000300800 */
[----:B------:R0:W-:Y:S04]  /*b72f0*/  STL [R1+0x4e98], R53 ;  /* 0x004e983501007387 */ /* 0x0001e80000100800 */
[----:B0-----:R-:W2:Y:S04]  /*b7300*/  LDL.LU R53, [R1+0xee4] ;  /* 0x000ee40001357983 */ /* 0x001ea80000300800 */
[----:B------:R0:W-:Y:S04]  /*b7310*/  STL [R1+0x4e90], R52 ;  /* 0x004e903401007387 */ /* 0x0001e80000100800 */
[----:B0-----:R-:W2:Y:S01]  /*b7320*/  LDL.LU R52, [R1+0xee0] ;  /* 0x000ee00001347983 */ /* 0x001ea20000300800 */
[----:B------:R-:W-:Y:S01]  /*b7330*/  @P0 LOP3.LUT R2, R2, 0x2000000, RZ, 0xfc, !PT ;  /* 0x0200000002020812 */ /* 0x000fe200078efcff */
[----:B------:R-:W-:Y:S01]  /*b7340*/  BAR.SYNC.DEFER_BLOCKING 0x0 ;  /* 0x0000000000007b1d */ /* 0x000fe20000010000 */
[----:B------:R-:W-:-:S05]  /*b7350*/  LOP3.LUT P0, RZ, R0, 0x1, RZ, 0xc0, !PT ;  /* 0x0000000100ff7812 */ /* 0x000fca000780c0ff */
[----:B------:R-:W0:Y:S01]  /*b7360*/  S2R R58, SR_TID.X ;  /* 0x00000000003a7919 */ /* 0x000e220000002100 */
[----:B------:R1:W-:Y:S04]  /*b7370*/  STL [R1+0x4e78], R51 ;  /* 0x004e783301007387 */ /* 0x0003e80000100800 */
[----:B------:R-:W-:Y:S04]  /*b7380*/  STL [R1+0x4e68], R50 ;  /* 0x004e683201007387 */ /* 0x000fe80000100800 */
[----:B------:R-:W-:Y:S04]  /*b7390*/  STL [R1+0x4e58], R49 ;  /* 0x004e583101007387 */ /* 0x000fe80000100800 */
[----:B------:R-:W-:Y:S04]  /*b73a0*/  STL [R1+0x4e38], R48 ;  /* 0x004e383001007387 */ /* 0x000fe80000100800 */
[----:B------:R-:W-:Y:S04]  /*b73b0*/  STL [R1+0x4e18], R7 ;  /* 0x004e180701007387 */ /* 0x000fe80000100800 */
[----:B------:R-:W-:Y:S04]  /*b73c0*/  STL [R1+0x4e14], R6 ;  /* 0x004e140601007387 */ /* 0x000fe80000100800 */
[----:B------:R-:W-:Y:S01]  /*b73d0*/  STL [R1+0x4e10], R3 ;  /* 0x004e100301007387 */ /* 0x000fe20000100800 */
[----:B0-----:R-:W-:-:S03]  /*b73e0*/  LOP3.LUT R58, R58, 0x1f, RZ, 0xc0, !PT ;  /* 0x0000001f3a3a7812 */ /* 0x001fc600078ec0ff */
[----:B------:R-:W-:Y:S01]  /*b73f0*/  STL.64 [R1+0x4e00], R4 ;  /* 0x004e000401007387 */ /* 0x000fe20000100a00 */
[----:B-1----:R-:W-:-:S03]  /*b7400*/  LEA R51, R58, UR4, 0x4 ;  /* 0x000000043a337c11 */ /* 0x002fc6000f8e20ff */
[----:B------:R3:W-:Y:S01]  /*b7410*/  STL [R1+0x4de0], R2 ;  /* 0x004de00201007387 */ /* 0x0007e20000100800 */
[----:B------:R-:W-:-:S03]  /*b7420*/  ULDC.64 UR4, c[0x0][0x228] ;  /* 0x00008a0000047ab9 */ /* 0x000fc60000000a00 */
[----:B------:R0:W-:Y:S04]  /*b7430*/  STL [R1+0x52a8], R0 ;  /* 0x0052a80001007387 */ /* 0x0001e80000100800 */
[----:B------:R-:W2:Y:S01]  /*b7440*/  LDL.LU R59, [R1+0xed8] ;  /* 0x000ed800013b7983 */ /* 0x000ea20000300800 */
[----:B---3--:R-:W-:-:S03]  /*b7450*/  IADD3 R2, P6, R10, R44, RZ ;  /* 0x0000002c0a027210 */ /* 0x008fc60007fde0ff */
[----:B------:R-:W3:Y:S01]  /*b7460*/  LDL.LU R58, [R1+0xedc] ;  /* 0x000edc00013a7983 */ /* 0x000ee20000300800 */
[----:B0-----:R-:W-:-:S03]  /*b7470*/  SHF.R.S32.HI R0, RZ, 0x1f, R10 ;  /* 0x0000001fff007819 */ /* 0x001fc6000001140a */
[----:B------:R-:W-:Y:S02]  /*b7480*/  STL [R1+0x1c4c], R51 ;  /* 0x001c4c3301007387 */ /* 0x000fe40000100800 */
[----:B----4-:R-:W-:-:S05]  /*b7490*/  IMAD.X R3, R0, 0x1, R26, P6 ;  /* 0x0000000100037824 */ /* 0x010fca00030e061a */
[----:B------:R0:W-:Y:S04]  /*b74a0*/  STL.64 [R1+0x2878], R2 ;  /* 0x0028780201007387 */ /* 0x0001e80000100a00 */
[----:B0-----:R-:W4:Y:S04]  /*b74b0*/  LDL.LU R2, [R1+0x1320] ;  /* 0x0013200001027983 */ /* 0x001f280000300800 */
        /* <DEDUP_REMOVED lines=8> */
[----:B--2---:R-:W-:-:S03]  /*b7540*/  F2FP.SATFINITE.E5M2.F32.PACK_AB_MERGE_C R16, R16, R11, RZ ;  /* 0x0000000b1010723e */ /* 0x004fc600048060ff */
[----:B------:R0:W-:Y:S04]  /*b7550*/  STSM.16.M88.4 [R51], R12 ;  /* 0x0000000c33007844 */ /* 0x0001e80000000200 */
[----:B0-----:R-:W2:Y:S04]  /*b7560*/  LDL.LU R51, [R1+0x1734] ;  /* 0x0017340001337983 */ /* 0x001ea80000300800 */
[----:B------:R-:W2:Y:S04]  /*b7570*/  LDL.LU R14, [R1+0x1738] ;  /* 0x00173800010e7983 */ /* 0x000ea80000300800 */
[----:B------:R-:W2:Y:S04]  /*b7580*/  LDL.LU R15, [R1+0x173c] ;  /* 0x00173c00010f7983 */ /* 0x000ea80000300800 */
[----:B------:R-:W2:Y:S04]  /*b7590*/  LDL.LU R12, [R1+0x1720] ;  /* 0x00172000010c7983 */ /* 0x000ea80000300800 */
[----:B------:R-:W2:Y:S04]  /*b75a0*/  LDL.LU R13, [R1+0x1724] ;  /* 0x00172400010d7983 */ /* 0x000ea80000300800 */
[----:B------:R-:W2:Y:S04]  /*b75b0*/  LDL.LU R11, [R1+0x5374] ;  /* 0x00537400010b7983 */ /* 0x000ea80000300800 */
[----:B------:R0:W-:Y:S04]  /*b75c0*/  STL [R1+0x95c], R16 ;  /* 0x00095c1001007387 */ /* 0x0001e80000100800 */
[----:B0-----:R-:W2:Y:S01]  /*b75d0*/  LDL.LU R16, [R1+0x5370] ;  /* 0x0053700001107983 */ /* 0x001ea20000300800 */
[----:B------:R-:W-:-:S02]  /*b75e0*/  F2FP.SATFINITE.E5M2.F32.PACK_AB_MERGE_C R53, R53, R52, RZ ;  /* 0x000000343535723e */ /* 0x000fc400048060ff */
[----:B------:R-:W-:-:S03]  /*b75f0*/  IADD3 R52, P6, R10, R43, RZ ;  /* 0x0000002b0a347210 */ /* 0x000fc60007fde0ff */
[----:B------:R0:W-:Y:S02]  /*b7600*/  STL [R1+0x2dc], R53 ;  /* 0x0002dc3501007387 */ /* 0x0001e40000100800 */
[----:B0-----:R-:W-:-:S05]  /*b7610*/  IMAD.X R53, R0, 0x1, R24, P6 ;  /* 0x0000000100357824 */ /* 0x001fca00030e0618 */
[----:B------:R0:W-:Y:S02]  /*b7620*/  STL.64 [R1+0x2870], R52 ;  /* 0x0028703401007387 */ /* 0x0001e40000100a00 */
[----:B0-----:R-:W-:Y:S02]  /*b7630*/  F2FP.SATFINITE.E5M2.F32.PACK_AB_MERGE_C R53, R55, R54, RZ ;  /* 0x000000363735723e */ /* 0x001fe400048060ff */
[----:B------:R-:W2:Y:S01]  /*b7640*/  LDL.LU R52, [R1+0x1728] ;  /* 0x0017280001347983 */ /* 0x000ea20000300800 */
[----:B------:R-:W-:-:S03]  /*b7650*/  F2FP.SATFINITE.E5M2.F32.PACK_AB_MERGE_C R54, R61, R60, RZ ;  /* 0x0000003c3d36723e */ /* 0x000fc600048060ff */
[----:B------:R0:W-:Y:S04]  /*b7660*/  STL [R1+0x2e0], R53 ;  /* 0x0002e03501007387 */ /* 0x0001e80000100800 */
[----:B0-----:R-:W2:Y:S04]  /*b7670*/  LDL.LU R53, [R1+0x172c] ;  /* 0x00172c0001357983 */ /* 0x001ea80000300800 */
[----:B------:R0:W-:Y:S04]  /*b7680*/  STL [R1+0x28c], R54 ;  /* 0x00028c3601007387 */ /* 0x0001e80000100800 */
[----:B------:R-:W2:Y:S04]  /*b7690*/  LDL.LU R60, [R1+0x1710] ;  /* 0x00171000013c7983 */ /* 0x000ea80000300800 */
[----:B------:R-:W2:Y:S01]  /*b76a0*/  LDL.LU R61, [R1+0x1714] ;  /* 0x00171400013d7983 */ /* 0x000ea20000300800 */
[----:B0-----:R-:W-:-:S03]  /*b76b0*/  IADD3 R54, P6, R10, R42, RZ ;  /* 0x0000002a0a367210 */ /* 0x001fc60007fde0ff */
[----:B------:R3:W-:Y:S02]  /*b76c0*/  STL.64 [R1+0x5368], R42 ;  /* 0x0053682a01007387 */ /* 0x0007e40000100a00 */
[----:B------:R-:W-:-:S05]  /*b76d0*/  IMAD.X R55, R0, 0x1, R25, P6 ;  /* 0x0000000100377824 */ /* 0x000fca00030e0619 */
[----:B------:R0:W-:Y:S01]  /*b76e0*/  STL.64 [R1+0x2868], R54 ;  /* 0x0028683601007387 */ /* 0x0001e20000100a00 */
[----:B---3--:R-:W-:-:S03]  /*b76f0*/  F2FP.SATFINITE.E5M2.F32.PACK_AB_MERGE_C R42, R58, R59, RZ ;  /* 0x0000003b3a2a723e */ /* 0x008fc600048060ff */
[----:B0-----:R-:W3:Y:S04]  /*b7700*/  LDL.LU R54, [R1+0x1718] ;  /* 0x0017180001367983 */ /* 0x001ee80000300800 */
[----:B------:R-:W3:Y:S04]  /*b7710*/  LDL.LU R55, [R1+0x171c] ;  /* 0x00171c0001377983 */ /* 0x000ee80000300800 */
[----:B------:R0:W-:Y:S04]  /*b7720*/  STL [R1+0x288], R42 ;  /* 0x0002882a01007387 */ /* 0x0001e80000100800 */
[----:B------:R-:W3:Y:S04]  /*b7730*/  LDL.LU R59, [R1+0xec0] ;  /* 0x000ec000013b7983 */ /* 0x000ee80000300800 */
[----:B------:R-:W3:Y:S01]  /*b7740*/  LDL.LU R58, [R1+0xec4] ;  /* 0x000ec400013a7983 */ /* 0x000ee20000300800 */
[----:B----4-:R-:W-:-:S02]  /*b7750*/  F2FP.SATFINITE.E5M2.F32.PACK_AB_MERGE_C R2, R4, R2, RZ ;  /* 0x000000020402723e */ /* 0x010fc400048060ff */
[----:B0-----:R-:W-:-:S03]  /*b7760*/  IADD3 R42, P6, R10, R41, RZ ;  /* 0x000000290a2a7210 */ /* 0x001fc60007fde0ff */
[----:B------:R0:W-:Y:S02]  /*b7770*/  STL [R1+0x27c], R2 ;  /* 0x00027c0201007387 */ /* 0x0001e40000100800 */
[----:B------:R-:W-:Y:S01]  /*b7780*/  IMAD.X R43, R0, 0x1, R17, P6 ;  /* 0x00000001002b7824 */ /* 0x000fe200030e0611 */
[----:B------:R-:W-:Y:S02]  /*b7790*/  F2FP.SATFINITE.E5M2.F32.PACK_AB_MERGE_C R5, R3, R5, RZ ;  /* 0x000000050305723e */ /* 0x000fe400048060ff */
[----:B------:R-:W-:Y:S02]  /*b77a0*/  F2FP.SATFINITE.E5M2.F32.PACK_AB_MERGE_C R4, R7, R6, RZ ;  /* 0x000000060704723e */ /* 0x000fe400048060ff */
[----:B0-----:R-:W-:Y:S01]  /*b77b0*/  IADD3 R2, P6, R10, R40, RZ ;  /* 0x000000280a027210 */ /* 0x001fe20007fde0ff */
[----:B------:R-:W-:Y:S04]  /*b77c0*/  STL.64 [R1+0x2860], R42 ;  /* 0x0028602a01007387 */ /* 0x000fe80000100a00 */
[----:B------:R-:W-:Y:S01]  /*b77d0*/  IMAD.X R3, R0, 0x1, R18, P6 ;  /* 0x0000000100037824 */ /* 0x000fe200030e0612 */
[----:B------:R0:W-:Y:S04]  /*b77e0*/  STL [R1+0x278], R5 ;  /* 0x0002780501007387 */ /* 0x0001e80000100800 */
[----:B------:R-:W-:Y:S04]  /*b77f0*/  STL [R1+0x2930], R4 ;  /* 0x0029300401007387 */ /* 0x000fe80000100800 */
[----:B------:R1:W-:Y:S01]  /*b7800*/  STL.64 [R1+0x2858], R2 ;  /* 0x0028580201007387 */ /* 0x0003e20000100a00 */
[----:B0-----:R-:W-:-:S02]  /*b7810*/  F2FP.SATFINITE.E5M2.F32.PACK_AB_MERGE_C R5, R49, R48, RZ ;  /* 0x000000303105723e */ /* 0x001fc400048060ff */
[----:B-1----:R-:W-:-:S03]  /*b7820*/  IADD3 R2, P6, R10, R39, RZ ;  /* 0x000000270a027210 */ /* 0x002fc60007fde0ff */
[----:B------:R-:W-:Y:S02]  /*b7830*/  STL [R1+0x2934], R5 ;  /* 0x0029340501007387 */ /* 0x000fe40000100800 */
[----:B------:R-:W-:Y:S01]  /*b7840*/  IMAD.X R3, R0, 0x1, R19, P6 ;  /* 0x0000000100037824 */ /* 0x000fe200030e0613 */
[----:B------:R-:W-:-:S05]  /*b7850*/  IADD3 R6, P6, R10, R38, RZ ;  /* 0x000000260a067210 */ /* 0x000fca0007fde0ff */
[----:B------:R-:W-:Y:S01]  /*b7860*/  IMAD.X R7, R0, 0x1, R20, P6 ;  /* 0x0000000100077824 */ /* 0x000fe200030e0614 */
[----:B--2---:R-:W-:-:S05]  /*b7870*/  F2FP.SATFINITE.E5M2.F32.PACK_AB_MERGE_C R4, R51, R50, RZ ;  /* 0x000000323304723e */ /* 0x004fca00048060ff */
[----:B------:R0:W-:Y:S04]  /*b7880*/  STL [R1+0x2a3c], R4 ;  /* 0x002a3c0401007387 */ /* 0x0001e80000100800 */
[----:B------:R1:W-:Y:S01]  /*b7890*/  STL.64 [R1+0x2850], R2 ;  /* 0x0028500201007387 */ /* 0x0003e20000100a00 */
[----:B0-----:R-:W-:Y:S02]  /*b78a0*/  F2FP.SATFINITE.E5M2.F32.PACK_AB_MERGE_C R4, R15, R14, RZ ;  /* 0x0000000e0f04723e */ /* 0x001fe400048060ff */
[----:B-1----:R-:W-:Y:S01]  /*b78b0*/  F2FP.SATFINITE.E5M2.F32.PACK_AB_MERGE_C R3, R13, R12, RZ ;  /* 0x0000000c0d03723e */ /* 0x002fe200048060ff */
[----:B------:R-:W2:Y:S04]  /*b78c0*/  LDL.LU R2, [R1+0xec8] ;  /* 0x000ec80001027983 */ /* 0x000ea80000300800 */
[----:B------:R0:W-:Y:S04]  /*b78d0*/  STL [R1+0x2a38], R4 ;  /* 0x002a380401007387 */ /* 0x0001e80000100800 */
[----:B0-----:R-:W2:Y:S04]  /*b78e0*/  LDL.LU R4, [R1+0xecc] ;  /* 0x000ecc0001047983 */ /* 0x001ea80000300800 */
[----:B------:R0:W-:Y:S04]  /*b78f0*/  STL [R1+0x2a5c], R3 ;  /* 0x002a5c0301007387 */ /* 0x0001e80000100800 */
[----:B------:R-:W4:Y:S04]  /*b7900*/  LDL.LU R14, [R1+0xeb0] ;  /* 0x000eb000010e7983 */ /* 0x000f280000300800 */
[----:B------:R-:W4:Y:S04]  /*b7910*/  LDL.LU R15, [R1+0xeb4] ;  /* 0x000eb400010f7983 */ /* 0x000f280000300800 */
[----:B------:R-:W4:Y:S04]  /*b7920*/  LDL.LU R12, [R1+0xeb8] ;  /* 0x000eb800010c7983 */ /* 0x000f280000300800 */
[----:B------:R-:W4:Y:S04]  /*b7930*/  LDL.LU R13, [R1+0xebc] ;  /* 0x000ebc00010d7983 */ /* 0x000f280000300800 */
[----:B------:R-:W4:Y:S04]  /*b7940*/  LDL.LU R51, [R1+0x1310] ;  /* 0x0013100001337983 */ /* 0x000f280000300800 */
[----:B------:R1:W-:Y:S01]  /*b7950*/  STL.64 [R1+0x2848], R6 ;  /* 0x0028480601007387 */ /* 0x0003e20000100a00 */
[----:B------:R-:W-:-:S05]  /*b7960*/  F2FP.SATFINITE.E5M2.F32.PACK_AB_MERGE_C R5, R53, R52, RZ ;  /* 0x000000343505723e */ /* 0x000fca00048060ff */
[----:B------:R-:W-:Y:S04]  /*b7970*/  STL [R1+0x2a58], R5 ;  /* 0x002a580501007387 */ /* 0x000fe80000100800 */
[----:B------:R-:W4:Y:S01]  /*b7980*/  LDL.LU R52, [R1+0x1314] ;  /* 0x0013140001347983 */ /* 0x000f220000300800 */
[----:B0-----:R-:W-:-:S05]  /*b7990*/  F2FP.SATFINITE.E5M2.F32.PACK_AB_MERGE_C R3, R61, R60, RZ ;  /* 0x0000003c3d03723e */ /* 0x001fca00048060ff */
[----:B------:R3:W-:Y:S04]  /*b79a0*/  STL [R1+0x2a7c], R3 ;  /* 0x002a7c0301007387 */ /* 0x0007e80000100800 */
[----:B------:R-:W4:Y:S04]  /*b79b0*/  LDL.LU R60, [R1+0x1318] ;  /* 0x00131800013c7983 */ /* 0x000f280000300800 */
[----:B------:R-:W4:Y:S01]  /*b79c0*/  LDL.LU R61, [R1+0x131c] ;  /* 0x00131c00013d7983 */ /* 0x000f220000300800 */
[----:B-1----:R-:W-:-:S05]  /*b79d0*/  IADD3 R6, P6, R10, R37, RZ ;  /* 0x000000250a067210 */ /* 0x002fca0007fde0ff */
[----:B------:R-:W-:Y:S01]  /*b79e0*/  IMAD.X R7, R0, 0x1, R21, P6 ;  /* 0x0000000100077824 */ /* 0x000fe200030e0615 */
[----:B------:R-:W-:-:S04]  /*b79f0*/  IADD3 R42, P6, R10, R36, RZ ;  /* 0x000000240a2a7210 */ /* 0x000fc80007fde0ff */
[----:B------:R0:W-:Y:S01]  /*b7a00*/  STL.64 [R1+0x2840], R6 ;  /* 0x0028400601007387 */ /* 0x0001e20000100a00 */
[----:B---3--:R-:W-:-:S03]  /*b7a10*/  F2FP.SATFINITE.E5M2.F32.PACK_AB_MERGE_C R3, R55, R54, RZ ;  /* 0x000000363703723e */ /* 0x008fc600048060ff */
[----:B------:R-:W3:Y:S01]  /*b7a20*/  LDL.LU R5, [R1+0x1700] ;  /* 0x0017000001057983 */ /* 0x000ee20000300800 */
[----:B------:R-:W-:-:S03]  /*b7a30*/  IMAD.X R43, R0, 0x1, R22, P6 ;  /* 0x00000001002b7824 */ /* 0x000fc600030e0616 */
[----:B------:R1:W-:Y:S01]  /*b7a40*/  STL [R1+0x2a78], R3 ;  /* 0x002a780301007387 */ /* 0x0003e20000100800 */
[----:B0-----:R-:W-:-:S03]  /*b7a50*/  F2FP.SATFINITE.E5M2.F32.PACK_AB_MERGE_C R6, R58, R59, RZ ;  /* 0x0000003b3a06723e */ /* 0x001fc600048060ff */
[----:B-1----:R-:W3:Y:S04]  /*b7a60*/  LDL.LU R3, [R1+0x1704] ;  /* 0x0017040001037983 */ /* 0x002ee80000300800 */
[----:B------:R0:W-:Y:S04]  /*b7a70*/  STL [R1+0x2a8c], R6 ;  /* 0x002a8c0601007387 */ /* 0x0001e80000100800 */
[----:B0-----:R-:W3:Y:S04]  /*b7a80*/  LDL.LU R6, [R1+0x1708] ;  /* 0x0017080001067983 */ /* 0x001ee80000300800 */
[----:B------:R-:W3:Y:S04]  /*b7a90*/  LDL.LU R7, [R1+0x170c] ;  /* 0x00170c0001077983 */ /* 0x000ee80000300800 */
[----:B------:R-:W3:Y:S04]  /*b7aa0*/  LDL.LU R48, [R1+0x16f0] ;  /* 0x0016f00001307983 */ /* 0x000ee80000300800 */
[----:B------:R-:W3:Y:S04]  /*b7ab0*/  LDL.LU R49, [R1+0x16f4] ;  /* 0x0016f40001317983 */ /* 0x000ee80000300800 */
[----:B------:R-:W3:Y:S04]  /*b7ac0*/  LDL.LU R50, [R1+0x16f8] ;  /* 0x0016f80001327983 */ /* 0x000ee80000300800 */
[----:B------:R0:W-:Y:S04]  /*b7ad0*/  STL.64 [R1+0x2838], R42 ;  /* 0x0028382a01007387 */ /* 0x0001e80000100a00 */
[----:B------:R-:W3:Y:S04]  /*b7ae0*/  LDL.LU R54, [R1+0x16fc] ;  /* 0x0016fc0001367983 */ /* 0x000ee80000300800 */
[----:B------:R-:W3:Y:S04]  /*b7af0*/  LDL.LU R53, [R1+0x16e0] ;  /* 0x0016e00001357983 */ /* 0x000ee80000300800 */
[----:B------:R-:W3:Y:S01]  /*b7b00*/  LDL.LU R55, [R1+0x16e4] ;  /* 0x0016e40001377983 */ /* 0x000ee20000300800 */
[----:B0-----:R-:W-:-:S03]  /*b7b10*/  IADD3 R42, P6, R10, R35, RZ ;  /* 0x000000230a2a7210 */ /* 0x001fc60007fde0ff */
[----:B------:R-:W3:Y:S02]  /*b7b20*/  LDL.LU R59, [R1+0x16e8] ;  /* 0x0016e800013b7983 */ /* 0x000ee40000300800 */
[----:B------:R-:W-:Y:S02]  /*b7b30*/  IMAD.X R43, R0, 0x1, R23, P6 ;  /* 0x00000001002b7824 */ /* 0x000fe400030e0617 */
[----:B------:R-:W3:Y:S04]  /*b7b40*/  LDL.LU R58, [R1+0x16ec] ;  /* 0x0016ec00013a7983 */ /* 0x000ee80000300800 */
[----:B------:R0:W-:Y:S01]  /*b7b50*/  STL.64 [R1+0x2830], R42 ;  /* 0x0028302a01007387 */ /* 0x0001e20000100a00 */
[----:B------:R-:W-:Y:S02]  /*b7b60*/  SHF.R.S32.HI R10, RZ, 0x1f, R8 ;  /* 0x0000001fff0a7819 */ /* 0x000fe40000011408 */
[----:B0-----:R-:W-:-:S05]  /*b7b70*/  IADD3 R42, P6, R8, R34, RZ ;  /* 0x00000022082a7210 */ /* 0x001fca0007fde0ff */
[----:B------:R-:W-:Y:S01]  /*b7b80*/  IMAD.X R43, R10, 0x1, R31, P6 ;  /* 0x000000010a2b7824 */ /* 0x000fe200030e061f */
[----:B--2---:R-:W-:-:S05]  /*b7b90*/  F2FP.SATFINITE.E5M2.F32.PACK_AB_MERGE_C R4, R4, R2, RZ ;  /* 0x000000020404723e */ /* 0x004fca00048060ff */
[----:B------:R-:W-:Y:S01]  /*b7ba0*/  STL [R1+0x2a88], R4 ;  /* 0x002a880401007387 */ /* 0x000fe20000100800 */
[----:B----4-:R-:W-:-:S03]  /*b7bb0*/  F2FP.SATFINITE.E5M2.F32.PACK_AB_MERGE_C R2, R15, R14, RZ ;  /* 0x0000000e0f02723e */ /* 0x010fc600048060ff */
[----:B------:R-:W2:Y:S04]  /*b7bc0*/  LDL.LU R14, [R1+0x16d0] ;  /* 0x0016d000010e7983 */ /* 0x000ea80000300800 */
[----:B------:R0:W-:Y:S01]  /*b7bd0*/  STL [R1+0x2a9c], R2 ;  /* 0x002a9c0201007387 */ /* 0x0001e20000100800 */
[----:B------:R-:W-:-:S03]  /*b7be0*/  F2FP.SATFINITE.E5M2.F32.PACK_AB_MERGE_C R0, R13, R12, RZ ;  /* 0x0000000c0d00723e */ /* 0x000fc600048060ff */
[----:B------:R-:W2:Y:S04]  /*b7bf0*/  LDL.LU R15, [R1+0x16d4] ;  /* 0x0016d400010f7983 */ /* 0x000ea80000300800 */
[----:B------:R1:W-:Y:S04]  /*b7c00*/  STL [R1+0x2a98], R0 ;  /* 0x002a980001007387 */ /* 0x0003e80000100800 */
[----:B------:R-:W4:Y:S04]  /*b7c10*/  LDL.LU R12, [R1+0x16d8] ;  /* 0x0016d800010c7983 */ /* 0x000f280000300800 */
[----:B------:R-:W4:Y:S01]  /*b7c20*/  LDL.LU R13, [R1+0x16dc] ;  /* 0x0016dc00010d7983 */ /* 0x000f220000300800 */
[----:B0-----:R-:W-:-:S03]  /*b7c30*/  F2FP.SATFINITE.E5M2.F32.PACK_AB_MERGE_C R2, R52, R51, RZ ;  /* 0x000000333402723e */ /* 0x001fc600048060ff */
[----:B------:R-:W4:Y:S04]  /*b7c40*/  LDL.LU R51, [R1+0xea0] ;  /* 0x000ea00001337983 */ /* 0x000f280000300800 */
[----:B------:R0:W-:Y:S04]  /*b7c50*/  STL.64 [R1+0x2828], R42 ;  /* 0x0028282a01007387 */ /* 0x0001e80000100a00 */
[----:B------:R0:W-:Y:S04]  /*b7c60*/  STL [R1+0x2aac], R2 ;  /* 0x002aac0201007387 */ /* 0x0001e80000100800 */
[----:B------:R-:W4:Y:S01]  /*b7c70*/  LDL.LU R52, [R1+0xea4] ;  /* 0x000ea40001347983 */ /* 0x000f220000300800 */
[----:B-1----:R-:W-:-:S05]  /*b7c80*/  F2FP.SATFINITE.E5M2.F32.PACK_AB_MERGE_C R0, R61, R60, RZ ;  /* 0x0000003c3d00723e */ /* 0x002fca00048060ff */
[----:B------:R1:W-:Y:S04]  /*b7c90*/  STL [R1+0x2aa8], R0 ;  /* 0x002aa80001007387 */ /* 0x0003e80000100800 */
[----:B------:R-:W4:Y:S04]  /*b7ca0*/  LDL.LU R60, [R1+0xea8] ;  /* 0x000ea800013c7983 */ /* 0x000f280000300800 */
[----:B------:R-:W4:Y:S01]  /*b7cb0*/  LDL.LU R61, [R1+0xeac] ;  /* 0x000eac00013d7983 */ /* 0x000f220000300800 */
[----:B0-----:R-:W-:-:S05]  /*b7cc0*/  IADD3 R42, P6, R8, R33, RZ ;  /* 0x00000021082a7210 */ /* 0x001fca0007fde0ff */
[----:B------:R-:W-:Y:S01]  /*b7cd0*/  IMAD.X R43, R10, 0x1, R32, P6 ;  /* 0x000000010a2b7824 */ /* 0x000fe200030e0620 */
[----:B------:R-:W-:-:S04]  /*b7ce0*/  IADD3 R2, P6, R8, R56, RZ ;  /* 0x0000003808027210 */ /* 0x000fc80007fde0ff */
[----:B------:R-:W-:Y:S01]  /*b7cf0*/  STL.64 [R1+0x2820], R42 ;  /* 0x0028202a01007387 */ /* 0x000fe20000100a00 */
[----:B---3--:R-:W-:Y:S01]  /*b7d00*/  F2FP.SATFINITE.E5M2.F32.PACK_AB_MERGE_C R4, R3, R5, RZ ;  /* 0x000000050304723e */ /* 0x008fe200048060ff */
[----:B------:R-:W-:-:S04]  /*b7d10*/  IMAD.X R3, R10, 0x1, R29, P6 ;  /* 0x000000010a037824 */ /* 0x000fc800030e061d */
[----:B------:R-:W-:Y:S04]  /*b7d20*/  STL [R1+0x2928], R4 ;  /* 0x0029280401007387 */ /* 0x000fe80000100800 */
[----:B------:R-:W-:Y:S01]  /*b7d30*/  STL.64 [R1+0x5360], R56 ;  /* 0x0053603801007387 */ /* 0x000fe20000100a00 */
[----:B-1----:R-:W-:-:S05]  /*b7d40*/  F2FP.SATFINITE.E5M2.F32.PACK_AB_MERGE_C R0, R7, R6, RZ ;  /* 0x000000060700723e */ /* 0x002fca00048060ff */
[----:B------:R0:W-:Y:S01]  /*b7d50*/  STL [R1+0x292c], R0 ;  /* 0x00292c0001007387 */ /* 0x0001e20000100800 */
[----:B------:R-:W-:-:S05]  /*b7d60*/  F2FP.SATFINITE.E5M2.F32.PACK_AB_MERGE_C R54, R54, R50, RZ ;  /* 0x000000323636723e */ /* 0x000fca00048060ff */
[----:B------:R-:W-:Y:S04]  /*b7d70*/  STL [R1+0x4f88], R54 ;  /* 0x004f883601007387 */ /* 0x000fe80000100800 */
[----:B------:R1:W-:Y:S01]  /*b7d80*/  STL.64 [R1+0x2818], R2 ;  /* 0x0028180201007387 */ /* 0x0003e20000100a00 */
[----:B0-----:R-:W-:Y:S02]  /*b7d90*/  F2FP.SATFINITE.E5M2.F32.PACK_AB_MERGE_C R0, R49, R48, RZ ;  /* 0x000000303100723e */ /* 0x001fe400048060ff */
[----:B-1----:R-:W-:-:S03]  /*b7da0*/  IADD3 R2, P6, R8, R47, RZ ;  /* 0x0000002f08027210 */ /* 0x002fc60007fde0ff */
[----:B------:R0:W-:Y:S02]  /*b7db0*/  STL [R1+0x2a2c], R0 ;  /* 0x002a2c0001007387 */ /* 0x0001e40000100800 */
[----:B------:R-:W-:-:S05]  /*b7dc0*/  IMAD.X R3, R10, 0x1, R30, P6 ;  /* 0x000000010a037824 */ /* 0x000fca00030e061e */
[----:B------:R1:W-:Y:S01]  /*b7dd0*/  STL.64 [R1+0x2810], R2 ;  /* 0x0028100201007387 */ /* 0x0003e20000100a00 */
[----:B0-----:R-:W-:-:S03]  /*b7de0*/  F2FP.SATFINITE.E5M2.F32.PACK_AB_MERGE_C R0, R58, R59, RZ ;  /* 0x0000003b3a00723e */ /* 0x001fc600048060ff */
[----:B------:R-:W3:Y:S01]  /*b7df0*/  LDL.LU R56, [R1+0xe90] ;  /* 0x000e900001387983 */ /* 0x000ee20000300800 */
[----:B-1----:R-:W-:-:S05]  /*b7e00*/  F2FP.SATFINITE.E5M2.F32.PACK_AB_MERGE_C R2, R55, R53, RZ ;  /* 0x000000353702723e */ /* 0x002fca00048060ff */
[----:B------:R0:W-:Y:S04]  /*b7e10*/  STL [R1+0x2a4c], R2 ;  /* 0x002a4c0201007387 */ /* 0x0001e80000100800 */
[----:B------:R-:W3:Y:S01]  /*b7e20*/  LDL.LU R57, [R1+0xe94] ;  /* 0x000e940001397983 */ /* 0x000ee20000300800 */
[----:B0-----:R-:W-:-:S03]  /*b7e30*/  IADD3 R2, P6, R8, R46, RZ ;  /* 0x0000002e08027210 */ /* 0x001fc60007fde0ff */
[----:B------:R-:W-:Y:S02]  /*b7e40*/  STL [R1+0x2a48], R0 ;  /* 0x002a480001007387 */ /* 0x000fe40000100800 */
[----:B------:R-:W-:Y:S02]  /*b7e50*/  IMAD.X R3, R10, 0x1, R27, P6 ;  /* 0x000000010a037824 */ /* 0x000fe400030e061b */
[----:B------:R-:W3:Y:S04]  /*b7e60*/  LDL.LU R53, [R1+0xe98] ;  /* 0x000e980001357983 */ /* 0x000ee80000300800 */
[----:B------:R-:W3:Y:S04]  /*b7e70*/  LDL.LU R55, [R1+0xe9c] ;  /* 0x000e9c0001377983 */ /* 0x000ee80000300800 */
[----:B------:R-:W3:Y:S04]  /*b7e80*/  LDL.LU R59, [R1+0x1300] ;  /* 0x00130000013b7983 */ /* 0x000ee80000300800 */
[----:B------:R-:W3:Y:S04]  /*b7e90*/  LDL.LU R58, [R1+0x1304] ;  /* 0x00130400013a7983 */ /* 0x000ee80000300800 */
[----:B------:R2:W-:Y:S02]  /*b7ea0*/  STL.64 [R1+0x2808], R2 ;  /* 0x0028080201007387 */ /* 0x0005e40000100a00 */
[----:B--2---:R-:W-:-:S02]  /*b7eb0*/  F2FP.SATFINITE.E5M2.F32.PACK_AB_MERGE_C R2, R15, R14, RZ ;  /* 0x0000000e0f02723e */ /* 0x004fc400048060ff */
[----:B------:R-:W2:Y:S04]  /*b7ec0*/  LDL.LU R14, [R1+0x1308] ;  /* 0x00130800010e7983 */ /* 0x000ea80000300800 */
[----:B------:R0:W-:Y:S04]  /*b7ed0*/  STL [R1+0x2a6c], R2 ;  /* 0x002a6c0201007387 */ /* 0x0001e80000100800 */
[----:B------:R-:W2:Y:S01]  /*b7ee0*/  LDL.LU R15, [R1+0x130c] ;  /* 0x00130c00010f7983 */ /* 0x000ea20000300800 */
[----:B----4-:R-:W-:Y:S02]  /*b7ef0*/  F2FP.SATFINITE.E5M2.F32.PACK_AB_MERGE_C R0, R13, R12, RZ ;  /* 0x0000000c0d00723e */ /* 0x010fe400048060ff */
[----:B0-----:R-:W-:-:S03]  /*b7f00*/  IADD3 R2, P6, R8, R45, RZ ;  /* 0x0000002d08027210 */ /* 0x001fc60007fde0ff */
[----:B------:R0:W-:Y:S02]  /*b7f10*/  STL [R1+0x2a68], R0 ;  /* 0x002a680001007387 */ /* 0x0001e40000100800 */
[----:B------:R-:W-:Y:S02]  /*b7f20*/  IMAD.X R3, R10, 0x1, R28, P6 ;  /* 0x000000010a037824 */ /* 0x000fe400030e061c */
[----:B------:R-:W4:Y:S04]  /*b7f30*/  LDL.LU R12, [R1+0x16c0] ;  /* 0x0016c000010c7983 */ /* 0x000f280000300800 */
[----:B------:R-:W4:Y:S04]  /*b7f40*/  LDL.LU R13, [R1+0x16c4] ;  /* 0x0016c400010d7983 */ /* 0x000f280000300800 */
[----:B------:R1:W-:Y:S04]  /*b7f50*/  STL.64 [R1+0x2800], R2 ;  /* 0x0028000201007387 */ /* 0x0003e80000100a00 */
[----:B0-----:R-:W4:Y:S01]  /*b7f60*/  LDL.LU R0, [R1+0x16c8] ;  /* 0x0016c80001007983 */ /* 0x001f220000300800 */
[----:B------:R-:W-:-:S05]  /*b7f70*/  IADD3 R42, P6, R8, R44, RZ ;  /* 0x0000002c082a7210 */ /* 0x000fca0007fde0ff */
[----:B------:R-:W-:Y:S01]  /*b7f80*/  IMAD.X R43, R10, 0x1, R26, P6 ;  /* 0x000000010a2b7824 */ /* 0x000fe200030e061a */
[----:B-1----:R-:W-:-:S05]  /*b7f90*/  F2FP.SATFINITE.E5M2.F32.PACK_AB_MERGE_C R2, R52, R51, RZ ;  /* 0x000000333402723e */ /* 0x002fca00048060ff */
[----:B------:R0:W-:Y:S01]  /*b7fa0*/  STL [R1+0x2a84], R2 ;  /* 0x002a840201007387 */ /* 0x0001e20000100800 */
[----:B------:R-:W-:-:S03]  /*b7fb0*/  F2FP.SATFINITE.E5M2.F32.PACK_AB_MERGE_C R3, R61, R60, RZ ;  /* 0x0000003c3d03723e */ /* 0x000fc600048060ff */
[----:B0-----:R-:W4:Y:S04]  /*b7fc0*/  LDL.LU R2, [R1+0x16cc] ;  /* 0x0016cc0001027983 */ /* 0x001f280000300800 */
[----:B------:R0:W-:Y:S04]  /*b7fd0*/  STL [R1+0x2a80], R3 ;  /* 0x002a800301007387 */ /* 0x0001e80000100800 */
[----:B------:R-:W4:Y:S04]  /*b7fe0*/  LDL.LU R4, [R1+0x16b0] ;  /* 0x0016b00001047983 */ /* 0x000f280000300800 */
[----:B------:R-:W4:Y:S04]  /*b7ff0*/  LDL.LU R5, [R1+0x16b4] ;  /* 0x0016b40001057983 */ /* 0x000f280000300800 */
        /* <DEDUP_REMOVED lines=10> */
[----:B------:R0:W-:Y:S04]  /*b80a0*/  STL.64 [R1+0x27f8], R42 ;  /* 0x0027f82a01007387 */ /* 0x0001e80000100a00 */
[----:B0-----:R-:W2:Y:S01]  /*b80b0*/  LDL.LU.64 R42, [R1+0x5368] ;  /* 0x00536800012a7983 */ /* 0x001ea20000300a00 */
[----:B---3--:R-:W-:-:S05]  /*b80c0*/  F2FP.SATFINITE.E5M2.F32.PACK_AB_MERGE_C R56, R57, R56, RZ ;  /* 0x000000383938723e */ /* 0x008fca00048060ff */
[----:B------:R-:W-:Y:S01]  /*b80d0*/  STL [R1+0x2a94], R56 ;  /* 0x002a943801007387 */ /* 0x000fe20000100800 */
[----:B------:R-:W-:-:S05]  /*b80e0*/  F2FP.SATFINITE.E5M2.F32.PACK_AB_MERGE_C R53, R55, R53, RZ ;  /* 0x000000353735723e */ /* 0x000fca00048060ff */
[----:B------:R0:W-:Y:S01]  /*b80f0*/  STL [R1+0x2a90], R53 ;  /* 0x002a903501007387 */ /* 0x0001e20000100800 */
[----:B------:R-:W-:Y:S01]  /*b8100*/  NOP ;  /* 0x0000000000007918 */ /* 0x000fe20000000000 */
[----:B--2---:R-:W-:-:S05]  /*b8110*/  IADD3 R54, P6, R8, R43, RZ ;  /* 0x0000002b08367210 */ /* 0x004fca0007fde0ff */
[----:B------:R-:W-:-:S05]  /*b8120*/  IMAD.X R55, R10, 0x1, R24, P6 ;  /* 0x000000010a377824 */ /* 0x000fca00030e0618 */
[----:B------:R1:W-:Y:S04]  /*b8130*/  STL.64 [R1+0x27f0], R54 ;  /* 0x0027f03601007387 */ /* 0x0003e80000100a00 */
[----:B0-----:R-:W2:Y:S01]  /*b8140*/  LDL.LU R53, [R1+0x1680] ;  /* 0x0016800001357983 */ /* 0x001ea20000300800 */
[----:B-1----:R-:W-:-:S03]  /*b8150*/  F2FP.SATFINITE.E5M2.F32.PACK_AB_MERGE_C R54, R58, R59, RZ ;  /* 0x0000003b3a36723e */ /* 0x002fc600048060ff */
[----:B------:R-:W2:Y:S04]  /*b8160*/  LDL.LU R55, [R1+0x1684] ;  /* 0x0016840001377983 */ /* 0x000ea80000300800 */
[----:B------:R0:W-:Y:S04]  /*b8170*/  STL [R1+0x2aa4], R54 ;  /* 0x002aa43601007387 */ /* 0x0001e80000100800 */
[----:B------:R-:W3:Y:S04]  /*b8180*/  LDL.LU R59, [R1+0x1688] ;  /* 0x00168800013b7983 */ /* 0x000ee80000300800 */
[----:B------:R-:W3:Y:S01]  /*b8190*/  LDL.LU R58, [R1+0x168c] ;  /* 0x00168c00013a7983 */ /* 0x000ee20000300800 */
[----:B0-----:R-:W-:-:S02]  /*b81a0*/  F2FP.SATFINITE.E5M2.F32.PACK_AB_MERGE_C R54, R15, R14, RZ ;  /* 0x0000000e0f36723e */ /* 0x001fc400048060ff */
[----:B------:R-:W-:Y:S02]  /*b81b0*/  IADD3 R14, P6, R8, R42, RZ ;  /* 0x0000002a080e7210 */ /* 0x000fe40007fde0ff */
[----:B----4-:R-:W-:-:S03]  /*b81c0*/  F2FP.SATFINITE.E5M2.F32.PACK_AB_MERGE_C R12, R13, R12, RZ ;  /* 0x0000000c0d0c723e */ /* 0x010fc600048060ff */
[----:B------:R-:W-:Y:S01]  /*b81d0*/  IMAD.X R15, R10, 0x1, R25, P6 ;  /* 0x000000010a0f7824 */ /* 0x000fe200030e0619 */
[----:B------:R-:W-:Y:S01]  /*b81e0*/  IADD3 R56, P6, R8, R41, RZ ;  /* 0x0000002908387210 */ /* 0x000fe20007fde0ff */
[----:B------:R-:W-:Y:S01]  /*b81f0*/  STL [R1+0x2aa0], R54 ;  /* 0x002aa03601007387 */ /* 0x000fe20000100800 */
[----:B------:R-:W-:-:S03]  /*b8200*/  F2FP.SATFINITE.E5M2.F32.PACK_AB_MERGE_C R0, R2, R0, RZ ;  /* 0x000000000200723e */ /* 0x000fc600048060ff */
[----:B------:R0:W-:Y:S01]  /*b8210*/  STL.64 [R1+0x27e8], R14 ;  /* 0x0027e80e01007387 */ /* 0x0001e20000100a00 */
[----:B------:R-:W-:Y:S01]  /*b8220*/  IMAD.X R57, R10, 0x1, R17, P6 ;  /* 0x000000010a397824 */ /* 0x000fe200030e0611 */
[----:B------:R-:W-:Y:S02]  /*b8230*/  IADD3 R2, P6, R8, R40, RZ ;  /* 0x0000002808027210 */ /* 0x000fe40007fde0ff */
[----:B------:R-:W-:Y:S01]  /*b8240*/  F2FP.SATFINITE.E5M2.F32.PACK_AB_MERGE_C R4, R5, R4, RZ ;  /* 0x000000040504723e */ /* 0x000fe200048060ff */
[----:B0-----:R-:W4:Y:S04]  /*b8250*/  LDL.LU R14, [R1+0xe80] ;  /* 0x000e8000010e7983 */ /* 0x001f280000300800 */
[----:B------:R-:W4:Y:S04]  /*b8260*/  LDL.LU R15, [R1+0xe84] ;  /* 0x000e8400010f7983 */ /* 0x000f280000300800 */
[----:B------:R0:W-:Y:S04]  /*b8270*/  STL [R1+0xecc], R12 ;  /* 0x000ecc0c01007387 */ /* 0x0001e80000100800 */
[----:B0-----:R-:W4:Y:S04]  /*b8280*/  LDL.LU R12, [R1+0xe88] ;  /* 0x000e8800010c7983 */ /* 0x001f280000300800 */
[----:B------:R-:W4:Y:S04]  /*b8290*/  LDL.LU R13, [R1+0xe8c] ;  /* 0x000e8c00010d7983 */ /* 0x000f280000300800 */
[----:B------:R0:W-:Y:S04]  /*b82a0*/  STL [R1+0xee0], R0 ;  /* 0x000ee00001007387 */ /* 0x0001e80000100800 */
[----:B------:R-:W-:Y:S01]  /*b82b0*/  STL.64 [R1+0x27e0], R56 ;  /* 0x0027e03801007387 */ /* 0x000fe20000100a00 */
[----:B0-----:R-:W-:Y:S01]  /*b82c0*/  F2FP.SATFINITE.E5M2.F32.PACK_AB_MERGE_C R0, R6, R3, RZ ;  /* 0x000000030600723e */ /* 0x001fe200048060ff */
[----:B------:R-:W-:-:S02]  /*b82d0*/  IMAD.X R3, R10, 0x1, R18, P6 ;  /* 0x000000010a037824 */ /* 0x000fc400030e0612 */
[----:B------:R0:W-:Y:S04]  /*b82e0*/  STL [R1+0xe98], R4 ;  /* 0x000e980401007387 */ /* 0x0001e80000100800 */
[----:B------:R1:W-:Y:S04]  /*b82f0*/  STL [R1+0xe9c], R0 ;  /* 0x000e9c0001007387 */ /* 0x0003e80000100800 */
[----:B------:R1:W-:Y:S01]  /*b8300*/  STL.64 [R1+0x27d8], R2 ;  /* 0x0027d80201007387 */ /* 0x0003e20000100a00 */
[----:B0-----:R-:W-:Y:S02]  /*b8310*/  F2FP.SATFINITE.E5M2.F32.PACK_AB_MERGE_C R4, R48, R7, RZ ;  /* 0x000000073004723e */ /* 0x001fe400048060ff */
[----:B-1----:R-:W-:-:S02]  /*b8320*/  F2FP.SATFINITE.E5M2.F32.PACK_AB_MERGE_C R0, R50, R49, RZ ;  /* 0x000000313200723e */ /* 0x002fc400048060ff */
[----:B------:R-:W-:Y:S01]  /*b8330*/  IADD3 R2, P6, R8, R39, RZ ;  /* 0x0000002708027210 */ /* 0x000fe20007fde0ff */
[----:B------:R0:W-:Y:S04]  /*b8340*/  STL [R1+0x295c], R4 ;  /* 0x00295c0401007387 */ /* 0x0001e80000100800 */
[----:B------:R-:W-:Y:S01]  /*b8350*/  IMAD.X R3, R10, 0x1, R19, P6 ;  /* 0x000000010a037824 */ /* 0x000fe200030e0613 */
[----:B------:R1:W-:Y:S04]  /*b8360*/  STL [R1+0x2970], R0 ;  /* 0x0029700001007387 */ /* 0x0003e80000100800 */
[----:B------:R1:W-:Y:S01]  /*b8370*/  STL.64 [R1+0x27c8], R2 ;  /* 0x0027c80201007387 */ /* 0x0003e20000100a00 */
[----:B0-----:R-:W-:-:S03]  /*b8380*/  IADD3 R4, P6, R8, R38, RZ ;  /* 0x0000002608047210 */ /* 0x001fc60007fde0ff */
[----:B-1----:R-:W4:Y:S01]  /*b8390*/  LDL.LU R0, [R1+0xe70] ;  /* 0x000e700001007983 */ /* 0x002f220000300800 */
[----:B------:R-:W-:Y:S02]  /*b83a0*/  F2FP.SATFINITE.E5M2.F32.PACK_AB_MERGE_C R2, R52, R51, RZ ;  /* 0x000000333402723e */ /* 0x000fe400048060ff */
[----:B------:R-:W-:-:S03]  /*b83b0*/  F2FP.SATFINITE.E5M2.F32.PACK_AB_MERGE_C R3, R61, R60, RZ ;  /* 0x0000003c3d03723e */ /* 0x000fc600048060ff */
[----:B------:R0:W-:Y:S01]  /*b83c0*/  STL [R1+0xe90], R2 ;  /* 0x000e900201007387 */ /* 0x0001e20000100800 */
[----:B------:R-:W-:-:S03]  /*b83d0*/  IMAD.X R5, R10, 0x1, R20, P6 ;  /* 0x000000010a057824 */ /* 0x000fc600030e0614 */
[----:B0-----:R-:W4:Y:S04]  /*b83e0*/  LDL.LU R2, [R1+0xe74] ;  /* 0x000e740001027983 */ /* 0x001f280000300800 */
[----:B------:R-:W-:Y:S04]  /*b83f0*/  STL [R1+0xe94], R3 ;  /* 0x000e940301007387 */ /* 0x000fe80000100800 */
[----:B------:R-:W4:Y:S04]  /*b8400*/  LDL.LU R51, [R1+0xe78] ;  /* 0x000e780001337983 */ /* 0x000f280000300800 */
[----:B------:R-:W4:Y:S04]  /*b8410*/  LDL.LU R52, [R1+0xe7c] ;  /* 0x000e7c0001347983 */ /* 0x000f280000300800 */
[----:B------:R-:W4:Y:S04]  /*b8420*/  LDL.LU R60, [R1+0x12f0] ;  /* 0x0012f000013c7983 */ /* 0x000f280000300800 */
[----:B------:R-:W4:Y:S04]  /*b8430*/  LDL.LU R61, [R1+0x12f4] ;  /* 0x0012f400013d7983 */ /* 0x000f280000300800 */
[----:B------:R2:W-:Y:S02]  /*b8440*/  STL.64 [R1+0x27d0], R4 ;  /* 0x0027d00401007387 */ /* 0x0005e40000100a00 */
[----:B--2---:R-:W-:-:S02]  /*b8450*/  F2FP.SATFINITE.E5M2.F32.PACK_AB_MERGE_C R4, R55, R53, RZ ;  /* 0x000000353704723e */ /* 0x004fc400048060ff */
[----:B------:R-:W2:Y:S04]  /*b8460*/  LDL.LU R53, [R1+0x12f8] ;  /* 0x0012f80001357983 */ /* 0x000ea80000300800 */
[----:B------:R0:W-:Y:S04]  /*b8470*/  STL [R1+0x300], R4 ;  /* 0x0003000401007387 */ /* 0x0001e80000100800 */
[----:B------:R-:W2:Y:S01]  /*b8480*/  LDL.LU R55, [R1+0x12fc] ;  /* 0x0012fc0001377983 */ /* 0x000ea20000300800 */
[----:B---3--:R-:W-:-:S05]  /*b8490*/  F2FP.SATFINITE.E5M2.F32.PACK_AB_MERGE_C R3, R58, R59, RZ ;  /* 0x0000003b3a03723e */ /* 0x008fca00048060ff */
[----:B------:R-:W-:Y:S04]  /*b84a0*/  STL [R1+0x320], R3 ;  /* 0x0003200301007387 */ /* 0x000fe80000100800 */
[----:B------:R-:W3:Y:S04]  /*b84b0*/  LDL.LU R59, [R1+0x1670] ;  /* 0x00167000013b7983 */ /* 0x000ee80000300800 */
[----:B------:R-:W3:Y:S01]  /*b84c0*/  LDL.LU R58, [R1+0x1674] ;  /* 0x00167400013a7983 */ /* 0x000ee20000300800 */
[----:B0-----:R-:W-:-:S05]  /*b84d0*/  IADD3 R4, P6, R8, R37, RZ ;  /* 0x0000002508047210 */ /* 0x001fca0007fde0ff */
[----:B------:R-:W-:-:S05]  /*b84e0*/  IMAD.X R5, R10, 0x1, R21, P6 ;  /* 0x000000010a057824 */ /* 0x000fca00030e0615 */
[----:B------:R4:W-:Y:S02]  /*b84f0*/  STL.64 [R1+0x27c0], R4 ;  /* 0x0027c00401007387 */ /* 0x0009e40000100a00 */
[----:B----4-:R-:W-:Y:S02]  /*b8500*/  F2FP.SATFINITE.E5M2.F32.PACK_AB_MERGE_C R5, R15, R14, RZ ;  /* 0x0000000e0f05723e */ /* 0x010fe400048060ff */
[----:B------:R-:W4:Y:S04]  /*b8510*/  LDL.LU R4, [R1+0x1678] ;  /* 0x0016780001047983 */ /* 0x000f280000300800 */
[----:B------:R0:W-:Y:S01]  /*b8520*/  STL [R1+0x270], R5 ;  /* 0x0002700501007387 */ /* 0x0001e20000100800 */
[----:B------:R-:W-:Y:S02]  /*b8530*/  F2FP.SATFINITE.E5M2.F32.PACK_AB_MERGE_C R3, R13, R12, RZ ;  /* 0x0000000c0d03723e */ /* 0x000fe400048060ff */
[----:B------:R-:W-:Y:S01]  /*b8540*/  IADD3 R12, P6, R8, R36, RZ ;  /* 0x00000024080c7210 */ /* 0x000fe20007fde0ff */
[----:B0-----:R-:W4:Y:S04]  /*b8550*/  LDL.LU R5, [R1+0x167c] ;  /* 0x00167c0001057983 */ /* 0x001f280000300800 */
[----:B------:R0:W-:Y:S01]  /*b8560*/  STL [R1+0x274], R3 ;  /* 0x0002740301007387 */ /* 0x0001e20000100800 */
[----:B------:R-:W-:Y:S01]  /*b8570*/  IMAD.X R13, R10, 0x1, R22, P6 ;  /* 0x000000010a0d7824 */ /* 0x000fe200030e0616 */
[----:B------:R-:W-:-:S02]  /*b8580*/  IADD3 R56, P6, R8, R35, RZ ;  /* 0x0000002308387210 */ /* 0x000fc40007fde0ff */
[----:B0-----:R-:W4:Y:S04]  /*b8590*/  LDL.LU R3, [R1+0x1660] ;  /* 0x0016600001037983 */ /* 0x001f280000300800 */
[----:B------:R-:W4:Y:S04]  /*b85a0*/  LDL.LU R6, [R1+0x1664] ;  /* 0x0016640001067983 */ /* 0x000f280000300800 */
[----:B------:R-:W4:Y:S01]  /*b85b0*/  LDL.LU R7, [R1+0x1668] ;  /* 0x0016680001077983 */ /* 0x000f220000300800 */
[----:B------:R-:W-:-:S03]  /*b85c0*/  IMAD.X R57, R10, 0x1, R23, P6 ;  /* 0x000000010a397824 */ /* 0x000fc600030e0617 */
[----:B------:R-:W4:Y:S04]  /*b85d0*/  LDL.LU R48, [R1+0x166c] ;  /* 0x00166c0001307983 */ /* 0x000f280000300800 */
[----:B------:R-:W4:Y:S04]  /*b85e0*/  LDL.LU R49, [R1+0x1650] ;  /* 0x0016500001317983 */ /* 0x000f280000300800 */
[----:B------:R0:W-:Y:S04]  /*b85f0*/  STL.64 [R1+0x27b0], R12 ;  /* 0x0027b00c01007387 */ /* 0x0001e80000100a00 */
[----:B------:R-:W4:Y:S04]  /*b8600*/  LDL.LU R50, [R1+0x1654] ;  /* 0x0016540001327983 */ /* 0x000f280000300800 */
[----:B------:R-:W4:Y:S04]  /*b8610*/  LDL.LU R14, [R1+0x1658] ;  /* 0x00165800010e7983 */ /* 0x000f280000300800 */
[----:B------:R-:W4:Y:S04]  /*b8620*/  LDL.LU R15, [R1+0x165c] ;  /* 0x00165c00010f7983 */ /* 0x000f280000300800 */
[----:B0-----:R-:W4:Y:S04]  /*b8630*/  LDL.LU R12, [R1+0x1640] ;  /* 0x00164000010c7983 */ /* 0x001f280000300800 */
[----:B------:R-:W4:Y:S04]  /*b8640*/  LDL.LU R13, [R1+0x1644] ;  /* 0x00164400010d7983 */ /* 0x000f280000300800 */
[----:B------:R0:W-:Y:S01]  /*b8650*/  STL.64 [R1+0x27b8], R56 ;  /* 0x0027b83801007387 */ /* 0x0001e20000100a00 */
[----:B------:R-:W-:-:S02]  /*b8660*/  F2FP.SATFINITE.E5M2.F32.PACK_AB_MERGE_C R8, R2, R0, RZ ;  /* 0x000000000208723e */ /* 0x000fc400048060ff */
[----:B0-----:R-:W-:-:S03]  /*b8670*/  IADD3 R56, P6, R9, R34, RZ ;  /* 0x0000002209387210 */ /* 0x001fc60007fde0ff */
[----:B------:R0:W-:Y:S01]  /*b8680*/  STL [R1+0x260], R8 ;  /* 0x0002600801007387 */ /* 0x0001e20000100800 */
[----:B------:R-:W-:-:S03]  /*b8690*/  F2FP.SATFINITE.E5M2.F32.PACK_AB_MERGE_C R2, R52, R51, RZ ;  /* 0x000000333402723e */ /* 0x000fc600048060ff */
[----:B------:R-:W4:Y:S01]  /*b86a0*/  LDL.LU R51, [R1+0x1648] ;  /* 0x0016480001337983 */ /* 0x000f220000300800 */
[----:B0-----:R-:W-:Y:S02]  /*b86b0*/  SHF.R.S32.HI R8, RZ, 0x1f, R9 ;  /* 0x0000001fff087819 */ /* 0x001fe40000011409 */
[----:B------:R-:W-:Y:S01]  /*b86c0*/  F2FP.SATFINITE.E5M2.F32.PACK_AB_MERGE_C R0, R61, R60, RZ ;  /* 0x0000003c3d00723e */ /* 0x000fe200048060ff */
[----:B------:R2:W-:Y:S02]  /*b86d0*/  STL [R1+0x25c], R2 ;  /* 0x00025c0201007387 */ /* 0x0005e40000100800 */
[----:B------:R-:W-:Y:S02]  /*b86e0*/  IMAD.X R57, R8, 0x1, R31, P6 ;  /* 0x0000000108397824 */ /* 0x000fe400030e061f */
[----:B------:R-:W4:Y:S04]  /*b86f0*/  LDL.LU R52, [R1+0x164c] ;  /* 0x00164c0001347983 */ /* 0x000f280000300800 */
[----:B------:R3:W-:Y:S04]  /*b8700*/  STL [R1+0x240], R0 ;  /* 0x0002400001007387 */ /* 0x0007e80000100800 */
[----:B------:R-:W4:Y:S04]  /*b8710*/  LDL.LU R60, [R1+0x1630] ;  /* 0x00163000013c7983 */ /* 0x000f280000300800 */
[----:B------:R-:W4:Y:S01]  /*b8720*/  LDL.LU R61, [R1+0x1634] ;  /* 0x00163400013d7983 */ /* 0x000f220000300800 */
[----:B--2---:R-:W-:-:S03]  /*b8730*/  F2FP.SATFINITE.E5M2.F32.PACK_AB_MERGE_C R2, R55, R53, RZ ;  /* 0x000000353702723e */ /* 0x004fc600048060ff */
[----:B------:R-:W2:Y:S04]  /*b8740*/  LDL.LU R53, [R1+0x1638] ;  /* 0x0016380001357983 */ /* 0x000ea80000300800 */
[----:B------:R0:W-:Y:S04]  /*b8750*/  STL.64 [R1+0x27a8], R56 ;  /* 0x0027a83801007387 */ /* 0x0001e80000100a00 */
[----:B------:R-:W-:Y:S04]  /*b8760*/  STL [R1+0x23c], R2 ;  /* 0x00023c0201007387 */ /* 0x000fe80000100800 */
[----:B------:R-:W2:Y:S01]  /*b8770*/  LDL.LU R55, [R1+0x163c] ;  /* 0x00163c0001377983 */ /* 0x000ea20000300800 */
[----:B---3--:R-:W-:-:S02]  /*b8780*/  F2FP.SATFINITE.E5M2.F32.PACK_AB_MERGE_C R0, R58, R59, RZ ;  /* 0x0000003b3a00723e */ /* 0x008fc400048060ff */
[----:B0-----:R-:W-:-:S03]  /*b8790*/  IADD3 R56, P6, R9, R33, RZ ;  /* 0x0000002109387210 */ /* 0x001fc60007fde0ff */
[----:B------:R-:W-:Y:S02]  /*b87a0*/  STL [R1+0xedc], R0 ;  /* 0x000edc0001007387 */ /* 0x000fe40000100800 */
[----:B------:R-:W-:Y:S02]  /*b87b0*/  IMAD.X R57, R8, 0x1, R32, P6 ;  /* 0x0000000108397824 */ /* 0x000fe400030e0620 */
[----:B------:R-:W3:Y:S04]  /*b87c0*/  LDL.LU R59, [R1+0xe60] ;  /* 0x000e6000013b7983 */ /* 0x000ee80000300800 */
[----:B------:R-:W3:Y:S04]  /*b87d0*/  LDL.LU R58, [R1+0xe64] ;  /* 0x000e6400013a7983 */ /* 0x000ee80000300800 */
[----:B------:R0:W-:Y:S04]  /*b87e0*/  STL.64 [R1+0x27a0], R56 ;  /* 0x0027a03801007387 */ /* 0x0001e80000100a00 */
[----:B0-----:R-:W2:Y:S01]  /*b87f0*/  LDL.LU.64 R56, [R1+0x5360] ;  /* 0x0053600001387983 */ /* 0x001ea20000300a00 */
[----:B----4-:R-:W-:-:S05]  /*b8800*/  F2FP.SATFINITE.E5M2.F32.PACK_AB_MERGE_C R4, R5, R4, RZ ;  /* 0x000000040504723e */ /* 0x010fca00048060ff */
[----:B------:R0:W-:Y:S01]  /*b8810*/  STL [R1+0xee4], R4 ;  /* 0x000ee40401007387 */ /* 0x0001e20000100800 */
[----:B------:R-:W-:Y:S02]  /*b8820*/  F2FP.SATFINITE.E5M2.F32.PACK_AB_MERGE_C R0, R6, R3, RZ ;  /* 0x000000030600723e */ /* 0x000fe400048060ff */
[----:B0-----:R-:W-:Y:S02]  /*b8830*/  F2FP.SATFINITE.E5M2.F32.PACK_AB_MERGE_C R4, R48, R7, RZ ;  /* 0x000000073004723e */ /* 0x001fe400048060ff */
[----:B--2---:R-:W-:Y:S01]  /*b8840*/  IADD3 R2, P6, R9, R56, RZ ;  /* 0x0000003809027210 */ /* 0x004fe20007fde0ff */
[----:B------:R-:W-:Y:S04]  /*b8850*/  STL.64 [R1+0x5358], R56 ;  /* 0x0053583801007387 */ /* 0x000fe80000100a00 */
[----:B------:R-:W-:Y:S01]  /*b8860*/  IMAD.X R3, R8, 0x1, R29, P6 ;  /* 0x0000000108037824 */ /* 0x000fe200030e061d */
[----:B------:R0:W-:Y:S04]  /*b8870*/  STL [R1+0xe78], R0 ;  /* 0x000e780001007387 */ /* 0x0001e80000100800 */
[----:B------:R1:W-:Y:S01]  /*b8880*/  STL.64 [R1+0x2798], R2 ;  /* 0x0027980201007387 */ /* 0x0003e20000100a00 */
[----:B0-----:R-:W-:-:S02]  /*b8890*/  F2FP.SATFINITE.E5M2.F32.PACK_AB_MERGE_C R0, R50, R49, RZ ;  /* 0x000000313200723e */ /* 0x001fc400048060ff */
[----:B-1----:R-:W-:Y:S01]  /*b88a0*/  IADD3 R2, P6, R9, R47, RZ ;  /* 0x0000002f09027210 */ /* 0x002fe20007fde0ff */
[----:B------:R-:W-:Y:S04]  /*b88b0*/  STL [R1+0xe7c], R4 ;  /* 0x000e7c0401007387 */ /* 0x000fe80000100800 */
[----:B------:R-:W-:Y:S01]  /*b88c0*/  IMAD.X R3, R8, 0x1, R30, P6 ;  /* 0x0000000108037824 */ /* 0x000fe200030e061e */
[----:B------:R0:W-:Y:S04]  /*b88d0*/  STL [R1+0x2968], R0 ;  /* 0x0029680001007387 */ /* 0x0001e80000100800 */
[----:B------:R1:W-:Y:S04]  /*b88e0*/  STL.64 [R1+0x2790], R2 ;  /* 0x0027900201007387 */ /* 0x0003e80000100a00 */
[----:B------:R-:W2:Y:S01]  /*b88f0*/  LDL.LU R10, [R1+0xe68] ;  /* 0x000e6800010a7983 */ /* 0x000ea20000300800 */
[----:B0-----:R-:W-:-:S02]  /*b8900*/  F2FP.SATFINITE.E5M2.F32.PACK_AB_MERGE_C R0, R13, R12, RZ ;  /* 0x0000000c0d00723e */ /* 0x001fc400048060ff */
[----:B-1----:R-:W-:-:S05]  /*b8910*/  F2FP.SATFINITE.E5M2.F32.PACK_AB_MERGE_C R2, R15, R14, RZ ;  /* 0x0000000e0f02723e */ /* 0x002fca00048060ff */
[----:B------:R0:W-:Y:S04]  /*b8920*/  STL [R1+0x2990], R2 ;  /* 0x0029900201007387 */ /* 0x0001e80000100800 */
[----:B------:R-:W2:Y:S04]  /*b8930*/  LDL.LU R54, [R1+0xe6c] ;  /* 0x000e6c0001367983 */ /* 0x000ea80000300800 */
[----:B------:R1:W-:Y:S04]  /*b8940*/  STL [R1+0xe70], R0 ;  /* 0x000e700001007387 */ /* 0x0003e80000100800 */
[----:B------:R-:W4:Y:S04]  /*b8950*/  LDL.LU R14, [R1+0xe50] ;  /* 0x000e5000010e7983 */ /* 0x000f280000300800 */
[----:B------:R-:W4:Y:S04]  /*b8960*/  LDL.LU R15, [R1+0xe54] ;  /* 0x000e5400010f7983 */ /* 0x000f280000300800 */
[----:B------:R-:W4:Y:S04]  /*b8970*/  LDL.LU R12, [R1+0xe58] ;  /* 0x000e5800010c7983 */ /* 0x000f280000300800 */
[----:B------:R-:W4:Y:S01]  /*b8980*/  LDL.LU R13, [R1+0xe5c] ;  /* 0x000e5c00010d7983 */ /* 0x000f220000300800 */
[----:B0-----:R-:W-:-:S05]  /*b8990*/  IADD3 R2, P6, R9, R46, RZ ;  /* 0x0000002e09027210 */ /* 0x001fca0007fde0ff */
[----:B------:R-:W-:-:S05]  /*b89a0*/  IMAD.X R3, R8, 0x1, R27, P6 ;  /* 0x0000000108037824 */ /* 0x000fca00030e061b */
[----:B------:R0:W-:Y:S01]  /*b89b0*/  STL.64 [R1+0x2788], R2 ;  /* 0x0027880201007387 */ /* 0x0001e20000100a00 */
[----:B-1----:R-:W-:Y:S02]  /*b89c0*/  F2FP.SATFINITE.E5M2.F32.PACK_AB_MERGE_C R0, R61, R60, RZ ;  /* 0x0000003c3d00723e */ /* 0x002fe400048060ff */
[----:B0-----:R-:W-:Y:S02]  /*b89d0*/  F2FP.SATFINITE.E5M2.F32.PACK_AB_MERGE_C R2, R52, R51, RZ ;  /* 0x000000333402723e */ /* 0x001fe400048060ff */
[----:B------:R-:W4:Y:S04]  /*b89e0*/  LDL.LU R51, [R1+0x12e0] ;  /* 0x0012e00001337983 */ /* 0x000f280000300800 */
[----:B------:R0:W-:Y:S04]  /*b89f0*/  STL [R1+0xe74], R2 ;  /* 0x000e740201007387 */ /* 0x0001e80000100800 */
[----:B------:R-:W4:Y:S01]  /*b8a00*/  LDL.LU R52, [R1+0x12e4] ;  /* 0x0012e40001347983 */ /* 0x000f220000300800 */
[----:B0-----:R-:W-:-:S03]  /*b8a10*/  IADD3 R2, P6, R9, R45, RZ ;  /* 0x0000002d09027210 */ /* 0x001fc60007fde0ff */
[----:B------:R0:W-:Y:S02]  /*b8a20*/  STL [R1+0x2fc], R0 ;  /* 0x0002fc0001007387 */ /* 0x0001e40000100800 */
[----:B------:R-:W-:Y:S02]  /*b8a30*/  IMAD.X R3, R8, 0x1, R28, P6 ;  /* 0x0000000108037824 */ /* 0x000fe400030e061c */
[----:B------:R-:W4:Y:S04]  /*b8a40*/  LDL.LU R60, [R1+0x12e8] ;  /* 0x0012e800013c7983 */ /* 0x000f280000300800 */
[----:B------:R-:W4:Y:S04]  /*b8a50*/  LDL.LU R61, [R1+0x12ec] ;  /* 0x0012ec00013d7983 */ /* 0x000f280000300800 */
[----:B------:R1:W-:Y:S04]  /*b8a60*/  STL.64 [R1+0x2780], R2 ;  /* 0x0027800201007387 */ /* 0x0003e80000100a00 */
[----:B0-----:R-:W4:Y:S01]  /*b8a70*/  LDL.LU R0, [R1+0x1620] ;  /* 0x0016200001007983 */ /* 0x001f220000300800 */
[----:B-1----:R-:W-:-:S02]  /*b8a80*/  F2FP.SATFINITE.E5M2.F32.PACK_AB_MERGE_C R2, R55, R53, RZ ;  /* 0x000000353702723e */ /* 0x002fc400048060ff */
[----:B---3--:R-:W-:-:S03]  /*b8a90*/  F2FP.SATFINITE.E5M2.F32.PACK_AB_MERGE_C R3, R58, R59, RZ ;  /* 0x0000003b3a03723e */ /* 0x008fc600048060ff */
[----:B------:R0:W-:Y:S04]  /*b8aa0*/  STL [R1+0x2998], R2 ;  /* 0x0029980201007387 */ /* 0x0001e80000100800 */
[----:B0-----:R-:W3:Y:S04]  /*b8ab0*/  LDL.LU R2, [R1+0x1624] ;  /* 0x0016240001027983 */ /* 0x001ee80000300800 */
[----:B------:R0:W-:Y:S04]  /*b8ac0*/  STL [R1+0x268], R3 ;  /* 0x0002680301007387 */ /* 0x0001e80000100800 */
[----:B------:R-:W3:Y:S04]  /*b8ad0*/  LDL.LU R4, [R1+0x1628] ;  /* 0x0016280001047983 */ /* 0x000ee80000300800 */
[----:B------:R-:W3:Y:S04]  /*b8ae0*/  LDL.LU R5, [R1+0x162c] ;  /* 0x00162c0001057983 */ /* 0x000ee80000300800 */
[----:B0-----:R-:W3:Y:S04]  /*b8af0*/  LDL.LU R3, [R1+0x1610] ;  /* 0x0016100001037983 */ /* 0x001ee80000300800 */
[----:B------:R-:W3:Y:S04]  /*b8b00*/  LDL.LU R6, [R1+0x1614] ;  /* 0x0016140001067983 */ /* 0x000ee80000300800 */
[----:B------:R-:W3:Y:S04]  /*b8b10*/  LDL.LU R7, [R1+0x1618] ;  /* 0x0016180001077983 */ /* 0x000ee80000300800 */
[----:B------:R-:W3:Y:S04]  /*b8b20*/  LDL.LU R48, [R1+0x161c] ;  /* 0x00161c0001307983 */ /* 0x000ee80000300800 */
[----:B------:R-:W3:Y:S04]  /*b8b30*/  LDL.LU R49, [R1+0x1600] ;  /* 0x0016000001317983 */ /* 0x000ee80000300800 */
[----:B------:R-:W3:Y:S01]  /*b8b40*/  LDL.LU R50, [R1+0x1604] ;  /* 0x0016040001327983 */ /* 0x000ee20000300800 */
[----:B------:R-:W-:-:S03]  /*b8b50*/  IADD3 R56, P6, R9, R44, RZ ;  /* 0x0000002c09387210 */ /* 0x000fc60007fde0ff */
[----:B------:R-:W3:Y:S02]  /*b8b60*/  LDL.LU R53, [R1+0x1608] ;  /* 0x0016080001357983 */ /* 0x000ee40000300800 */
[----:B------:R-:W-:Y:S02]  /*b8b70*/  IMAD.X R57, R8, 0x1, R26, P6 ;  /* 0x0000000108397824 */ /* 0x000fe400030e061a */
[----:B------:R-:W3:Y:S04]  /*b8b80*/  LDL.LU R55, [R1+0x160c] ;  /* 0x00160c0001377983 */ /* 0x000ee80000300800 */
[----:B------:R-:W3:Y:S04]  /*b8b90*/  LDL.LU R59, [R1+0x15f0] ;  /* 0x0015f000013b7983 */ /* 0x000ee80000300800 */
[----:B------:R-:W3:Y:S04]  /*b8ba0*/  LDL.LU R58, [R1+0x15f4] ;  /* 0x0015f400013a7983 */ /* 0x000ee80000300800 */
[----:B------:R-:W-:Y:S01]  /*b8bb0*/  STL.64 [R1+0x2770], R56 ;  /* 0x0027703801007387 */ /* 0x000fe20000100a00 */
[----:B--2---:R-:W-:-:S05]  /*b8bc0*/  F2FP.SATFINITE.E5M2.F32.PACK_AB_MERGE_C R54, R54, R10, RZ ;  /* 0x0000000a3636723e */ /* 0x004fca00048060ff */
[----:B------:R-:W-:Y:S01]  /*b8bd0*/  STL [R1+0x29b0], R54 ;  /* 0x0029b03601007387 */ /* 0x000fe20000100800 */
[----:B----4-:R-:W-:Y:S02]  /*b8be0*/  F2FP.SATFINITE.E5M2.F32.PACK_AB_MERGE_C R10, R15, R14, RZ ;  /* 0x0000000e0f0a723e */ /* 0x010fe400048060ff */
[----:B------:R-:W-:-:S03]  /*b8bf0*/  IADD3 R14, P6, R9, R43, RZ ;  /* 0x0000002b090e7210 */ /* 0x000fc60007fde0ff */
[----:B------:R0:W-:Y:S02]  /*b8c00*/  STL [R1+0x24c], R10 ;  /* 0x00024c0a01007387 */ /* 0x0001e40000100800 */
[----:B------:R-:W-:-:S05]  /*b8c10*/  IMAD.X R15, R8, 0x1, R24, P6 ;  /* 0x00000001080f7824 */ /* 0x000fca00030e0618 */
[----:B------:R1:W-:Y:S01]  /*b8c20*/  STL.64 [R1+0x2778], R14 ;  /* 0x0027780e01007387 */ /* 0x0003e20000100a00 */
[----:B0-----:R-:W-:-:S03]  /*b8c30*/  F2FP.SATFINITE.E5M2.F32.PACK_AB_MERGE_C R10, R13, R12, RZ ;  /* 0x0000000c0d0a723e */ /* 0x001fc600048060ff */
[----:B-1----:R-:W2:Y:S04]  /*b8c40*/  LDL.LU R14, [R1+0x15f8] ;  /* 0x0015f800010e7983 */ /* 0x002ea80000300800 */
[----:B------:R-:W2:Y:S04]  /*b8c50*/  LDL.LU R15, [R1+0x15fc] ;  /* 0x0015fc00010f7983 */ /* 0x000ea80000300800 */
[----:B------:R0:W-:Y:S04]  /*b8c60*/  STL [R1+0x29b8], R10 ;  /* 0x0029b80a01007387 */ /* 0x0001e80000100800 */
[----:B------:R-:W4:Y:S04]  /*b8c70*/  LDL.LU R12, [R1+0x15e0] ;  /* 0x0015e000010c7983 */ /* 0x000f280000300800 */
[----:B------:R-:W4:Y:S01]  /*b8c80*/  LDL.LU R13, [R1+0x15e4] ;  /* 0x0015e400010d7983 */ /* 0x000f220000300800 */
[----:B------:R-:W-:-:S02]  /*b8c90*/  IADD3 R56, P6, R9, R42, RZ ;  /* 0x0000002a09387210 */ /* 0x000fc40007fde0ff */
[----:B0-----:R-:W-:-:S03]  /*b8ca0*/  F2FP.SATFINITE.E5M2.F32.PACK_AB_MERGE_C R10, R52, R51, RZ ;  /* 0x00000033340a723e */ /* 0x001fc600048060ff */
[----:B------:R-:W-:Y:S02]  /*b8cb0*/  IMAD.X R57, R8, 0x1, R25, P6 ;  /* 0x0000000108397824 */ /* 0x000fe400030e0619 */
[----:B------:R0:W-:Y:S04]  /*b8cc0*/  STL [R1+0x22c], R10 ;  /* 0x00022c0a01007387 */ /* 0x0001e80000100800 */
[----:B------:R-:W4:Y:S04]  /*b8cd0*/  LDL.LU R51, [R1+0x15e8] ;  /* 0x0015e80001337983 */ /* 0x000f280000300800 */
[----:B------:R-:W4:Y:S01]  /*b8ce0*/  LDL.LU R52, [R1+0x15ec] ;  /* 0x0015ec0001347983 */ /* 0x000f220000300800 */
[----:B0-----:R-:W-:-:S03]  /*b8cf0*/  F2FP.SATFINITE.E5M2.F32.PACK_AB_MERGE_C R10, R61, R60, RZ ;  /* 0x0000003c3d0a723e */ /* 0x001fc600048060ff */
[----:B------:R0:W-:Y:S04]  /*b8d00*/  STL.64 [R1+0x2768], R56 ;  /* 0x0027683801007387 */ /* 0x0001e80000100a00 */
[----:B------:R-:W-:Y:S04]  /*b8d10*/  STL [R1+0x29c4], R10 ;  /* 0x0029c40a01007387 */ /* 0x000fe80000100800 */
[----:B------:R-:W4:Y:S01]  /*b8d20*/  LDL.LU R60, [R1+0xe40] ;  /* 0x000e4000013c7983 */ /* 0x000f220000300800 */
[----:B0-----:R-:W-:-:S03]  /*b8d30*/  IADD3 R56, P6, R9, R41, RZ ;  /* 0x0000002909387210 */ /* 0x001fc60007fde0ff */
[----:B------:R-:W4:Y:S02]  /*b8d40*/  LDL.LU R61, [R1+0xe44] ;  /* 0x000e4400013d7983 */ /* 0x000f240000300800 */
[----:B------:R-:W-:Y:S01]  /*b8d50*/  IMAD.X R57, R8, 0x1, R17, P6 ;  /* 0x0000000108397824 */ /* 0x000fe200030e0611 */
[----:B---3--:R-:W-:Y:S02]  /*b8d60*/  F2FP.SATFINITE.E5M2.F32.PACK_AB_MERGE_C R0, R2, R0, RZ ;  /* 0x000000000200723e */ /* 0x008fe400048060ff */
[----:B------:R-:W-:-:S03]  /*b8d70*/  IADD3 R2, P6, R9, R40, RZ ;  /* 0x0000002809027210 */ /* 0x000fc60007fde0ff */
[----:B------:R0:W-:Y:S01]  /*b8d80*/  STL [R1+0xe80], R0 ;  /* 0x000e800001007387 */ /* 0x0001e20000100800 */
[----:B------:R-:W-:-:S03]  /*b8d90*/  F2FP.SATFINITE.E5M2.F32.PACK_AB_MERGE_C R4, R5, R4, RZ ;  /* 0x000000040504723e */ /* 0x000fc600048060ff */
[----:B------:R-:W-:Y:S01]  /*b8da0*/  STL.64 [R1+0x2760], R56 ;  /* 0x0027603801007387 */ /* 0x000fe20000100a00 */
[----:B0-----:R-:W-:Y:S01]  /*b8db0*/  F2FP.SATFINITE.E5M2.F32.PACK_AB_MERGE_C R0, R6, R3, RZ ;  /* 0x000000030600723e */ /* 0x001fe200048060ff */
[----:B------:R-:W-:Y:S02]  /*b8dc0*/  IMAD.X R3, R8, 0x1, R18, P6 ;  /* 0x0000000108037824 */ /* 0x000fe400030e0612 */
[----:B------:R0:W-:Y:S04]  /*b8dd0*/  STL [R1+0xe88], R4 ;  /* 0x000e880401007387 */ /* 0x0001e80000100800 */
[----:B------:R1:W-:Y:S04]  /*b8de0*/  STL [R1+0xe50], R0 ;  /* 0x000e500001007387 */ /* 0x0003e80000100800 */
[----:B------:R3:W-:Y:S01]  /*b8df0*/  STL.64 [R1+0x2750], R2 ;  /* 0x0027500201007387 */ /* 0x0007e20000100a00 */
[----:B0-----:R-:W-:-:S02]  /*b8e00*/  F2FP.SATFINITE.E5M2.F32.PACK_AB_MERGE_C R4, R48, R7, RZ ;  /* 0x000000073004723e */ /* 0x001fc400048060ff */
[----:B-1----:R-:W-:Y:S02]  /*b8e10*/  F2FP.SATFINITE.E5M2.F32.PACK_AB_MERGE_C R0, R50, R49, RZ ;  /* 0x000000313200723e */ /* 0x002fe400048060ff */
[C---:B---3--:R-:W-:Y:S01]  /*b8e20*/  IADD3 R2, P6, R9.reuse, R39, RZ ;  /* 0x0000002709027210 */ /* 0x048fe20007fde0ff */
[----:B------:R0:W-:Y:S04]  /*b8e30*/  STL [R1+0xe54], R4 ;  /* 0x000e540401007387 */ /* 0x0001e80000100800 */
[----:B------:R-:W-:Y:S01]  /*b8e40*/  IMAD.X R3, R8, 0x1, R19, P6 ;  /* 0x0000000108037824 */ /* 0x000fe200030e0613 */
[----:B------:R1:W-:Y:S04]  /*b8e50*/  STL [R1+0x294c], R0 ;  /* 0x00294c0001007387 */ /* 0x0003e80000100800 */
[----:B------:R3:W-:Y:S01]  /*b8e60*/  STL.64 [R1+0x2758], R2 ;  /* 0x0027580201007387 */ /* 0x0007e20000100a00 */
[----:B0-----:R-:W-:-:S03]  /*b8e70*/  IADD3 R4, P6, R9, R38, RZ ;  /* 0x0000002609047210 */ /* 0x001fc60007fde0ff */
[----:B-1----:R-:W4:Y:S01]  /*b8e80*/  LDL.LU R0, [R1+0xe48] ;  /* 0x000e480001007983 */ /* 0x002f220000300800 */
[----:B---3--:R-:W-:Y:S02]  /*b8e90*/  F2FP.SATFINITE.E5M2.F32.PACK_AB_MERGE_C R2, R55, R53, RZ ;  /* 0x000000353702723e */ /* 0x008fe400048060ff */
[----:B------:R-:W-:-:S03]  /*b8ea0*/  F2FP.SATFINITE.E5M2.F32.PACK_AB_MERGE_C R3, R58, R59, RZ ;  /* 0x0000003b3a03723e */ /* 0x000fc600048060ff */
[----:B------:R0:W-:Y:S01]  /*b8eb0*/  STL [R1+0x2954], R2 ;  /* 0x0029540201007387 */ /* 0x0001e20000100800 */
[----:B------:R-:W-:-:S03]  /*b8ec0*/  IMAD.X R5, R8, 0x1, R20, P6 ;  /* 0x0000000108057824 */ /* 0x000fc600030e0614 */
[----:B0-----:R-:W3:Y:S04]  /*b8ed0*/  LDL.LU R2, [R1+0xe4c] ;  /* 0x000e4c0001027983 */ /* 0x001ee80000300800 */
[----:B------:R-:W-:Y:S04]  /*b8ee0*/  STL [R1+0x5f8], R3 ;  /* 0x0005f80301007387 */ /* 0x000fe80000100800 */
        /* <DEDUP_REMOVED lines=9> */
[----:B----4-:R-:W-:-:S05]  /*b8f80*/  F2FP.SATFINITE.E5M2.F32.PACK_AB_MERGE_C R3, R13, R12, RZ ;  /* 0x0000000c0d03723e */ /* 0x010fca00048060ff */
[----:B------:R1:W-:Y:S04]  /*b8f90*/  STL [R1+0x26c], R3 ;  /* 0x00026c0301007387 */ /* 0x0003e80000100800 */
[----:B------:R-:W4:Y:S04]  /*b8fa0*/  LDL.LU R12, [R1+0x12d8] ;  /* 0x0012d800010c7983 */ /* 0x000f280000300800 */
[----:B------:R-:W4:Y:S01]  /*b8fb0*/  LDL.LU R13, [R1+0x12dc] ;  /* 0x0012dc00010d7983 */ /* 0x000f220000300800 */
[----:B0-----:R-:W-:-:S05]  /*b8fc0*/  IADD3 R4, P6, R9, R37, RZ ;  /* 0x0000002509047210 */ /* 0x001fca0007fde0ff */
[----:B------:R-:W-:-:S05]  /*b8fd0*/  IMAD.X R5, R8, 0x1, R21, P6 ;  /* 0x0000000108057824 */ /* 0x000fca00030e0615 */
[----:B------:R0:W-:Y:S01]  /*b8fe0*/  STL.64 [R1+0x2740], R4 ;  /* 0x0027400401007387 */ /* 0x0001e20000100a00 */
[----:B------:R-:W-:Y:S02]  /*b8ff0*/  IADD3 R56, P6, R9, R36, RZ ;  /* 0x0000002409387210 */ /* 0x000fe40007fde0ff */
[----:B-1----:R-:W-:Y:S02]  /*b9000*/  F2FP.SATFINITE.E5M2.F32.PACK_AB_MERGE_C R3, R61, R60, RZ ;  /* 0x0000003c3d03723e */ /* 0x002fe400048060ff */
[----:B0-----:R-:W-:Y:S01]  /*b9010*/  F2FP.SATFINITE.E5M2.F32.PACK_AB_MERGE_C R5, R52, R51, RZ ;  /* 0x000000333405723e */ /* 0x001fe200048060ff */
[----:B------:R-:W4:Y:S04]  /*b9020*/  LDL.LU R4, [R1+0x15d0] ;  /* 0x0015d00001047983 */ /* 0x000f280000300800 */
[----:B------:R0:W-:Y:S01]  /*b9030*/  STL [R1+0x2e4], R5 ;  /* 0x0002e40501007387 */ /* 0x0001e20000100800 */
[----:B------:R-:W-:-:S03]  /*b9040*/  IMAD.X R57, R8, 0x1, R22, P6 ;  /* 0x0000000108397824 */ /* 0x000fc600030e0616 */
[----:B0-----:R-:W4:Y:S04]  /*b9050*/  LDL.LU R5, [R1+0x15d4] ;  /* 0x0015d40001057983 */ /* 0x001f280000300800 */
[----:B------:R0:W-:Y:S04]  /*b9060*/  STL [R1+0x250], R3 ;  /* 0x0002500301007387 */ /* 0x0001e80000100800 */
        /* <DEDUP_REMOVED lines=10> */
[----:B------:R0:W-:Y:S02]  /*b9110*/  STL.64 [R1+0x2730], R56 ;  /* 0x0027303801007387 */ /* 0x0001e40000100a00 */
[----:B0-----:R-:W-:-:S05]  /*b9120*/  IADD3 R56, P6, R9, R35, RZ ;  /* 0x0000002309387210 */ /* 0x001fca0007fde0ff */
[----:B------:R-:W-:Y:S01]  /*b9130*/  IMAD.X R57, R8, 0x1, R23, P6 ;  /* 0x0000000108397824 */ /* 0x000fe200030e0617 */
[----:B---3--:R-:W-:-:S04]  /*b9140*/  F2FP.SATFINITE.E5M2.F32.PACK_AB_MERGE_C R8, R2, R0, RZ ;  /* 0x000000000208723e */ /* 0x008fc800048060ff */
[----:B------:R0:W-:Y:S04]  /*b9150*/  STL.64 [R1+0x2738], R56 ;  /* 0x0027383801007387 */ /* 0x0001e80000100a00 */
[----:B------:R1:W-:Y:S01]  /*b9160*/  STL [R1+0x258], R8 ;  /* 0x0002580801007387 */ /* 0x0003e20000100800 */
[----:B------:R-:W-:Y:S02]  /*b9170*/  F2FP.SATFINITE.E5M2.F32.PACK_AB_MERGE_C R2, R55, R53, RZ ;  /* 0x000000353702723e */ /* 0x000fe400048060ff */
[----:B0-----:R-:W-:Y:S01]  /*b9180*/  IADD3 R56, P6, R11, R34, RZ ;  /* 0x000000220b387210 */ /* 0x001fe20007fde0ff */
[----:B------:R-:W3:Y:S01]  /*b9190*/  LDL.LU R53, [R1+0x15a0] ;  /* 0x0015a00001357983 */ /* 0x000ee20000300800 */
[----:B-1----:R-:W-:Y:S02]  /*b91a0*/  SHF.R.S32.HI R8, RZ, 0x1f, R11 ;  /* 0x0000001fff087819 */ /* 0x002fe4000001140b */
[----:B------:R-:W-:Y:S01]  /*b91b0*/  F2FP.SATFINITE.E5M2.F32.PACK_AB_MERGE_C R0, R58, R59, RZ ;  /* 0x0000003b3a00723e */ /* 0x000fe200048060ff */
[----:B------:R-:W-:Y:S02]  /*b91c0*/  STL [R1+0x234], R2 ;  /* 0x0002340201007387 */ /* 0x000fe40000100800 */
[----:B------:R-:W-:-:S02]  /*b91d0*/  IMAD.X R57, R8, 0x1, R31, P6 ;  /* 0x0000000108397824 */ /* 0x000fc400030e061f */
[----:B------:R-:W3:Y:S04]  /*b91e0*/  LDL.LU R55, [R1+0x15a4] ;  /* 0x0015a40001377983 */ /* 0x000ee80000300800 */
[----:B------:R-:W-:Y:S04]  /*b91f0*/  STL [R1+0x230], R0 ;  /* 0x0002300001007387 */ /* 0x000fe80000100800 */
[----:B------:R-:W3:Y:S04]  /*b9200*/  LDL.LU R59, [R1+0x15a8] ;  /* 0x0015a800013b7983 */ /* 0x000ee80000300800 */
[----:B------:R-:W3:Y:S04]  /*b9210*/  LDL.LU R58, [R1+0x15ac] ;  /* 0x0015ac00013a7983 */ /* 0x000ee80000300800 */
[----:B------:R0:W-:Y:S02]  /*b9220*/  STL.64 [R1+0x2728], R56 ;  /* 0x0027283801007387 */ /* 0x0001e40000100a00 */
[----:B0-----:R-:W-:-:S05]  /*b9230*/  IADD3 R56, P6, R11, R33, RZ ;  /* 0x000000210b387210 */ /* 0x001fca0007fde0ff */
[----:B------:R-:W-:Y:S01]  /*b9240*/  IMAD.X R57, R8, 0x1, R32, P6 ;  /* 0x0000000108397824 */ /* 0x000fe200030e0620 */
[----:B--2---:R-:W-:Y:S02]  /*b9250*/  F2FP.SATFINITE.E5M2.F32.PACK_AB_MERGE_C R2, R15, R14, RZ ;  /* 0x0000000e0f02723e */ /* 0x004fe400048060ff */
[----:B------:R-:W2:Y:S04]  /*b9260*/  LDL.LU R14, [R1+0x1590] ;  /* 0x00159000010e7983 */ /* 0x000ea80000300800 */
[----:B------:R-:W-:Y:S04]  /*b9270*/  STL [R1+0x1dc], R2 ;  /* 0x0001dc0201007387 */ /* 0x000fe80000100800 */
[----:B------:R-:W2:Y:S01]  /*b9280*/  LDL.LU R15, [R1+0x1594] ;  /* 0x00159400010f7983 */ /* 0x000ea20000300800 */
[----:B----4-:R-:W-:-:S05]  /*b9290*/  F2FP.SATFINITE.E5M2.F32.PACK_AB_MERGE_C R0, R13, R12, RZ ;  /* 0x0000000c0d00723e */ /* 0x010fca00048060ff */
[----:B------:R-:W-:Y:S04]  /*b92a0*/  STL [R1+0x1d4], R0 ;  /* 0x0001d40001007387 */ /* 0x000fe80000100800 */
[----:B------:R-:W4:Y:S04]  /*b92b0*/  LDL.LU R12, [R1+0x1598] ;  /* 0x00159800010c7983 */ /* 0x000f280000300800 */
[----:B------:R-:W4:Y:S04]  /*b92c0*/  LDL.LU R13, [R1+0x159c] ;  /* 0x00159c00010d7983 */ /* 0x000f280000300800 */
[----:B------:R0:W-:Y:S04]  /*b92d0*/  STL.64 [R1+0x2720], R56 ;  /* 0x0027203801007387 */ /* 0x0001e80000100a00 */
[----:B0-----:R-:W2:Y:S01]  /*b92e0*/  LDL.LU.64 R56, [R1+0x5358] ;  /* 0x0053580001387983 */ /* 0x001ea20000300a00 */
[----:B------:R-:W-:-:S05]  /*b92f0*/  F2FP.SATFINITE.E5M2.F32.PACK_AB_MERGE_C R4, R5, R4, RZ ;  /* 0x000000040504723e */ /* 0x000fca00048060ff */
[----:B------:R0:W-:Y:S01]  /*b9300*/  STL [R1+0xe84], R4 ;  /* 0x000e840401007387 */ /* 0x0001e20000100800 */
[----:B------:R-:W-:-:S05]  /*b9310*/  F2FP.SATFINITE.E5M2.F32.PACK_AB_MERGE_C R0, R6, R3, RZ ;  /* 0x000000030600723e */ /* 0x000fca00048060ff */
[----:B------:R1:W-:Y:S01]  /*b9320*/  STL [R1+0xe8c], R0 ;  /* 0x000e8c0001007387 */ /* 0x0003e20000100800 */
[----:B0-----:R-:W-:Y:S02]  /*b9330*/  F2FP.SATFINITE.E5M2.F32.PACK_AB_MERGE_C R4, R48, R7, RZ ;  /* 0x000000073004723e */ /* 0x001fe400048060ff */
[----:B-1----:R-:W-:Y:S02]  /*b9340*/  F2FP.SATFINITE.E5M2.F32.PACK_AB_MERGE_C R0, R50, R49, RZ ;  /* 0x000000313200723e */ /* 0x002fe400048060ff */
[----:B---3--:R-:W-:Y:S02]  /*b9350*/  F2FP.SATFINITE.E5M2.F32.PACK_AB_MERGE_C R50, R55, R53, RZ ;  /* 0x000000353732723e */ /* 0x008fe400048060ff */
[----:B------:R-:W-:Y:S02]  /*b9360*/  F2FP.SATFINITE.E5M2.F32.PACK_AB_MERGE_C R6, R58, R59, RZ ;  /* 0x0000003b3a06723e */ /* 0x000fe400048060ff */
[----:B--2---:R-:W-:-:S05]  /*b9370*/  IADD3 R2, P6, R11, R56, RZ ;  /* 0x000000380b027210 */ /* 0x004fca0007fde0ff */
[----:B------:R-:W-:-:S05]  /*b9380*/  IMAD.X R3, R8, 0x1, R29, P6 ;  /* 0x0000000108037824 */ /* 0x000fca00030e061d */
[----:B------:R0:W-:Y:S04]  /*b9390*/  STL.64 [R1+0x2718], R2 ;  /* 0x0027180201007387 */ /* 0x0001e80000100a00 */
[----:B------:R1:W-:Y:S01]  /*b93a0*/  STL [R1+0xe48], R4 ;  /* 0x000e480401007387 */ /* 0x0003e20000100800 */
[----:B0-----:R-:W-:-:S03]  /*b93b0*/  IADD3 R2, P6, R11, R47, RZ ;  /* 0x0000002f0b027210 */ /* 0x001fc60007fde0ff */
[----:B------:R0:W-:Y:S02]  /*b93c0*/  STL [R1+0xe4c], R0 ;  /* 0x000e4c0001007387 */ /* 0x0001e40000100800 */
[----:B------:R-:W-:Y:S01]  /*b93d0*/  IMAD.X R3, R8, 0x1, R30, P6 ;  /* 0x0000000108037824 */ /* 0x000fe200030e061e */
[----:B-1----:R-:W-:-:S04]  /*b93e0*/  F2FP.SATFINITE.E5M2.F32.PACK_AB_MERGE_C R4, R52, R51, RZ ;  /* 0x000000333404723e */ /* 0x002fc800048060ff */
[----:B------:R1:W-:Y:S01]  /*b93f0*/  STL.64 [R1+0x2710], R2 ;  /* 0x0027100201007387 */ /* 0x0003e20000100a00 */
[----:B0-----:R-:W-:-:S03]  /*b9400*/  F2FP.SATFINITE.E5M2.F32.PACK_AB_MERGE_C R0, R61, R60, RZ ;  /* 0x0000003c3d00723e */ /* 0x001fc600048060ff */
[----:B------:R-:W-:Y:S01]  /*b9410*/  STL [R1+0x2950], R4 ;  /* 0x0029500401007387 */ /* 0x000fe20000100800 */
[----:B-1----:R-:W-:-:S03]  /*b9420*/  IADD3 R2, P6, R11, R46, RZ ;  /* 0x0000002e0b027210 */ /* 0x002fc60007fde0ff */
[----:B------:R-:W-:Y:S02]  /*b9430*/  STL [R1+0x297c], R0 ;  /* 0x00297c0001007387 */ /* 0x000fe40000100800 */
[----:B------:R-:W-:Y:S02]  /*b9440*/  IMAD.X R3, R8, 0x1, R27, P6 ;  /* 0x0000000108037824 */ /* 0x000fe400030e061b */
[----:B------:R-:W2:Y:S04]  /*b9450*/  LDL.LU R9, [R1+0xe24] ;  /* 0x000e240001097983 */ /* 0x000ea80000300800 */
[----:B------:R0:W-:Y:S04]  /*b9460*/  STL.64 [R1+0x2708], R2 ;  /* 0x0027080201007387 */ /* 0x0001e80000100a00 */
[----:B0-----:R-:W3:Y:S04]  /*b9470*/  LDL.LU R3, [R1+0xe28] ;  /* 0x000e280001037983 */ /* 0x001ee80000300800 */
[----:B------:R-:W3:Y:S04]  /*b9480*/  LDL.LU R7, [R1+0xe2c] ;  /* 0x000e2c0001077983 */ /* 0x000ee80000300800 */
[----:B------:R-:W2:Y:S04]  /*b9490*/  LDL.LU R49, [R1+0xe10] ;  /* 0x000e100001317983 */ /* 0x000ea80000300800 */
[----:B------:R-:W2:Y:S04]  /*b94a0*/  LDL.LU R51, [R1+0xe14] ;  /* 0x000e140001337983 */ /* 0x000ea80000300800 */
[----:B------:R-:W2:Y:S04]  /*b94b0*/  LDL.LU R60, [R1+0xe18] ;  /* 0x000e1800013c7983 */ /* 0x000ea80000300800 */
[----:B------:R-:W2:Y:S04]  /*b94c0*/  LDL.LU R61, [R1+0xe1c] ;  /* 0x000e1c00013d7983 */ /* 0x000ea80000300800 */
[----:B------:R0:W-:Y:S04]  /*b94d0*/  STL [R1+0x522c], R50 ;  /* 0x00522c3201007387 */ /* 0x0001e80000100800 */
[----:B0-----:R-:W2:Y:S01]  /*b94e0*/  LDL.LU R50, [R1+0xe20] ;  /* 0x000e200001327983 */ /* 0x001ea20000300800 */
[----:B------:R-:W-:-:S03]  /*b94f0*/  IADD3 R4, P6, R11, R45, RZ ;  /* 0x0000002d0b047210 */ /* 0x000fc60007fde0ff */
[----:B------:R-:W-:Y:S04]  /*b9500*/  STL [R1+0x5228], R6 ;  /* 0x0052280601007387 */ /* 0x000fe80000100800 */
[----:B------:R-:W2:Y:S01]  /*b9510*/  LDL.LU R52, [R1+0x12c0] ;  /* 0x0012c00001347983 */ /* 0x000ea20000300800 */
[----:B------:R-:W-:-:S03]  /*b9520*/  IMAD.X R5, R8, 0x1, R28, P6 ;  /* 0x0000000108057824 */ /* 0x000fc600030e061c */
[----:B------:R-:W2:Y:S01]  /*b9530*/  LDL.LU R55, [R1+0x12c4] ;  /* 0x0012c40001377983 */ /* 0x000ea20000300800 */
[----:B------:R-:W-:Y:S02]  /*b9540*/  F2FP.SATFINITE.E5M2.F32.PACK_AB_MERGE_C R2, R15, R14, RZ ;  /* 0x0000000e0f02723e */ /* 0x000fe400048060ff */
[----:B----4-:R-:W-:Y:S01]  /*b9550*/  F2FP.SATFINITE.E5M2.F32.PACK_AB_MERGE_C R0, R13, R12, RZ ;  /* 0x0000000c0d00723e */ /* 0x010fe200048060ff */
[----:B------:R0:W-:Y:S04]  /*b9560*/  STL.64 [R1+0x2700], R4 ;  /* 0x0027000401007387 */ /* 0x0001e80000100a00 */
[----:B------:R-:W4:Y:S04]  /*b9570*/  LDL.LU R12, [R1+0x12c8] ;  /* 0x0012c800010c7983 */ /* 0x000f280000300800 */
[----:B------:R-:W-:Y:S04]  /*b9580*/  STL [R1+0x264], R2 ;  /* 0x0002640201007387 */ /* 0x000fe80000100800 */
[----:B------:R-:W4:Y:S01]  /*b9590*/  LDL.LU R13, [R1+0x12cc] ;  /* 0x0012cc00010d7983 */ /* 0x000f220000300800 */
[----:B0-----:R-:W-:-:S03]  /*b95a0*/  IADD3 R4, P6, R11, R44, RZ ;  /* 0x0000002c0b047210 */ /* 0x001fc60007fde0ff */
[----:B------:R0:W-:Y:S02]  /*b95b0*/  STL [R1+0x2984], R0 ;  /* 0x0029840001007387 */ /* 0x0001e40000100800 */
[----:B------:R-:W-:Y:S02]  /*b95c0*/  IMAD.X R5, R8, 0x1, R26, P6 ;  /* 0x0000000108057824 */ /* 0x000fe400030e061a */
[----:B------:R-:W4:Y:S04]  /*b95d0*/  LDL.LU R10, [R1+0x1580] ;  /* 0x00158000010a7983 */ /* 0x000f280000300800 */
[----:B------:R-:W4:Y:S04]  /*b95e0*/  LDL.LU R54, [R1+0x1584] ;  /* 0x0015840001367983 */ /* 0x000f280000300800 */
[----:B0-----:R-:W4:Y:S04]  /*b95f0*/  LDL.LU R0, [R1+0x1588] ;  /* 0x0015880001007983 */ /* 0x001f280000300800 */
[----:B------:R0:W-:Y:S04]  /*b9600*/  STL.64 [R1+0x26f8], R4 ;  /* 0x0026f80401007387 */ /* 0x0001e80000100a00 */
        /* <DEDUP_REMOVED lines=8> */
[----:B------:R-:W4:Y:S01]  /*b9690*/  LDL.LU R15, [R1+0x156c] ;  /* 0x00156c00010f7983 */ /* 0x000f220000300800 */
[----:B------:R-:W-:-:S02]  /*b96a0*/  IADD3 R6, P6, R11, R43, RZ ;  /* 0x0000002b0b067210 */ /* 0x000fc40007fde0ff */
[----:B---3--:R-:W-:-:S03]  /*b96b0*/  F2FP.SATFINITE.E5M2.F32.PACK_AB_MERGE_C R3, R7, R3, RZ ;  /* 0x000000030703723e */ /* 0x008fc600048060ff */
[----:B------:R-:W-:Y:S01]  /*b96c0*/  IMAD.X R7, R8, 0x1, R24, P6 ;  /* 0x0000000108077824 */ /* 0x000fe200030e0618 */
[----:B--2---:R-:W-:-:S05]  /*b96d0*/  F2FP.SATFINITE.E5M2.F32.PACK_AB_MERGE_C R9, R9, R50, RZ ;  /* 0x000000320909723e */ /* 0x004fca00048060ff */
[----:B------:R-:W-:Y:S04]  /*b96e0*/  STL [R1+0x244], R9 ;  /* 0x0002440901007387 */ /* 0x000fe80000100800 */
[----:B------:R0:W-:Y:S04]  /*b96f0*/  STL [R1+0x2988], R3 ;  /* 0x0029880301007387 */ /* 0x0001e80000100800 */
[----:B------:R1:W-:Y:S01]  /*b9700*/  STL.64 [R1+0x26f0], R6 ;  /* 0x0026f00601007387 */ /* 0x0003e20000100a00 */
[----:B------:R-:W-:-:S03]  /*b9710*/  IADD3 R50, P6, R11, R42, RZ ;  /* 0x0000002a0b327210 */ /* 0x000fc60007fde0ff */
[----:B0-----:R-:W2:Y:S01]  /*b9720*/  LDL.LU R3, [R1+0x1550] ;  /* 0x0015500001037983 */ /* 0x001ea20000300800 */
[----:B-1----:R-:W-:Y:S02]  /*b9730*/  F2FP.SATFINITE.E5M2.F32.PACK_AB_MERGE_C R7, R51, R49, RZ ;  /* 0x000000313307723e */ /* 0x002fe400048060ff */
[----:B------:R-:W-:-:S03]  /*b9740*/  F2FP.SATFINITE.E5M2.F32.PACK_AB_MERGE_C R6, R61, R60, RZ ;  /* 0x0000003c3d06723e */ /* 0x000fc600048060ff */
[----:B------:R0:W-:Y:S01]  /*b9750*/  STL [R1+0x220], R7 ;  /* 0x0002200701007387 */ /* 0x0001e20000100800 */
[----:B------:R-:W-:-:S03]  /*b9760*/  IMAD.X R51, R8, 0x1, R25, P6 ;  /* 0x0000000108337824 */ /* 0x000fc600030e0619 */
[----:B0-----:R-:W2:Y:S04]  /*b9770*/  LDL.LU R7, [R1+0x1554] ;  /* 0x0015540001077983 */ /* 0x001ea80000300800 */
[----:B------:R0:W-:Y:S04]  /*b9780*/  STL [R1+0x298c], R6 ;  /* 0x00298c0601007387 */ /* 0x0001e80000100800 */
[----:B------:R-:W3:Y:S04]  /*b9790*/  LDL.LU R60, [R1+0x1558] ;  /* 0x00155800013c7983 */ /* 0x000ee80000300800 */
[----:B------:R-:W3:Y:S01]  /*b97a0*/  LDL.LU R61, [R1+0x155c] ;  /* 0x00155c00013d7983 */ /* 0x000ee20000300800 */
[----:B0-----:R-:W-:-:S03]  /*b97b0*/  F2FP.SATFINITE.E5M2.F32.PACK_AB_MERGE_C R6, R55, R52, RZ ;  /* 0x000000343706723e */ /* 0x001fc600048060ff */
[----:B------:R-:W3:Y:S04]  /*b97c0*/  LDL.LU R49, [R1+0x1540] ;  /* 0x0015400001317983 */ /* 0x000ee80000300800 */
[----:B------:R0:W-:Y:S04]  /*b97d0*/  STL.64 [R1+0x26e8], R50 ;  /* 0x0026e83201007387 */ /* 0x0001e80000100a00 */
[----:B0-----:R-:W3:Y:S04]  /*b97e0*/  LDL.LU R51, [R1+0x1544] ;  /* 0x0015440001337983 */ /* 0x001ee80000300800 */
[----:B------:R4:W-:Y:S04]  /*b97f0*/  STL [R1+0x1c8], R6 ;  /* 0x0001c80601007387 */ /* 0x0009e80000100800 */
[----:B------:R-:W3:Y:S04]  /*b9800*/  LDL.LU R52, [R1+0x1548] ;  /* 0x0015480001347983 */ /* 0x000ee80000300800 */
[----:B------:R-:W3:Y:S01]  /*b9810*/  LDL.LU R55, [R1+0x154c] ;  /* 0x00154c0001377983 */ /* 0x000ee20000300800 */
[----:B----4-:R-:W-:-:S02]  /*b9820*/  F2FP.SATFINITE.E5M2.F32.PACK_AB_MERGE_C R6, R13, R12, RZ ;  /* 0x0000000c0d06723e */ /* 0x010fc400048060ff */
[----:B------:R-:W-:-:S05]  /*b9830*/  IADD3 R12, P6, R11, R41, RZ ;  /* 0x000000290b0c7210 */ /* 0x000fca0007fde0ff */
[----:B------:R-:W-:Y:S01]  /*b9840*/  IMAD.X R13, R8, 0x1, R17, P6 ;  /* 0x00000001080d7824 */ /* 0x000fe200030e0611 */
[----:B------:R0:W-:Y:S04]  /*b9850*/  STL [R1+0x2994], R6 ;  /* 0x0029940601007387 */ /* 0x0001e80000100800 */
[----:B------:R1:W-:Y:S01]  /*b9860*/  STL.64 [R1+0x26e0], R12 ;  /* 0x0026e00c01007387 */ /* 0x0003e20000100a00 */
[----:B------:R-:W-:Y:S02]  /*b9870*/  F2FP.SATFINITE.E5M2.F32.PACK_AB_MERGE_C R0, R2, R0, RZ ;  /* 0x000000000200723e */ /* 0x000fe400048060ff */
[----:B0-----:R-:W-:Y:S01]  /*b9880*/  F2FP.SATFINITE.E5M2.F32.PACK_AB_MERGE_C R6, R54, R10, RZ ;  /* 0x0000000a3606723e */ /* 0x001fe200048060ff */
[----:B-1----:R-:W4:Y:S04]  /*b9890*/  LDL.LU.64 R12, [R1+0x5350] ;  /* 0x00535000010c7983 */ /* 0x002f280000300a00 */
[----:B------:R0:W-:Y:S01]  /*b98a0*/  STL.64 [R1+0x5348], R16 ;  /* 0x0053481001007387 */ /* 0x0001e20000100a00 */
[----:B------:R-:W-:-:S03]  /*b98b0*/  F2FP.SATFINITE.E5M2.F32.PACK_AB_MERGE_C R2, R5, R4, RZ ;  /* 0x000000040502723e */ /* 0x000fc600048060ff */
[----:B------:R-:W-:Y:S01]  /*b98c0*/  STL [R1+0xe28], R6 ;  /* 0x000e280601007387 */ /* 0x000fe20000100800 */
[----:B0-----:R-:W-:-:S03]  /*b98d0*/  IADD3 R16, P6, R11, R40, RZ ;  /* 0x000000280b107210 */ /* 0x001fc60007fde0ff */
[----:B------:R0:W-:Y:S02]  /*b98e0*/  STL [R1+0xe2c], R0 ;  /* 0x000e2c0001007387 */ /* 0x0001e40000100800 */
[C---:B------:R-:W-:Y:S01]  /*b98f0*/  IMAD.X R17, R8.reuse, 0x1, R18, P6 ;  /* 0x0000000108117824 */ /* 0x040fe200030e0612 */
[----:B------:R-:W-:Y:S02]  /*b9900*/  IADD3 R4, P6, R11, R39, RZ ;  /* 0x000000270b047210 */ /* 0x000fe40007fde0ff */
[----:B0-----:R-:W-:Y:S02]  /*b9910*/  F2FP.SATFINITE.E5M2.F32.PACK_AB_MERGE_C R0, R53, R48, RZ ;  /* 0x000000303500723e */ /* 0x001fe400048060ff */
[----:B------:R-:W-:Y:S01]  /*b9920*/  STL.64 [R1+0x26d0], R16 ;  /* 0x0026d01001007387 */ /* 0x000fe20000100a00 */
[----:B------:R-:W-:-:S03]  /*b9930*/  IMAD.X R5, R8, 0x1, R19, P6 ;  /* 0x0000000108057824 */ /* 0x000fc600030e0613 */
[----:B------:R0:W-:Y:S04]  /*b9940*/  STL [R1+0xe10], R2 ;  /* 0x000e100201007387 */ /* 0x0001e80000100800 */
[----:B------:R1:W-:Y:S04]  /*b9950*/  STL [R1+0xe14], R0 ;  /* 0x000e140001007387 */ /* 0x0003e80000100800 */
[----:B------:R-:W4:Y:S01]  /*b9960*/  LDL.LU R48, [R1+0xe00] ;  /* 0x000e000001307983 */ /* 0x000f220000300800 */
[----:B0-----:R-:W-:-:S03]  /*b9970*/  F2FP.SATFINITE.E5M2.F32.PACK_AB_MERGE_C R2, R58, R59, RZ ;  /* 0x0000003b3a02723e */ /* 0x001fc600048060ff */
[----:B------:R0:W-:Y:S01]  /*b9980*/  STL.64 [R1+0x26d8], R4 ;  /* 0x0026d80401007387 */ /* 0x0001e20000100a00 */
[----:B-1----:R-:W-:-:S03]  /*b9990*/  F2FP.SATFINITE.E5M2.F32.PACK_AB_MERGE_C R0, R15, R14, RZ ;  /* 0x0000000e0f00723e */ /* 0x002fc600048060ff */
[----:B------:R1:W-:Y:S04]  /*b99a0*/  STL [R1+0x2940], R2 ;  /* 0x0029400201007387 */ /* 0x0003e80000100800 */
[----:B------:R-:W4:Y:S04]  /*b99b0*/  LDL.LU R53, [R1+0xe04] ;  /* 0x000e040001357983 */ /* 0x000f280000300800 */
[----:B------:R2:W-:Y:S04]  /*b99c0*/  STL [R1+0x2948], R0 ;  /* 0x0029480001007387 */ /* 0x0005e80000100800 */
[----:B------:R-:W4:Y:S04]  /*b99d0*/  LDL.LU R59, [R1+0xe08] ;  /* 0x000e0800013b7983 */ /* 0x000f280000300800 */
[----:B------:R-:W4:Y:S04]  /*b99e0*/  LDL.LU R58, [R1+0xe0c] ;  /* 0x000e0c00013a7983 */ /* 0x000f280000300800 */
[----:B------:R-:W4:Y:S04]  /*b99f0*/  LDL.LU R14, [R1+0xdf0] ;  /* 0x000df000010e7983 */ /* 0x000f280000300800 */
[----:B------:R-:W4:Y:S01]  /*b9a00*/  LDL.LU R15, [R1+0xdf4] ;  /* 0x000df400010f7983 */ /* 0x000f220000300800 */
[----:B0-----:R-:W-:-:S05]  /*b9a10*/  IADD3 R4, P6, R11, R38, RZ ;  /* 0x000000260b047210 */ /* 0x001fca0007fde0ff */
[----:B------:R-:W-:Y:S01]  /*b9a20*/  IMAD.X R5, R8, 0x1, R20, P6 ;  /* 0x0000000108057824 */ /* 0x000fe200030e0614 */
[----:B-1----:R-:W-:Y:S02]  /*b9a30*/  IADD3 R2, P6, R11, R37, RZ ;  /* 0x000000250b027210 */ /* 0x002fe40007fde0ff */
[----:B--2---:R-:W-:-:S03]  /*b9a40*/  F2FP.SATFINITE.E5M2.F32.PACK_AB_MERGE_C R0, R7, R3, RZ ;  /* 0x000000030700723e */ /* 0x004fc600048060ff */
[----:B------:R-:W-:Y:S01]  /*b9a50*/  IMAD.X R3, R8, 0x1, R21, P6 ;  /* 0x0000000108037824 */ /* 0x000fe200030e0615 */
[----:B---3--:R-:W-:-:S05]  /*b9a60*/  F2FP.SATFINITE.E5M2.F32.PACK_AB_MERGE_C R50, R61, R60, RZ ;  /* 0x0000003c3d32723e */ /* 0x008fca00048060ff */
[----:B------:R-:W-:Y:S04]  /*b9a70*/  STL [R1+0x5230], R50 ;  /* 0x0052303201007387 */ /* 0x000fe80000100800 */
[----:B------:R-:W-:Y:S04]  /*b9a80*/  STL.64 [R1+0x26c8], R4 ;  /* 0x0026c80401007387 */ /* 0x000fe80000100a00 */
[----:B------:R0:W-:Y:S04]  /*b9a90*/  STL [R1+0x340], R0 ;  /* 0x0003400001007387 */ /* 0x0001e80000100800 */
[----:B------:R-:W2:Y:S04]  /*b9aa0*/  LDL.LU R60, [R1+0xdf8] ;  /* 0x000df800013c7983 */ /* 0x000ea80000300800 */
[----:B------:R-:W2:Y:S04]  /*b9ab0*/  LDL.LU R61, [R1+0xdfc] ;  /* 0x000dfc00013d7983 */ /* 0x000ea80000300800 */
[----:B------:R1:W-:Y:S04]  /*b9ac0*/  STL.64 [R1+0x26c0], R2 ;  /* 0x0026c00201007387 */ /* 0x0003e80000100a00 */
[----:B------:R-:W3:Y:S01]  /*b9ad0*/  LDL.LU R6, [R1+0x12b0] ;  /* 0x0012b00001067983 */ /* 0x000ee20000300800 */
[----:B0-----:R-:W-:-:S02]  /*b9ae0*/  F2FP.SATFINITE.E5M2.F32.PACK_AB_MERGE_C R0, R55, R52, RZ ;  /* 0x000000343700723e */ /* 0x001fc400048060ff */
[----:B-1----:R-:W-:-:S05]  /*b9af0*/  F2FP.SATFINITE.E5M2.F32.PACK_AB_MERGE_C R2, R51, R49, RZ ;  /* 0x000000313302723e */ /* 0x002fca00048060ff */
[----:B------:R-:W-:Y:S01]  /*b9b00*/  STL [R1+0x248], R2 ;  /* 0x0002480201007387 */ /* 0x000fe20000100800 */
[----:B------:R-:W-:-:S03]  /*b9b10*/  IADD3 R4, P6, R11, R36, RZ ;  /* 0x000000240b047210 */ /* 0x000fc60007fde0ff */
[----:B------:R-:W3:Y:S04]  /*b9b20*/  LDL.LU R9, [R1+0x12b4] ;  /* 0x0012b40001097983 */ /* 0x000ee80000300800 */
[----:B------:R0:W-:Y:S01]  /*b9b30*/  STL [R1+0x254], R0 ;  /* 0x0002540001007387 */ /* 0x0001e20000100800 */
[----:B------:R-:W-:-:S03]  /*b9b40*/  IMAD.X R5, R8, 0x1, R22, P6 ;  /* 0x0000000108057824 */ /* 0x000fc600030e0616 */
[----:B------:R-:W3:Y:S04]  /*b9b50*/  LDL.LU R10, [R1+0x12b8] ;  /* 0x0012b800010a7983 */ /* 0x000ee80000300800 */
[----:B------:R-:W3:Y:S04]  /*b9b60*/  LDL.LU R54, [R1+0x12bc] ;  /* 0x0012bc0001367983 */ /* 0x000ee80000300800 */
[----:B0-----:R-:W3:Y:S04]  /*b9b70*/  LDL.LU R0, [R1+0x1530] ;  /* 0x0015300001007983 */ /* 0x001ee80000300800 */
[----:B------:R-:W3:Y:S04]  /*b9b80*/  LDL.LU R2, [R1+0x1534] ;  /* 0x0015340001027983 */ /* 0x000ee80000300800 */
[----:B------:R0:W-:Y:S01]  /*b9b90*/  STL.64 [R1+0x26b0], R4 ;  /* 0x0026b00401007387 */ /* 0x0001e20000100a00 */
[----:B------:R-:W-:-:S03]  /*b9ba0*/  IADD3 R16, P6, R11, R35, RZ ;  /* 0x000000230b107210 */ /* 0x000fc60007fde0ff */
[----:B0-----:R-:W3:Y:S04]  /*b9bb0*/  LDL.LU R4, [R1+0x1538] ;  /* 0x0015380001047983 */ /* 0x001ee80000300800 */
[----:B------:R-:W3:Y:S04]  /*b9bc0*/  LDL.LU R5, [R1+0x153c] ;  /* 0x00153c0001057983 */ /* 0x000ee80000300800 */
[----:B------:R-:W3:Y:S04]  /*b9bd0*/  LDL.LU R3, [R1+0x1520] ;  /* 0x0015200001037983 */ /* 0x000ee80000300800 */
[----:B------:R-:W3:Y:S04]  /*b9be0*/  LDL.LU R7, [R1+0x1524] ;  /* 0x0015240001077983 */ /* 0x000ee80000300800 */
[----:B------:R-:W3:Y:S01]  /*b9bf0*/  LDL.LU R49, [R1+0x1528] ;  /* 0x0015280001317983 */ /* 0x000ee20000300800 */
[----:B------:R-:W-:-:S03]  /*b9c00*/  IMAD.X R17, R8, 0x1, R23, P6 ;  /* 0x0000000108117824 */ /* 0x000fc600030e0617 */
[----:B------:R-:W3:Y:S04]  /*b9c10*/  LDL.LU R51, [R1+0x152c] ;  /* 0x00152c0001337983 */ /* 0x000ee80000300800 */
[----:B------:R-:W3:Y:S04]  /*b9c20*/  LDL.LU R52, [R1+0x1510] ;  /* 0x0015100001347983 */ /* 0x000ee80000300800 */
[----:B------:R-:W3:Y:S04]  /*b9c30*/  LDL.LU R55, [R1+0x1514] ;  /* 0x0015140001377983 */ /* 0x000ee80000300800 */
[----:B------:R0:W-:Y:S01]  /*b9c40*/  STL.64 [R1+0x26b8], R16 ;  /* 0x0026b81001007387 */ /* 0x0001e20000100a00 */
[----:B----4-:R-:W-:-:S02]  /*b9c50*/  F2FP.SATFINITE.E5M2.F32.PACK_AB_MERGE_C R11, R58, R59, RZ ;  /* 0x0000003b3a0b723e */ /* 0x010fc400048060ff */
[----:B0-----:R-:W-:Y:S02]  /*b9c60*/  F2FP.SATFINITE.E5M2.F32.PACK_AB_MERGE_C R16, R53, R48, RZ ;  /* 0x000000303510723e */ /* 0x001fe400048060ff */
[----:B------:R-:W-:-:S03]  /*b9c70*/  F2FP.SATFINITE.E5M2.F32.PACK_AB_MERGE_C R8, R15, R14, RZ ;  /* 0x0000000e0f08723e */ /* 0x000fc600048060ff */
[----:B------:R0:W-:Y:S04]  /*b9c80*/  STL [R1+0x224], R16 ;  /* 0x0002241001007387 */ /* 0x0001e80000100800 */
[----:B------:R-:W4:Y:S04]  /*b9c90*/  LDL.LU R14, [R1+0x1518] ;  /* 0x00151800010e7983 */ /* 0x000f280000300800 */
[----:B------:R-:W-:Y:S04]  /*b9ca0*/  STL [R1+0x228], R11 ;  /* 0x0002280b01007387 */ /* 0x000fe80000100800 */
[----:B------:R-:W4:Y:S01]  /*b9cb0*/  LDL.LU R15, [R1+0x151c] ;  /* 0x00151c00010f7983 */ /* 0x000f220000300800 */
[----:B0-----:R-:W-:-:S03]  /*b9cc0*/  IADD3 R16, P6, R12, R34, RZ ;  /* 0x000000220c107210 */ /* 0x001fc60007fde0ff */
[----:B------:R0:W-:Y:S04]  /*b9cd0*/  STL [R1+0x1d0], R8 ;  /* 0x0001d00801007387 */ /* 0x0001e80000100800 */
[----:B------:R-:W4:Y:S04]  /*b9ce0*/  LDL.LU R48, [R1+0x1500] ;  /* 0x0015000001307983 */ /* 0x000f280000300800 */
[----:B------:R-:W4:Y:S01]  /*b9cf0*/  LDL.LU R53, [R1+0x1504] ;  /* 0x0015040001357983 */ /* 0x000f220000300800 */
[----:B0-----:R-:W-:-:S05]  /*b9d00*/  SHF.R.S32.HI R8, RZ, 0x1f, R12 ;  /* 0x0000001fff087819 */ /* 0x001fca000001140c */
[----:B------:R-:W-:-:S05]  /*b9d10*/  IMAD.X R17, R8, 0x1, R31, P6 ;  /* 0x0000000108117824 */ /* 0x000fca00030e061f */
[----:B------:R0:W-:Y:S04]  /*b9d20*/  STL.64 [R1+0x26a8], R16 ;  /* 0x0026a81001007387 */ /* 0x0001e80000100a00 */
[----:B------:R-:W4:Y:S04]  /*b9d30*/  LDL.LU R59, [R1+0x1508] ;  /* 0x00150800013b7983 */ /* 0x000f280000300800 */
[----:B------:R-:W4:Y:S01]  /*b9d40*/  LDL.LU R58, [R1+0x150c] ;  /* 0x00150c00013a7983 */ /* 0x000f220000300800 */
[----:B0-----:R-:W-:-:S05]  /*b9d50*/  IADD3 R16, P6, R12, R33, RZ ;  /* 0x000000210c107210 */ /* 0x001fca0007fde0ff */
[----:B------:R-:W-:Y:S01]  /*b9d60*/  IMAD.X R17, R8, 0x1, R32, P6 ;  /* 0x0000000108117824 */ /* 0x000fe200030e0620 */
[----:B--2---:R-:W-:-:S05]  /*b9d70*/  F2FP.SATFINITE.E5M2.F32.PACK_AB_MERGE_C R11, R61, R60, RZ ;  /* 0x0000003c3d0b723e */ /* 0x004fca00048060ff */
[----:B------:R-:W-:Y:S04]  /*b9d80*/  STL [R1+0x1cc], R11 ;  /* 0x0001cc0b01007387 */ /* 0x000fe80000100800 */
[----:B------:R-:W2:Y:S04]  /*b9d90*/  LDL.LU R60, [R1+0x14f0] ;  /* 0x0014f000013c7983 */ /* 0x000ea80000300800 */
[----:B------:R-:W2:Y:S01]  /*b9da0*/  LDL.LU R61, [R1+0x14f4] ;  /* 0x0014f400013d7983 */ /* 0x000ea20000300800 */
[----:B---3--:R-:W-:-:S05]  /*b9db0*/  F2FP.SATFINITE.E5M2.F32.PACK_AB_MERGE_C R6, R9, R6, RZ ;  /* 0x000000060906723e */ /* 0x008fca00048060ff */
[----:B------:R0:W-:Y:S02]  /*b9dc0*/  STL [R1+0x1c0], R6 ;  /* 0x0001c00601007387 */ /* 0x0001e40000100800 */
[----:B0-----:R-:W-:Y:S02]  /*b9dd0*/  F2FP.SATFINITE.E5M2.F32.PACK_AB_MERGE_C R6, R54, R10, RZ ;  /* 0x0000000a3606723e */ /* 0x001fe400048060ff */
[----:B------:R-:W-:Y:S01]  /*b9de0*/  IADD3 R10, P6, R12, R56, RZ ;  /* 0x000000380c0a7210 */ /* 0x000fe20007fde0ff */
[----:B------:R-:W-:Y:S01]  /*b9df0*/  STL.64 [R1+0x26a0], R16 ;  /* 0x0026a01001007387 */ /* 0x000fe20000100a00 */
[----:B------:R-:W-:-:S03]  /*b9e00*/  F2FP.SATFINITE.E5M2.F32.PACK_AB_MERGE_C R0, R2, R0, RZ ;  /* 0x000000000200723e */ /* 0x000fc600048060ff */
[----:B------:R-:W-:Y:S01]  /*b9e10*/  IMAD.X R11, R8, 0x1, R29, P6 ;  /* 0x00000001080b7824 */ /* 0x000fe200030e061d */
[----:B------:R-:W-:Y:S01]  /*b9e20*/  IADD3 R2, P6, R12, R47, RZ ;  /* 0x0000002f0c027210 */ /* 0x000fe20007fde0ff */
[----:B------:R-:W-:Y:S04]  /*b9e30*/  STL [R1+0x1bc], R6 ;  /* 0x0001bc0601007387 */ /* 0x000fe80000100800 */
[----:B------:R-:W-:Y:S04]  /*b9e40*/  STL.64 [R1+0x5340], R56 ;  /* 0x0053403801007387 */ /* 0x000fe80000100a00 */
[----:B------:R0:W-:Y:S04]  /*b9e50*/  STL [R1+0xe00], R0 ;  /* 0x000e000001007387 */ /* 0x0001e80000100800 */
[----:B------:R-:W-:Y:S01]  /*b9e60*/  STL.64 [R1+0x2698], R10 ;  /* 0x0026980a01007387 */ /* 0x000fe20000100a00 */
[----:B------:R-:W-:-:S02]  /*b9e70*/  F2FP.SATFINITE.E5M2.F32.PACK_AB_MERGE_C R4, R5, R4, RZ ;  /* 0x000000040504723e */ /* 0x000fc400048060ff */
[----:B0-----:R-:W-:Y:S01]  /*b9e80*/  F2FP.SATFINITE.E5M2.F32.PACK_AB_MERGE_C R0, R7, R3, RZ ;  /* 0x000000030700723e */ /* 0x001fe200048060ff */
[----:B------:R-:W-:Y:S02]  /*b9e90*/  IMAD.X R3, R8, 0x1, R30, P6 ;  /* 0x0000000108037824 */ /* 0x000fe400030e061e */
[----:B------:R0:W-:Y:S04]  /*b9ea0*/  STL [R1+0xe04], R4 ;  /* 0x000e040401007387 */ /* 0x0001e80000100800 */
[----:B------:R1:W-:Y:S04]  /*b9eb0*/  STL [R1+0xdf8], R0 ;  /* 0x000df80001007387 */ /* 0x0003e80000100800 */
[----:B------:R3:W-:Y:S01]  /*b9ec0*/  STL.64 [R1+0x2690], R2 ;  /* 0x0026900201007387 */ /* 0x0007e20000100a00 */
[----:B0-----:R-:W-:-:S02]  /*b9ed0*/  F2FP.SATFINITE.E5M2.F32.PACK_AB_MERGE_C R4, R51, R49, RZ ;  /* 0x000000313304723e */ /* 0x001fc400048060ff */
[----:B-1----:R-:W-:Y:S02]  /*b9ee0*/  F2FP.SATFINITE.E5M2.F32.PACK_AB_MERGE_C R0, R55, R52, RZ ;  /* 0x000000343700723e */ /* 0x002fe400048060ff */
[----:B---3--:R-:W-:Y:S01]  /*b9ef0*/  IADD3 R2, P6, R12, R46, RZ ;  /* 0x0000002e0c027210 */ /* 0x008fe20007fde0ff */
[----:B------:R-:W-:Y:S04]  /*b9f00*/  STL [R1+0xdfc], R4 ;  /* 0x000dfc0401007387 */ /* 0x000fe80000100800 */
[----:B------:R-:W-:Y:S01]  /*b9f10*/  IMAD.X R3, R8, 0x1, R27, P6 ;  /* 0x0000000108037824 */ /* 0x000fe200030e061b */
[----:B------:R-:W-:Y:S04]  /*b9f20*/  STL [R1+0x2944], R0 ;  /* 0x0029440001007387 */ /* 0x000fe80000100800 */
[----:B------:R0:W-:Y:S04]  /*b9f30*/  STL.64 [R1+0x2680], R2 ;  /* 0x0026800201007387 */ /* 0x0001e80000100a00 */
[----:B0-----:R-:W3:Y:S04]  /*b9f40*/  LDL.LU R3, [R1+0x14f8] ;  /* 0x0014f80001037983 */ /* 0x001ee80000300800 */
[----:B------:R-:W3:Y:S04]  /*b9f50*/  LDL.LU R7, [R1+0x14fc] ;  /* 0x0014fc0001077983 */ /* 0x000ee80000300800 */
[----:B------:R-:W3:Y:S04]  /*b9f60*/  LDL.LU R49, [R1+0xde0] ;  /* 0x000de00001317983 */ /* 0x000ee80000300800 */
[----:B------:R-:W3:Y:S01]  /*b9f70*/  LDL.LU R51, [R1+0xde4] ;  /* 0x000de40001337983 */ /* 0x000ee20000300800 */
[----:B----4-:R-:W-:-:S03]  /*b9f80*/  F2FP.SATFINITE.E5M2.F32.PACK_AB_MERGE_C R0, R15, R14, RZ ;  /* 0x0000000e0f00723e */ /* 0x010fc600048060ff */
[----:B------:R-:W4:Y:S04]  /*b9f90*/  LDL.LU R14, [R1+0xde8] ;  /* 0x000de800010e7983 */ /* 0x000f280000300800 */
[----:B------:R-:W4:Y:S04]  /*b9fa0*/  LDL.LU R15, [R1+0xdec] ;  /* 0x000dec00010f7983 */ /* 0x000f280000300800 */
[----:B------:R-:W-:Y:S04]  /*b9fb0*/  STL [R1+0x2958], R0 ;  /* 0x0029580001007387 */ /* 0x000fe80000100800 */
[----:B------:R-:W4:Y:S04]  /*b9fc0*/  LDL.LU R52, [R1+0xdd0] ;  /* 0x000dd00001347983 */ /* 0x000f280000300800 */
[----:B------:R-:W4:Y:S01]  /*b9fd0*/  LDL.LU R55, [R1+0xdd4] ;  /* 0x000dd40001377983 */ /* 0x000f220000300800 */
[----:B------:R-:W-:-:S02]  /*b9fe0*/  IADD3 R4, P6, R12, R45, RZ ;  /* 0x0000002d0c047210 */ /* 0x000fc40007fde0ff */
[----:B------:R-:W-:Y:S02]  /*b9ff0*/  F2FP.SATFINITE.E5M2.F32.PACK_AB_MERGE_C R6, R53, R48, RZ ;  /* 0x000000303506723e */ /* 0x000fe400048060ff */
[----:B------:R-:W-:Y:S01]  /*ba000*/  F2FP.SATFINITE.E5M2.F32.PACK_AB_MERGE_C R2, R58, R59, RZ ;  /* 0x0000003b3a02723e */ /* 0x000fe200048060ff */
[----:B------:R-:W-:Y:S02]  /*ba010*/  IMAD.X R5, R8, 0x1, R28, P6 ;  /* 0x0000000108057824 */ /* 0x000fe400030e061c */
[----:B------:R0:W-:Y:S04]  /*ba020*/  STL [R1+0x5234], R6 ;  /* 0x0052340601007387 */ /* 0x0001e80000100800 */
[----:B------:R-:W4:Y:S04]  /*ba030*/  LDL.LU R57, [R1+0xdd8] ;  /* 0x000dd80001397983 */ /* 0x000f280000300800 */
[----:B------:R-:W-:Y:S04]  /*ba040*/  STL.64 [R1+0x2688], R4 ;  /* 0x0026880401007387 */ /* 0x000fe80000100a00 */
[----:B------:R-:W-:Y:S04]  /*ba050*/  STL [R1+0x348], R2 ;  /* 0x0003480201007387 */ /* 0x000fe80000100800 */
[----:B------:R-:W4:Y:S01]  /*ba060*/  LDL.LU R11, [R1+0xddc] ;  /* 0x000ddc00010b7983 */ /* 0x000f220000300800 */
[----:B------:R-:W-:-:S05]  /*ba070*/  IADD3 R16, P6, R12, R44, RZ ;  /* 0x0000002c0c107210 */ /* 0x000fca0007fde0ff */
[----:B------:R-:W-:Y:S01]  /*ba080*/  IMAD.X R17, R8, 0x1, R26, P6 ;  /* 0x0000000108117824 */ /* 0x000fe200030e061a */
[----:B0-----:R-:W-:Y:S02]  /*ba090*/  IADD3 R6, P6, R12, R43, RZ ;  /* 0x0000002b0c067210 */ /* 0x001fe40007fde0ff */
[----:B--2---:R-:W-:-:S05]  /*ba0a0*/  F2FP.SATFINITE.E5M2.F32.PACK_AB_MERGE_C R0, R61, R60, RZ ;  /* 0x0000003c3d00723e */ /* 0x004fca00048060ff */
        /* <DEDUP_REMOVED lines=15> */
[----:B------:R3:W-:Y:S02]  /*ba1a0*/  STL.64 [R1+0x2668], R16 ;  /* 0x0026681001007387 */ /* 0x0007e40000100a00 */
[----:B---3--:R-:W-:Y:S01]  /*ba1b0*/  F2FP.SATFINITE.E5M2.F32.PACK_AB_MERGE_C R16, R7, R3, RZ ;  /* 0x000000030710723e */ /* 0x008fe200048060ff */
[----:B------:R-:W-:Y:S01]  /*ba1c0*/  IMAD.X R7, R8, 0x1, R24, P6 ;  /* 0x0000000108077824 */ /* 0x000fe200030e0618 */
[----:B------:R-:W-:-:S03]  /*ba1d0*/  F2FP.SATFINITE.E5M2.F32.PACK_AB_MERGE_C R3, R51, R49, RZ ;  /* 0x000000313303723e */ /* 0x000fc600048060ff */
[----:B------:R0:W-:Y:S04]  /*ba1e0*/  STL [R1+0x296c], R16 ;  /* 0x00296c1001007387 */ /* 0x0001e80000100800 */
[----:B------:R1:W-:Y:S04]  /*ba1f0*/  STL [R1+0x1d8], R3 ;  /* 0x0001d80301007387 */ /* 0x0003e80000100800 */
[----:B------:R4:W-:Y:S01]  /*ba200*/  STL.64 [R1+0x2660], R6 ;  /* 0x0026600601007387 */ /* 0x0009e20000100a00 */
[----:B0-----:R-:W-:-:S03]  /*ba210*/  IADD3 R16, P6, R12, R42, RZ ;  /* 0x0000002a0c107210 */ /* 0x001fc60007fde0ff */
[----:B-1----:R-:W3:Y:S01]  /*ba220*/  LDL.LU R3, [R1+0x14c8] ;  /* 0x0014c80001037983 */ /* 0x002ee20000300800 */
[----:B----4-:R-:W-:-:S03]  /*ba230*/  F2FP.SATFINITE.E5M2.F32.PACK_AB_MERGE_C R6, R15, R14, RZ ;  /* 0x0000000e0f06723e */ /* 0x010fc600048060ff */
[----:B------:R-:W3:Y:S04]  /*ba240*/  LDL.LU R7, [R1+0x14cc] ;  /* 0x0014cc0001077983 */ /* 0x000ee80000300800 */
[----:B------:R0:W-:Y:S01]  /*ba250*/  STL [R1+0x2974], R6 ;  /* 0x0029740601007387 */ /* 0x0001e20000100800 */
[----:B------:R-:W-:-:S03]  /*ba260*/  IMAD.X R17, R8, 0x1, R25, P6 ;  /* 0x0000000108117824 */ /* 0x000fc600030e0619 */
[----:B------:R-:W4:Y:S04]  /*ba270*/  LDL.LU R14, [R1+0x14b0] ;  /* 0x0014b000010e7983 */ /* 0x000f280000300800 */
[----:B------:R-:W4:Y:S01]  /*ba280*/  LDL.LU R15, [R1+0x14b4] ;  /* 0x0014b400010f7983 */ /* 0x000f220000300800 */
[----:B0-----:R-:W-:-:S03]  /*ba290*/  F2FP.SATFINITE.E5M2.F32.PACK_AB_MERGE_C R6, R55, R52, RZ ;  /* 0x000000343706723e */ /* 0x001fc600048060ff */
[----:B------:R-:W3:Y:S04]  /*ba2a0*/  LDL.LU R49, [R1+0x14b8] ;  /* 0x0014b80001317983 */ /* 0x000ee80000300800 */
[----:B------:R-:W3:Y:S04]  /*ba2b0*/  LDL.LU R51, [R1+0x14bc] ;  /* 0x0014bc0001337983 */ /* 0x000ee80000300800 */
[----:B------:R-:W-:Y:S04]  /*ba2c0*/  STL [R1+0x1c4], R6 ;  /* 0x0001c40601007387 */ /* 0x000fe80000100800 */
[----:B------:R-:W3:Y:S04]  /*ba2d0*/  LDL.LU R52, [R1+0x14a0] ;  /* 0x0014a00001347983 */ /* 0x000ee80000300800 */
[----:B------:R-:W3:Y:S04]  /*ba2e0*/  LDL.LU R55, [R1+0x14a4] ;  /* 0x0014a40001377983 */ /* 0x000ee80000300800 */
[----:B------:R0:W-:Y:S04]  /*ba2f0*/  STL.64 [R1+0x2648], R16 ;  /* 0x0026481001007387 */ /* 0x0001e80000100a00 */
[----:B0-----:R-:W4:Y:S01]  /*ba300*/  LDL.LU.64 R16, [R1+0x5348] ;  /* 0x0053480001107983 */ /* 0x001f220000300a00 */
[----:B------:R-:W-:-:S02]  /*ba310*/  F2FP.SATFINITE.E5M2.F32.PACK_AB_MERGE_C R11, R11, R57, RZ ;  /* 0x000000390b0b723e */ /* 0x000fc400048060ff */
[----:B------:R-:W-:-:S03]  /*ba320*/  IADD3 R56, P6, R12, R41, RZ ;  /* 0x000000290c387210 */ /* 0x000fc60007fde0ff */
[----:B------:R-:W-:Y:S01]  /*ba330*/  STL [R1+0x2978], R11 ;  /* 0x0029780b01007387 */ /* 0x000fe20000100800 */
[----:B--2---:R-:W-:-:S05]  /*ba340*/  F2FP.SATFINITE.E5M2.F32.PACK_AB_MERGE_C R6, R9, R50, RZ ;  /* 0x000000320906723e */ /* 0x004fca00048060ff */
[----:B------:R0:W-:Y:S02]  /*ba350*/  STL [R1+0x1b8], R6 ;  /* 0x0001b80601007387 */ /* 0x0001e40000100800 */
[----:B0-----:R-:W-:Y:S02]  /*ba360*/  F2FP.SATFINITE.E5M2.F32.PACK_AB_MERGE_C R6, R54, R10, RZ ;  /* 0x0000000a3606723e */ /* 0x001fe400048060ff */
[----:B------:R-:W-:Y:S02]  /*ba370*/  F2FP.SATFINITE.E5M2.F32.PACK_AB_MERGE_C R0, R2, R0, RZ ;  /* 0x000000000200723e */ /* 0x000fe400048060ff */
[----:B------:R-:W-:Y:S01]  /*ba380*/  F2FP.SATFINITE.E5M2.F32.PACK_AB_MERGE_C R2, R5, R4, RZ ;  /* 0x000000040502723e */ /* 0x000fe200048060ff */
[----:B----4-:R-:W-:Y:S01]  /*ba390*/  IMAD.X R57, R8, 0x1, R17, P6 ;  /* 0x0000000108397824 */ /* 0x010fe200030e0611 */
[----:B------:R-:W-:-:S04]  /*ba3a0*/  IADD3 R10, P6, R12, R40, RZ ;  /* 0x000000280c0a7210 */ /* 0x000fc80007fde0ff */
[----:B------:R-:W-:Y:S01]  /*ba3b0*/  STL.64 [R1+0x2678], R56 ;  /* 0x0026783801007387 */ /* 0x000fe20000100a00 */
[----:B------:R-:W-:Y:S01]  /*ba3c0*/  IMAD.X R11, R8, 0x1, R18, P6 ;  /* 0x00000001080b7824 */ /* 0x000fe200030e0612 */
[----:B------:R-:W-:Y:S02]  /*ba3d0*/  IADD3 R4, P6, R12, R39, RZ ;  /* 0x000000270c047210 */ /* 0x000fe40007fde0ff */
[----:B------:R-:W-:Y:S04]  /*ba3e0*/  STL [R1+0x2980], R6 ;  /* 0x0029800601007387 */ /* 0x000fe80000100800 */
[----:B------:R0:W-:Y:S01]  /*ba3f0*/  STL [R1+0x28f8], R0 ;  /* 0x0028f80001007387 */ /* 0x0001e20000100800 */
[----:B------:R-:W-:-:S03]  /*ba400*/  IMAD.X R5, R8, 0x1, R19, P6 ;  /* 0x0000000108057824 */ /* 0x000fc600030e0613 */
[----:B------:R-:W-:Y:S01]  /*ba410*/  STL.64 [R1+0x2670], R10 ;  /* 0x0026700a01007387 */ /* 0x000fe20000100a00 */
[----:B0-----:R-:W-:-:S03]  /*ba420*/  F2FP.SATFINITE.E5M2.F32.PACK_AB_MERGE_C R0, R53, R48, RZ ;  /* 0x000000303500723e */ /* 0x001fc600048060ff */
[----:B------:R0:W-:Y:S04]  /*ba430*/  STL [R1+0x28fc], R2 ;  /* 0x0028fc0201007387 */ /* 0x0001e80000100800 */
[----:B------:R1:W-:Y:S04]  /*ba440*/  STL [R1+0xed4], R0 ;  /* 0x000ed40001007387 */ /* 0x0003e80000100800 */
[----:B------:R-:W2:Y:S01]  /*ba450*/  LDL.LU R48, [R1+0x14a8] ;  /* 0x0014a80001307983 */ /* 0x000ea20000300800 */
[----:B0-----:R-:W-:-:S03]  /*ba460*/  F2FP.SATFINITE.E5M2.F32.PACK_AB_MERGE_C R2, R58, R59, RZ ;  /* 0x0000003b3a02723e */ /* 0x001fc600048060ff */
[----:B------:R0:W-:Y:S01]  /*ba470*/  STL.64 [R1+0x2658], R4 ;  /* 0x0026580401007387 */ /* 0x0001e20000100a00 */
[----:B-1----:R-:W-:-:S03]  /*ba480*/  F2FP.SATFINITE.E5M2.F32.PACK_AB_MERGE_C R0, R61, R60, RZ ;  /* 0x0000003c3d00723e */ /* 0x002fc600048060ff */
[----:B------:R1:W-:Y:S04]  /*ba490*/  STL [R1+0xed0], R2 ;  /* 0x000ed00201007387 */ /* 0x0003e80000100800 */
[----:B------:R-:W2:Y:S01]  /*ba4a0*/  LDL.LU R53, [R1+0x14ac] ;  /* 0x0014ac0001357983 */ /* 0x000ea20000300800 */
[----:B0-----:R-:W-:-:S03]  /*ba4b0*/  IADD3 R4, P6, R12, R38, RZ ;  /* 0x000000260c047210 */ /* 0x001fc60007fde0ff */
[----:B------:R0:W-:Y:S04]  /*ba4c0*/  STL [R1+0x29c0], R0 ;  /* 0x0029c00001007387 */ /* 0x0001e80000100800 */
[----:B------:R-:W4:Y:S01]  /*ba4d0*/  LDL.LU R59, [R1+0xdc0] ;  /* 0x000dc000013b7983 */ /* 0x000f220000300800 */
[----:B------:R-:W-:-:S03]  /*ba4e0*/  IMAD.X R5, R8, 0x1, R20, P6 ;  /* 0x0000000108057824 */ /* 0x000fc600030e0614 */
[----:B------:R-:W4:Y:S01]  /*ba4f0*/  LDL.LU R58, [R1+0xdc4] ;  /* 0x000dc400013a7983 */ /* 0x000f220000300800 */
[----:B-1----:R-:W-:-:S03]  /*ba500*/  IADD3 R2, P6, R12, R37, RZ ;  /* 0x000000250c027210 */ /* 0x002fc60007fde0ff */
[----:B------:R-:W4:Y:S01]  /*ba510*/  LDL.LU R60, [R1+0xdc8] ;  /* 0x000dc800013c7983 */ /* 0x000f220000300800 */
[----:B0-----:R-:W-:-:S03]  /*ba520*/  F2FP.SATFINITE.E5M2.F32.PACK_AB_MERGE_C R0, R15, R14, RZ ;  /* 0x0000000e0f00723e */ /* 0x001fc600048060ff */
[----:B------:R-:W4:Y:S04]  /*ba530*/  LDL.LU R61, [R1+0xdcc] ;  /* 0x000dcc00013d7983 */ /* 0x000f280000300800 */
[----:B------:R3:W-:Y:S02]  /*ba540*/  STL.64 [R1+0x2650], R4 ;  /* 0x0026500401007387 */ /* 0x0007e40000100a00 */
[----:B---3--:R-:W-:Y:S01]  /*ba550*/  F2FP.SATFINITE.E5M2.F32.PACK_AB_MERGE_C R4, R7, R3, RZ ;  /* 0x000000030704723e */ /* 0x008fe200048060ff */
[----:B------:R-:W-:-:S04]  /*ba560*/  IMAD.X R3, R8, 0x1, R21, P6 ;  /* 0x0000000108037824 */ /* 0x000fc800030e0615 */
[----:B------:R-:W-:Y:S04]  /*ba570*/  STL [R1+0x29bc], R4 ;  /* 0x0029bc0401007387 */ /* 0x000fe80000100800 */
[----:B------:R-:W-:Y:S04]  /*ba580*/  STL [R1+0x29ec], R0 ;  /* 0x0029ec0001007387 */ /* 0x000fe80000100800 */
[----:B------:R-:W3:Y:S04]  /*ba590*/  LDL.LU R14, [R1+0xdb0] ;  /* 0x000db000010e7983 */ /* 0x000ee80000300800 */
[----:B------:R-:W3:Y:S04]  /*ba5a0*/  LDL.LU R15, [R1+0xdb4] ;  /* 0x000db400010f7983 */ /* 0x000ee80000300800 */
[----:B------:R0:W-:Y:S04]  /*ba5b0*/  STL.64 [R1+0x2640], R2 ;  /* 0x0026400201007387 */ /* 0x0001e80000100a00 */
[----:B------:R-:W3:Y:S01]  /*ba5c0*/  LDL.LU R50, [R1+0xdb8] ;  /* 0x000db80001327983 */ /* 0x000ee20000300800 */
[----:B0-----:R-:W-:-:S05]  /*ba5d0*/  F2FP.SATFINITE.E5M2.F32.PACK_AB_MERGE_C R2, R51, R49, RZ ;  /* 0x000000313302723e */ /* 0x001fca00048060ff */
[----:B------:R0:W-:Y:S04]  /*ba5e0*/  STL [R1+0x29e8], R2 ;  /* 0x0029e80201007387 */ /* 0x0001e80000100800 */
[----:B------:R-:W3:Y:S01]  /*ba5f0*/  LDL.LU R9, [R1+0xdbc] ;  /* 0x000dbc0001097983 */ /* 0x000ee20000300800 */
[----:B------:R-:W-:Y:S02]  /*ba600*/  F2FP.SATFINITE.E5M2.F32.PACK_AB_MERGE_C R0, R55, R52, RZ ;  /* 0x000000343700723e */ /* 0x000fe400048060ff */
[----:B0-----:R-:W-:-:S03]  /*ba610*/  IADD3 R2, P6, R12, R36, RZ ;  /* 0x000000240c027210 */ /* 0x001fc60007fde0ff */
[----:B------:R0:W-:Y:S02]  /*ba620*/  STL [R1+0x2a1c], R0 ;  /* 0x002a1c0001007387 */ /* 0x0001e40000100800 */
[----:B------:R-:W-:Y:S02]  /*ba630*/  IMAD.X R3, R8, 0x1, R22, P6 ;  /* 0x0000000108037824 */ /* 0x000fe400030e0616 */
[----:B------:R-:W3:Y:S01]  /*ba640*/  LDL.LU R10, [R1+0x1290] ;  /* 0x00129000010a7983 */ /* 0x000ee20000300800 */
[----:B------:R-:W-:-:S03]  /*ba650*/  IADD3 R56, P6, R12, R35, RZ ;  /* 0x000000230c387210 */ /* 0x000fc60007fde0ff */
[----:B------:R-:W3:Y:S04]  /*ba660*/  LDL.LU R54, [R1+0x1294] ;  /* 0x0012940001367983 */ /* 0x000ee80000300800 */
[----:B0-----:R-:W3:Y:S04]  /*ba670*/  LDL.LU R0, [R1+0x1298] ;  /* 0x0012980001007983 */ /* 0x001ee80000300800 */
[----:B------:R0:W-:Y:S01]  /*ba680*/  STL.64 [R1+0x2638], R2 ;  /* 0x0026380201007387 */ /* 0x0001e20000100a00 */
[----:B------:R-:W-:-:S03]  /*ba690*/  IMAD.X R57, R8, 0x1, R23, P6 ;  /* 0x0000000108397824 */ /* 0x000fc600030e0617 */
        /* <DEDUP_REMOVED lines=9> */
[----:B------:R0:W-:Y:S02]  /*ba730*/  STL.64 [R1+0x2630], R56 ;  /* 0x0026303801007387 */ /* 0x0001e40000100a00 */
[----:B0-----:R-:W-:-:S02]  /*ba740*/  IADD3 R56, P6, R13, R34, RZ ;  /* 0x000000220d387210 */ /* 0x001fc40007fde0ff */
[----:B--2---:R-:W-:-:S05]  /*ba750*/  F2FP.SATFINITE.E5M2.F32.PACK_AB_MERGE_C R11, R53, R48, RZ ;  /* 0x00000030350b723e */ /* 0x004fca00048060ff */
[----:B------:R-:W-:Y:S04]  /*ba760*/  STL [R1+0x2a18], R11 ;  /* 0x002a180b01007387 */ /* 0x000fe80000100800 */
[----:B------:R-:W2:Y:S01]  /*ba770*/  LDL.LU R48, [R1+0x1470] ;  /* 0x0014700001307983 */ /* 0x000ea20000300800 */
[----:B----4-:R-:W-:-:S05]  /*ba780*/  F2FP.SATFINITE.E5M2.F32.PACK_AB_MERGE_C R8, R58, R59, RZ ;  /* 0x0000003b3a08723e */ /* 0x010fca00048060ff */
[----:B------:R0:W-:Y:S01]  /*ba790*/  STL [R1+0x2a34], R8 ;  /* 0x002a340801007387 */ /* 0x0001e20000100800 */
[----:B------:R-:W-:-:S03]  /*ba7a0*/  F2FP.SATFINITE.E5M2.F32.PACK_AB_MERGE_C R6, R61, R60, RZ ;  /* 0x0000003c3d06723e */ /* 0x000fc600048060ff */
[----:B------:R-:W2:Y:S01]  /*ba7b0*/  LDL.LU R53, [R1+0x1474] ;  /* 0x0014740001357983 */ /* 0x000ea20000300800 */
[----:B0-----:R-:W-:-:S03]  /*ba7c0*/  SHF.R.S32.HI R8, RZ, 0x1f, R13 ;  /* 0x0000001fff087819 */ /* 0x001fc6000001140d */
[----:B------:R3:W-:Y:S02]  /*ba7d0*/  STL [R1+0x2a30], R6 ;  /* 0x002a300601007387 */ /* 0x0007e40000100800 */
[----:B------:R-:W-:Y:S02]  /*ba7e0*/  IMAD.X R57, R8, 0x1, R31, P6 ;  /* 0x0000000108397824 */ /* 0x000fe400030e061f */
[----:B------:R-:W4:Y:S04]  /*ba7f0*/  LDL.LU R59, [R1+0x1478] ;  /* 0x00147800013b7983 */ /* 0x000f280000300800 */
[----:B------:R-:W4:Y:S04]  /*ba800*/  LDL.LU R58, [R1+0x147c] ;  /* 0x00147c00013a7983 */ /* 0x000f280000300800 */
[----:B------:R-:W4:Y:S04]  /*ba810*/  LDL.LU R60, [R1+0x1460] ;  /* 0x00146000013c7983 */ /* 0x000f280000300800 */
[----:B------:R-:W4:Y:S04]  /*ba820*/  LDL.LU R61, [R1+0x1464] ;  /* 0x00146400013d7983 */ /* 0x000f280000300800 */
[----:B------:R0:W-:Y:S01]  /*ba830*/  STL.64 [R1+0x2628], R56 ;  /* 0x0026283801007387 */ /* 0x0001e20000100a00 */
[----:B---3--:R-:W-:-:S05]  /*ba840*/  F2FP.SATFINITE.E5M2.F32.PACK_AB_MERGE_C R6, R15, R14, RZ ;  /* 0x0000000e0f06723e */ /* 0x008fca00048060ff */
[----:B------:R1:W-:Y:S01]  /*ba850*/  STL [R1+0x2a54], R6 ;  /* 0x002a540601007387 */ /* 0x0003e20000100800 */
[----:B0-----:R-:W-:-:S03]  /*ba860*/  IADD3 R56, P6, R13, R33, RZ ;  /* 0x000000210d387210 */ /* 0x001fc60007fde0ff */
[----:B------:R-:W3:Y:S02]  /*ba870*/  LDL.LU R14, [R1+0x1468] ;  /* 0x00146800010e7983 */ /* 0x000ee40000300800 */
[----:B------:R-:W-:Y:S02]  /*ba880*/  IMAD.X R57, R8, 0x1, R32, P6 ;  /* 0x0000000108397824 */ /* 0x000fe400030e0620 */
[----:B------:R-:W3:Y:S01]  /*ba890*/  LDL.LU R15, [R1+0x146c] ;  /* 0x00146c00010f7983 */ /* 0x000ee20000300800 */
[----:B-1----:R-:W-:-:S05]  /*ba8a0*/  F2FP.SATFINITE.E5M2.F32.PACK_AB_MERGE_C R6, R9, R50, RZ ;  /* 0x000000320906723e */ /* 0x002fca00048060ff */
[----:B------:R-:W-:Y:S04]  /*ba8b0*/  STL [R1+0x2a50], R6 ;  /* 0x002a500601007387 */ /* 0x000fe80000100800 */
[----:B------:R0:W-:Y:S04]  /*ba8c0*/  STL.64 [R1+0x2618], R56 ;  /* 0x0026183801007387 */ /* 0x0001e80000100a00 */
[----:B0-----:R-:W4:Y:S01]  /*ba8d0*/  LDL.LU.64 R56, [R1+0x5340] ;  /* 0x0053400001387983 */ /* 0x001f220000300a00 */
[----:B------:R-:W-:-:S03]  /*ba8e0*/  F2FP.SATFINITE.E5M2.F32.PACK_AB_MERGE_C R6, R54, R10, RZ ;  /* 0x0000000a3606723e */ /* 0x000fc600048060ff */
[----:B------:R-:W-:Y:S04]  /*ba8f0*/  STL.64 [R1+0x5330], R32 ;  /* 0x0053302001007387 */ /* 0x000fe80000100a00 */
[----:B------:R-:W-:Y:S01]  /*ba900*/  STL [R1+0x2a74], R6 ;  /* 0x002a740601007387 */ /* 0x000fe20000100800 */
[----:B------:R-:W-:-:S05]  /*ba910*/  F2FP.SATFINITE.E5M2.F32.PACK_AB_MERGE_C R0, R2, R0, RZ ;  /* 0x000000000200723e */ /* 0x000fca00048060ff */
[----:B------:R0:W-:Y:S01]  /*ba920*/  STL [R1+0x2a70], R0 ;  /* 0x002a700001007387 */ /* 0x0001e20000100800 */
[----:B------:R-:W-:Y:S02]  /*ba930*/  F2FP.SATFINITE.E5M2.F32.PACK_AB_MERGE_C R4, R5, R4, RZ ;  /* 0x000000040504723e */ /* 0x000fe400048060ff */
[----:B0-----:R-:W-:Y:S02]  /*ba940*/  F2FP.SATFINITE.E5M2.F32.PACK_AB_MERGE_C R0, R7, R3, RZ ;  /* 0x000000030700723e */ /* 0x001fe400048060ff */
[----:B--2---:R-:W-:Y:S02]  /*ba950*/  F2FP.SATFINITE.E5M2.F32.PACK_AB_MERGE_C R53, R53, R48, RZ ;  /* 0x000000303535723e */ /* 0x004fe400048060ff */
[----:B----4-:R-:W-:-:S05]  /*ba960*/  IADD3 R10, P6, R13, R56, RZ ;  /* 0x000000380d0a7210 */ /* 0x010fca0007fde0ff */
[----:B------:R-:W-:Y:S01]  /*ba970*/  IMAD.X R11, R8, 0x1, R29, P6 ;  /* 0x00000001080b7824 */ /* 0x000fe200030e061d */
[----:B------:R-:W-:-:S05]  /*ba980*/  IADD3 R2, P6, R13, R47, RZ ;  /* 0x0000002f0d027210 */ /* 0x000fca0007fde0ff */
[----:B------:R-:W-:Y:S01]  /*ba990*/  IMAD.X R3, R8, 0x1, R30, P6 ;  /* 0x0000000108037824 */ /* 0x000fe200030e061e */
[----:B------:R-:W-:Y:S04]  /*ba9a0*/  STL.64 [R1+0x2620], R10 ;  /* 0x0026200a01007387 */ /* 0x000fe80000100a00 */
[----:B------:R0:W-:Y:S04]  /*ba9b0*/  STL [R1+0x28e0], R4 ;  /* 0x0028e00401007387 */ /* 0x0001e80000100800 */
[----:B------:R1:W-:Y:S04]  /*ba9c0*/  STL [R1+0x28ec], R0 ;  /* 0x0028ec0001007387 */ /* 0x0003e80000100800 */
[----:B------:R2:W-:Y:S01]  /*ba9d0*/  STL.64 [R1+0x2610], R2 ;  /* 0x0026100201007387 */ /* 0x0005e20000100a00 */
[----:B0-----:R-:W-:-:S02]  /*ba9e0*/  F2FP.SATFINITE.E5M2.F32.PACK_AB_MERGE_C R4, R51, R49, RZ ;  /* 0x000000313304723e */ /* 0x001fc400048060ff */
[----:B-1----:R-:W-:-:S03]  /*ba9f0*/  F2FP.SATFINITE.E5M2.F32.PACK_AB_MERGE_C R0, R55, R52, RZ ;  /* 0x000000343700723e */ /* 0x002fc600048060ff */
[----:B------:R-:W-:Y:S01]  /*baa00*/  STL [R1+0xec8], R4 ;  /* 0x000ec80401007387 */ /* 0x000fe20000100800 */
[----:B--2---:R-:W-:-:S03]  /*baa10*/  IADD3 R2, P6, R13, R46, RZ ;  /* 0x0000002e0d027210 */ /* 0x004fc60007fde0ff */
[----:B------:R0:W-:Y:S02]  /*baa20*/  STL [R1+0x2904], R0 ;  /* 0x0029040001007387 */ /* 0x0001e40000100800 */
[----:B------:R-:W-:Y:S02]  /*baa30*/  IMAD.X R3, R8, 0x1, R27, P6 ;  /* 0x0000000108037824 */ /* 0x000fe400030e061b */
[----:B------:R-:W2:Y:S04]  /*baa40*/  LDL.LU R32, [R1+0x1450] ;  /* 0x0014500001207983 */ /* 0x000ea80000300800 */
[----:B------:R-:W2:Y:S04]  /*baa50*/  LDL.LU R33, [R1+0x1454] ;  /* 0x0014540001217983 */ /* 0x000ea80000300800 */
[----:B------:R-:W4:Y:S04]  /*baa60*/  LDL.LU R49, [R1+0x1458] ;  /* 0x0014580001317983 */ /* 0x000f280000300800 */
[----:B------:R1:W-:Y:S04]  /*baa70*/  STL.64 [R1+0x2608], R2 ;  /* 0x0026080201007387 */ /* 0x0003e80000100a00 */
[----:B------:R-:W4:Y:S04]  /*baa80*/  LDL.LU R51, [R1+0x145c] ;  /* 0x00145c0001337983 */ /* 0x000f280000300800 */
[----:B------:R-:W4:Y:S04]  /*baa90*/  LDL.LU R52, [R1+0xda0] ;  /* 0x000da00001347983 */ /* 0x000f280000300800 */
[----:B------:R-:W4:Y:S01]  /*baaa0*/  LDL.LU R55, [R1+0xda4] ;  /* 0x000da40001377983 */ /* 0x000f220000300800 */
[----:B0-----:R-:W-:-:S03]  /*baab0*/  F2FP.SATFINITE.E5M2.F32.PACK_AB_MERGE_C R0, R58, R59, RZ ;  /* 0x0000003b3a00723e */ /* 0x001fc600048060ff */
[----:B------:R-:W-:Y:S01]  /*baac0*/  STL [R1+0x4f80], R53 ;  /* 0x004f803501007387 */ /* 0x000fe20000100800 */
[----:B-1----:R-:W-:-:S03]  /*baad0*/  IADD3 R2, P6, R13, R45, RZ ;  /* 0x0000002d0d027210 */ /* 0x002fc60007fde0ff */
[----:B------:R-:W4:Y:S04]  /*baae0*/  LDL.LU R59, [R1+0xda8] ;  /* 0x000da800013b7983 */ /* 0x000f280000300800 */
[----:B------:R-:W4:Y:S01]  /*baaf0*/  LDL.LU R58, [R1+0xdac] ;  /* 0x000dac00013a7983 */ /* 0x000f220000300800 */
[----:B------:R-:W-:-:S03]  /*bab00*/  IMAD.X R3, R8, 0x1, R28, P6 ;  /* 0x0000000108037824 */ /* 0x000fc600030e061c */
[----:B------:R3:W-:Y:S04]  /*bab10*/  STL [R1+0x29a4], R0 ;  /* 0x0029a40001007387 */ /* 0x0007e80000100800 */
[----:B------:R0:W-:Y:S01]  /*bab20*/  STL.64 [R1+0x25f8], R2 ;  /* 0x0025f80201007387 */ /* 0x0001e20000100a00 */
[----:B---3--:R-:W-:Y:S02]  /*bab30*/  F2FP.SATFINITE.E5M2.F32.PACK_AB_MERGE_C R0, R15, R14, RZ ;  /* 0x0000000e0f00723e */ /* 0x008fe400048060ff */
[----:B0-----:R-:W-:Y:S02]  /*bab40*/  F2FP.SATFINITE.E5M2.F32.PACK_AB_MERGE_C R2, R61, R60, RZ ;  /* 0x0000003c3d02723e */ /* 0x001fe400048060ff */
        /* <DEDUP_REMOVED lines=14> */
[----:B------:R-:W3:Y:S04]  /*bac30*/  LDL.LU R5, [R1+0x1430] ;  /* 0x0014300001057983 */ /* 0x000ee80000300800 */
[----:B------:R-:W3:Y:S04]  /*bac40*/  LDL.LU R3, [R1+0x1434] ;  /* 0x0014340001037983 */ /* 0x000ee80000300800 */
[----:B------:R-:W3:Y:S04]  /*bac50*/  LDL.LU R7, [R1+0x1438] ;  /* 0x0014380001077983 */ /* 0x000ee80000300800 */
[----:B------:R-:W3:Y:S01]  /*bac60*/  LDL.LU R48, [R1+0x143c] ;  /* 0x00143c0001307983 */ /* 0x000ee20000300800 */
[----:B------:R-:W-:-:S05]  /*bac70*/  IADD3 R14, P6, R13, R44, RZ ;  /* 0x0000002c0d0e7210 */ /* 0x000fca0007fde0ff */
[----:B------:R-:W-:-:S05]  /*bac80*/  IMAD.X R15, R8, 0x1, R26, P6 ;  /* 0x00000001080f7824 */ /* 0x000fca00030e061a */
[----:B------:R0:W-:Y:S04]  /*bac90*/  STL.64 [R1+0x2600], R14 ;  /* 0x0026000e01007387 */ /* 0x0001e80000100a00 */
[----:B0-----:R-:W3:Y:S01]  /*baca0*/  LDL.LU.64 R14, [R1+0x5338] ;  /* 0x00533800010e7983 */ /* 0x001ee20000300a00 */
[----:B--2---:R-:W-:Y:S02]  /*bacb0*/  F2FP.SATFINITE.E5M2.F32.PACK_AB_MERGE_C R53, R33, R32, RZ ;  /* 0x000000202135723e */ /* 0x004fe400048060ff */
[----:B------:R-:W-:-:S05]  /*bacc0*/  IADD3 R32, P6, R13, R43, RZ ;  /* 0x0000002b0d207210 */ /* 0x000fca0007fde0ff */
[----:B------:R-:W-:Y:S01]  /*bacd0*/  IMAD.X R33, R8, 0x1, R24, P6 ;  /* 0x0000000108217824 */ /* 0x000fe200030e0618 */
[----:B------:R-:W-:Y:S01]  /*bace0*/  STL [R1+0x2a0c], R53 ;  /* 0x002a0c3501007387 */ /* 0x000fe20000100800 */
[----:B----4-:R-:W-:-:S05]  /*bacf0*/  F2FP.SATFINITE.E5M2.F32.PACK_AB_MERGE_C R49, R51, R49, RZ ;  /* 0x000000313331723e */ /* 0x010fca00048060ff */
[----:B------:R0:W-:Y:S04]  /*bad00*/  STL [R1+0x2a08], R49 ;  /* 0x002a083101007387 */ /* 0x0001e80000100800 */
[----:B------:R1:W-:Y:S04]  /*bad10*/  STL.64 [R1+0x25f0], R32 ;  /* 0x0025f02001007387 */ /* 0x0003e80000100a00 */
[----:B0-----:R-:W2:Y:S04]  /*bad20*/  LDL.LU R49, [R1+0x1420] ;  /* 0x0014200001317983 */ /* 0x001ea80000300800 */
[----:B------:R-:W2:Y:S01]  /*bad30*/  LDL.LU R51, [R1+0x1424] ;  /* 0x0014240001337983 */ /* 0x000ea20000300800 */
[----:B-1----:R-:W-:-:S05]  /*bad40*/  F2FP.SATFINITE.E5M2.F32.PACK_AB_MERGE_C R32, R55, R52, RZ ;  /* 0x000000343720723e */ /* 0x002fca00048060ff */
[----:B------:R0:W-:Y:S04]  /*bad50*/  STL [R1+0x2a24], R32 ;  /* 0x002a242001007387 */ /* 0x0001e80000100800 */
[----:B------:R-:W4:Y:S04]  /*bad60*/  LDL.LU R52, [R1+0x1428] ;  /* 0x0014280001347983 */ /* 0x000f280000300800 */
[----:B------:R-:W4:Y:S01]  /*bad70*/  LDL.LU R55, [R1+0x142c] ;  /* 0x00142c0001377983 */ /* 0x000f220000300800 */
[----:B0-----:R-:W-:-:S03]  /*bad80*/  F2FP.SATFINITE.E5M2.F32.PACK_AB_MERGE_C R32, R58, R59, RZ ;  /* 0x0000003b3a20723e */ /* 0x001fc600048060ff */
[----:B------:R-:W4:Y:S04]  /*bad90*/  LDL.LU R59, [R1+0x1410] ;  /* 0x00141000013b7983 */ /* 0x000f280000300800 */
[----:B------:R-:W4:Y:S04]  /*bada0*/  LDL.LU R58, [R1+0x1414] ;  /* 0x00141400013a7983 */ /* 0x000f280000300800 */
[----:B------:R0:W-:Y:S02]  /*badb0*/  STL [R1+0x2a20], R32 ;  /* 0x002a202001007387 */ /* 0x0001e40000100800 */
[----:B0-----:R-:W-:-:S05]  /*badc0*/  IADD3 R32, P6, R13, R42, RZ ;  /* 0x0000002a0d207210 */ /* 0x001fca0007fde0ff */
[----:B------:R-:W-:-:S05]  /*badd0*/  IMAD.X R33, R8, 0x1, R25, P6 ;  /* 0x0000000108217824 */ /* 0x000fca00030e0619 */
[----:B------:R0:W-:Y:S01]  /*bade0*/  STL.64 [R1+0x25e8], R32 ;  /* 0x0025e82001007387 */ /* 0x0001e20000100a00 */
[----:B---3--:R-:W-:Y:S02]  /*badf0*/  F2FP.SATFINITE.E5M2.F32.PACK_AB_MERGE_C R6, R6, R12, RZ ;  /* 0x0000000c0606723e */ /* 0x008fe400048060ff */
[----:B0-----:R-:W-:Y:S02]  /*bae00*/  F2FP.SATFINITE.E5M2.F32.PACK_AB_MERGE_C R32, R61, R60, RZ ;  /* 0x0000003c3d20723e */ /* 0x001fe400048060ff */
[----:B------:R-:W3:Y:S04]  /*bae10*/  LDL.LU R60, [R1+0x1418] ;  /* 0x00141800013c7983 */ /* 0x000ee80000300800 */
[----:B------:R-:W3:Y:S04]  /*bae20*/  LDL.LU R61, [R1+0x141c] ;  /* 0x00141c00013d7983 */ /* 0x000ee80000300800 */
[----:B------:R0:W-:Y:S04]  /*bae30*/  STL [R1+0x2a44], R32 ;  /* 0x002a442001007387 */ /* 0x0001e80000100800 */
[----:B------:R1:W-:Y:S01]  /*bae40*/  STL [R1+0x2a40], R6 ;  /* 0x002a400601007387 */ /* 0x0003e20000100800 */
[----:B0-----:R-:W-:-:S02]  /*bae50*/  IADD3 R32, P6, R13, R41, RZ ;  /* 0x000000290d207210 */ /* 0x001fc40007fde0ff */
[----:B-1----:R-:W-:-:S03]  /*bae60*/  F2FP.SATFINITE.E5M2.F32.PACK_AB_MERGE_C R6, R10, R9, RZ ;  /* 0x000000090a06723e */ /* 0x002fc600048060ff */
[----:B------:R-:W-:Y:S01]  /*bae70*/  IMAD.X R33, R8, 0x1, R17, P6 ;  /* 0x0000000108217824 */ /* 0x000fe200030e0611 */
[----:B------:R-:W-:Y:S02]  /*bae80*/  IADD3 R10, P6, R13, R40, RZ ;  /* 0x000000280d0a7210 */ /* 0x000fe40007fde0ff */
[----:B------:R-:W-:-:S03]  /*bae90*/  F2FP.SATFINITE.E5M2.F32.PACK_AB_MERGE_C R12, R50, R11, RZ ;  /* 0x0000000b320c723e */ /* 0x000fc600048060ff */
[----:B------:R-:W-:Y:S01]  /*baea0*/  IMAD.X R11, R8, 0x1, R18, P6 ;  /* 0x00000001080b7824 */ /* 0x000fe200030e0612 */
[----:B------:R-:W-:Y:S04]  /*baeb0*/  STL.64 [R1+0x25e0], R32 ;  /* 0x0025e02001007387 */ /* 0x000fe80000100a00 */
[----:B------:R-:W-:Y:S04]  /*baec0*/  STL [R1+0x2a64], R12 ;  /* 0x002a640c01007387 */ /* 0x000fe80000100800 */
[----:B------:R0:W-:Y:S04]  /*baed0*/  STL [R1+0x2a60], R6 ;  /* 0x002a600601007387 */ /* 0x0001e80000100800 */
[----:B------:R1:W-:Y:S01]  /*baee0*/  STL.64 [R1+0x25d8], R10 ;  /* 0x0025d80a01007387 */ /* 0x0003e20000100a00 */
[----:B0-----:R-:W-:-:S02]  /*baef0*/  F2FP.SATFINITE.E5M2.F32.PACK_AB_MERGE_C R6, R0, R54, RZ ;  /* 0x000000360006723e */ /* 0x001fc400048060ff */
[----:B------:R-:W-:Y:S02]  /*baf00*/  F2FP.SATFINITE.E5M2.F32.PACK_AB_MERGE_C R0, R4, R2, RZ ;  /* 0x000000020400723e */ /* 0x000fe400048060ff */
[----:B-1----:R-:W-:Y:S01]  /*baf10*/  IADD3 R10, P6, R13, R39, RZ ;  /* 0x000000270d0a7210 */ /* 0x002fe20007fde0ff */
[----:B------:R-:W-:Y:S04]  /*baf20*/  STL [R1+0xd90], R6 ;  /* 0x000d900601007387 */ /* 0x000fe80000100800 */
[----:B------:R-:W-:Y:S01]  /*baf30*/  IMAD.X R11, R8, 0x1, R19, P6 ;  /* 0x00000001080b7824 */ /* 0x000fe200030e0613 */
[----:B------:R0:W-:Y:S01]  /*baf40*/  STL [R1+0xd94], R0 ;  /* 0x000d940001007387 */ /* 0x0001e20000100800 */
[----:B------:R-:W-:-:S03]  /*baf50*/  F2FP.SATFINITE.E5M2.F32.PACK_AB_MERGE_C R2, R48, R7, RZ ;  /* 0x000000073002723e */ /* 0x000fc600048060ff */
[----:B------:R-:W3:Y:S01]  /*baf60*/  LDL.LU R54, [R1+0x1400] ;  /* 0x0014000001367983 */ /* 0x000ee20000300800 */
[----:B0-----:R-:W-:-:S03]  /*baf70*/  F2FP.SATFINITE.E5M2.F32.PACK_AB_MERGE_C R0, R3, R5, RZ ;  /* 0x000000050300723e */ /* 0x001fc600048060ff */
[----:B------:R-:W-:Y:S04]  /*baf80*/  STL.64 [R1+0x25c0], R10 ;  /* 0x0025c00a01007387 */ /* 0x000fe80000100a00 */
[----:B------:R0:W-:Y:S04]  /*baf90*/  STL [R1+0x33c], R0 ;  /* 0x00033c0001007387 */ /* 0x0001e80000100800 */
[----:B0-----:R-:W3:Y:S04]  /*bafa0*/  LDL.LU R0, [R1+0x1404] ;  /* 0x0014040001007983 */ /* 0x001ee80000300800 */
[----:B------:R0:W-:Y:S04]  /*bafb0*/  STL [R1+0x334], R2 ;  /* 0x0003340201007387 */ /* 0x0001e80000100800 */
[----:B------:R-:W3:Y:S04]  /*bafc0*/  LDL.LU R4, [R1+0x1408] ;  /* 0x0014080001047983 */ /* 0x000ee80000300800 */
[----:B------:R-:W3:Y:S04]  /*bafd0*/  LDL.LU R5, [R1+0x140c] ;  /* 0x00140c0001057983 */ /* 0x000ee80000300800 */
[----:B------:R-:W3:Y:S04]  /*bafe0*/  LDL.LU R7, [R1+0xd80] ;  /* 0x000d800001077983 */ /* 0x000ee80000300800 */
[----:B------:R-:W3:Y:S01]  /*baff0*/  LDL.LU R48, [R1+0xd84] ;  /* 0x000d840001307983 */ /* 0x000ee20000300800 */
[----:B0-----:R-:W-:-:S05]  /*bb000*/  IADD3 R2, P6, R13, R38, RZ ;  /* 0x000000260d027210 */ /* 0x001fca0007fde0ff */
[----:B------:R-:W-:-:S05]  /*bb010*/  IMAD.X R3, R8, 0x1, R20, P6 ;  /* 0x0000000108037824 */ /* 0x000fca00030e0614 */
[----:B------:R0:W-:Y:S02]  /*bb020*/  STL.64 [R1+0x25d0], R2 ;  /* 0x0025d00201007387 */ /* 0x0001e40000100a00 */
[----:B0-----:R-:W-:-:S05]  /*bb030*/  IADD3 R2, P6, R13, R37, RZ ;  /* 0x000000250d027210 */ /* 0x001fca0007fde0ff */
[----:B------:R-:W-:Y:S01]  /*bb040*/  IMAD.X R3, R8, 0x1, R21, P6 ;  /* 0x0000000108037824 */ /* 0x000fe200030e0615 */
[----:B------:R-:W-:-:S05]  /*bb050*/  IADD3 R32, P6, R13, R36, RZ ;  /* 0x000000240d207210 */ /* 0x000fca0007fde0ff */
[----:B------:R-:W-:Y:S01]  /*bb060*/  IMAD.X R33, R8, 0x1, R22, P6 ;  /* 0x0000000108217824 */ /* 0x000fe200030e0616 */
[----:B--2---:R-:W-:-:S05]  /*bb070*/  F2FP.SATFINITE.E5M2.F32.PACK_AB_MERGE_C R9, R51, R49, RZ ;  /* 0x000000313309723e */ /* 0x004fca00048060ff */
[----:B------:R-:W-:Y:S01]  /*bb080*/  STL [R1+0x291c], R9 ;  /* 0x00291c0901007387 */ /* 0x000fe20000100800 */
[----:B----4-:R-:W-:-:S05]  /*bb090*/  F2FP.SATFINITE.E5M2.F32.PACK_AB_MERGE_C R6, R55, R52, RZ ;  /* 0x000000343706723e */ /* 0x010fca00048060ff */
[----:B------:R0:W-:Y:S04]  /*bb0a0*/  STL [R1+0x2920], R6 ;  /* 0x0029200601007387 */ /* 0x0001e80000100800 */
[----:B------:R1:W-:Y:S04]  /*bb0b0*/  STL.64 [R1+0x25b8], R2 ;  /* 0x0025b80201007387 */ /* 0x0003e80000100a00 */
[----:B------:R-:W2:Y:S04]  /*bb0c0*/  LDL.LU R12, [R1+0xd88] ;  /* 0x000d8800010c7983 */ /* 0x000ea80000300800 */
[----:B0-----:R-:W2:Y:S01]  /*bb0d0*/  LDL.LU R6, [R1+0xd8c] ;  /* 0x000d8c0001067983 */ /* 0x001ea20000300800 */
[----:B-1----:R-:W-:-:S05]  /*bb0e0*/  F2FP.SATFINITE.E5M2.F32.PACK_AB_MERGE_C R2, R58, R59, RZ ;  /* 0x0000003b3a02723e */ /* 0x002fca00048060ff */
[----:B------:R3:W-:Y:S04]  /*bb0f0*/  STL [R1+0x21c], R2 ;  /* 0x00021c0201007387 */ /* 0x0007e80000100800 */
[----:B------:R-:W4:Y:S04]  /*bb100*/  LDL.LU R51, [R1+0xd70] ;  /* 0x000d700001337983 */ /* 0x000f280000300800 */
[----:B------:R-:W4:Y:S04]  /*bb110*/  LDL.LU R52, [R1+0xd74] ;  /* 0x000d740001347983 */ /* 0x000f280000300800 */
[----:B------:R-:W4:Y:S04]  /*bb120*/  LDL.LU R11, [R1+0xd78] ;  /* 0x000d7800010b7983 */ /* 0x000f280000300800 */
[----:B------:R-:W4:Y:S01]  /*bb130*/  LDL.LU R50, [R1+0xd7c] ;  /* 0x000d7c0001327983 */ /* 0x000f220000300800 */
[----:B---3--:R-:W-:-:S05]  /*bb140*/  F2FP.SATFINITE.E5M2.F32.PACK_AB_MERGE_C R2, R61, R60, RZ ;  /* 0x0000003c3d02723e */ /* 0x008fca00048060ff */
        /* <DEDUP_REMOVED lines=12> */
[----:B0-----:R-:W-:-:S05]  /*bb210*/  IADD3 R32, P6, R13, R35, RZ ;  /* 0x000000230d207210 */ /* 0x001fca0007fde0ff */
[----:B------:R-:W-:-:S05]  /*bb220*/  IMAD.X R33, R8, 0x1, R23, P6 ;  /* 0x0000000108217824 */ /* 0x000fca00030e0617 */
[----:B------:R0:W-:Y:S01]  /*bb230*/  STL.64 [R1+0x25c8], R32 ;  /* 0x0025c82001007387 */ /* 0x0001e20000100a00 */
[----:B------:R-:W-:Y:S02]  /*bb240*/  F2FP.SATFINITE.E5M2.F32.PACK_AB_MERGE_C R8, R0, R54, RZ ;  /* 0x000000360008723e */ /* 0x000fe400048060ff */
[----:B0-----:R-:W-:-:S03]  /*bb250*/  IADD3 R32, P6, R14, R34, RZ ;  /* 0x000000220e207210 */ /* 0x001fc60007fde0ff */
[----:B------:R0:W-:Y:S04]  /*bb260*/  STL [R1+0x20c], R8 ;  /* 0x00020c0801007387 */ /* 0x0001e80000100800 */
[----:B------:R-:W3:Y:S01]  /*bb270*/  LDL.LU R54, [R1+0x13e8] ;  /* 0x0013e80001367983 */ /* 0x000ee20000300800 */
[----:B------:R-:W-:Y:S02]  /*bb280*/  F2FP.SATFINITE.E5M2.F32.PACK_AB_MERGE_C R0, R5, R4, RZ ;  /* 0x000000040500723e */ /* 0x000fe400048060ff */
[----:B0-----:R-:W-:-:S03]  /*bb290*/  SHF.R.S32.HI R8, RZ, 0x1f, R14 ;  /* 0x0000001fff087819 */ /* 0x001fc6000001140e */
[----:B------:R0:W-:Y:S01]  /*bb2a0*/  STL [R1+0x210], R0 ;  /* 0x0002100001007387 */ /* 0x0001e20000100800 */
[----:B------:R-:W-:Y:S01]  /*bb2b0*/  F2FP.SATFINITE.E5M2.F32.PACK_AB_MERGE_C R4, R48, R7, RZ ;  /* 0x000000073004723e */ /* 0x000fe200048060ff */
[----:B------:R-:W-:Y:S02]  /*bb2c0*/  IMAD.X R33, R8, 0x1, R31, P6 ;  /* 0x0000000108217824 */ /* 0x000fe400030e061f */
[----:B0-----:R-:W3:Y:S04]  /*bb2d0*/  LDL.LU R0, [R1+0x13ec] ;  /* 0x0013ec0001007983 */ /* 0x001ee80000300800 */
[----:B------:R0:W-:Y:S04]  /*bb2e0*/  STL [R1+0x1b0], R4 ;  /* 0x0001b00401007387 */ /* 0x0001e80000100800 */
[----:B0-----:R-:W3:Y:S04]  /*bb2f0*/  LDL.LU R4, [R1+0x13d0] ;  /* 0x0013d00001047983 */ /* 0x001ee80000300800 */
[----:B------:R-:W3:Y:S04]  /*bb300*/  LDL.LU R5, [R1+0x13d4] ;  /* 0x0013d40001057983 */ /* 0x000ee80000300800 */
[----:B------:R0:W-:Y:S04]  /*bb310*/  STL.64 [R1+0x1748], R32 ;  /* 0x0017482001007387 */ /* 0x0001e80000100a00 */
[----:B0-----:R-:W3:Y:S04]  /*bb320*/  LDL.LU.64 R32, [R1+0x5330] ;  /* 0x0053300001207983 */ /* 0x001ee80000300a00 */
[----:B------:R-:W3:Y:S04]  /*bb330*/  LDL.LU R7, [R1+0x13d8] ;  /* 0x0013d80001077983 */ /* 0x000ee80000300800 */
[----:B------:R-:W3:Y:S01]  /*bb340*/  LDL.LU R48, [R1+0x13dc] ;  /* 0x0013dc0001307983 */ /* 0x000ee20000300800 */
[----:B--2---:R-:W-:-:S02]  /*bb350*/  F2FP.SATFINITE.E5M2.F32.PACK_AB_MERGE_C R12, R6, R12, RZ ;  /* 0x0000000c060c723e */ /* 0x004fc400048060ff */
[----:B----4-:R-:W-:Y:S02]  /*bb360*/  F2FP.SATFINITE.E5M2.F32.PACK_AB_MERGE_C R6, R52, R51, RZ ;  /* 0x000000333406723e */ /* 0x010fe400048060ff */
[----:B------:R-:W2:Y:S04]  /*bb370*/  LDL.LU R51, [R1+0x13c0] ;  /* 0x0013c00001337983 */ /* 0x000ea80000300800 */
[----:B------:R-:W-:Y:S04]  /*bb380*/  STL [R1+0x1b4], R12 ;  /* 0x0001b40c01007387 */ /* 0x000fe80000100800 */
[----:B------:R-:W2:Y:S04]  /*bb390*/  LDL.LU R52, [R1+0x13c4] ;  /* 0x0013c40001347983 */ /* 0x000ea80000300800 */
[----:B------:R3:W-:Y:S02]  /*bb3a0*/  STL [R1+0x190], R6 ;  /* 0x0001900601007387 */ /* 0x0007e40000100800 */
[----:B---3--:R-:W-:-:S02]  /*bb3b0*/  F2FP.SATFINITE.E5M2.F32.PACK_AB_MERGE_C R6, R10, R9, RZ ;  /* 0x000000090a06723e */ /* 0x008fc400048060ff */
[----:B------:R-:W-:Y:S02]  /*bb3c0*/  F2FP.SATFINITE.E5M2.F32.PACK_AB_MERGE_C R9, R3, R2, RZ ;  /* 0x000000020309723e */ /* 0x000fe400048060ff */
[----:B------:R-:W-:-:S05]  /*bb3d0*/  IADD3 R12, P6, R14, R33, RZ ;  /* 0x000000210e0c7210 */ /* 0x000fca0007fde0ff */
[----:B------:R-:W-:Y:S01]  /*bb3e0*/  IMAD.X R13, R8, 0x1, R32, P6 ;  /* 0x00000001080d7824 */ /* 0x000fe200030e0620 */
[----:B------:R-:W-:-:S04]  /*bb3f0*/  IADD3 R10, P6, R14, R56, RZ ;  /* 0x000000380e0a7210 */ /* 0x000fc80007fde0ff */
[----:B------:R0:W-:Y:S02]  /*bb400*/  STL.64 [R1+0x1740], R12 ;  /* 0x0017400c01007387 */ /* 0x0001e40000100a00 */
[----:B0-----:R-:W-:Y:S01]  /*bb410*/  F2FP.SATFINITE.E5M2.F32.PACK_AB_MERGE_C R12, R50, R11, RZ ;  /* 0x0000000b320c723e */ /* 0x001fe200048060ff */
[----:B------:R-:W-:Y:S01]  /*bb420*/  IMAD.X R11, R8, 0x1, R29, P6 ;  /* 0x00000001080b7824 */ /* 0x000fe200030e061d */
[----:B------:R-:W-:-:S03]  /*bb430*/  IADD3 R2, P6, R14, R47, RZ ;  /* 0x0000002f0e027210 */ /* 0x000fc60007fde0ff */
[----:B------:R-:W-:Y:S02]  /*bb440*/  STL [R1+0x194], R12 ;  /* 0x0001940c01007387 */ /* 0x000fe40000100800 */
[----:B------:R-:W-:Y:S02]  /*bb450*/  IMAD.X R3, R8, 0x1, R30, P6 ;  /* 0x0000000108037824 */ /* 0x000fe400030e061e */
[----:B------:R0:W-:Y:S04]  /*bb460*/  STL [R1+0x16c], R6 ;  /* 0x00016c0601007387 */ /* 0x0001e80000100800 */
[----:B------:R-:W-:Y:S01]  /*bb470*/  STL.64 [R1+0x1738], R10 ;  /* 0x0017380a01007387 */ /* 0x000fe20000100a00 */
[----:B0-----:R-:W-:-:S03]  /*bb480*/  F2FP.SATFINITE.E5M2.F32.PACK_AB_MERGE_C R6, R55, R49, RZ ;  /* 0x000000313706723e */ /* 0x001fc600048060ff */
[----:B------:R0:W-:Y:S04]  /*bb490*/  STL [R1+0x164], R9 ;  /* 0x0001640901007387 */ /* 0x0001e80000100800 */
[----:B------:R1:W-:Y:S04]  /*bb4a0*/  STL [R1+0xd78], R6 ;  /* 0x000d780601007387 */ /* 0x0003e80000100800 */
[----:B------:R3:W-:Y:S01]  /*bb4b0*/  STL.64 [R1+0x1728], R2 ;  /* 0x0017280201007387 */ /* 0x0007e20000100a00 */
[----:B0-----:R-:W-:Y:S02]  /*bb4c0*/  F2FP.SATFINITE.E5M2.F32.PACK_AB_MERGE_C R9, R58, R59, RZ ;  /* 0x0000003b3a09723e */ /* 0x001fe400048060ff */
[----:B-1----:R-:W-:-:S02]  /*bb4d0*/  F2FP.SATFINITE.E5M2.F32.PACK_AB_MERGE_C R6, R61, R60, RZ ;  /* 0x0000003c3d06723e */ /* 0x002fc400048060ff */
[----:B---3--:R-:W-:Y:S01]  /*bb4e0*/  IADD3 R2, P6, R14, R46, RZ ;  /* 0x0000002e0e027210 */ /* 0x008fe20007fde0ff */
[----:B------:R-:W-:Y:S04]  /*bb4f0*/  STL [R1+0xd7c], R9 ;  /* 0x000d7c0901007387 */ /* 0x000fe80000100800 */
[----:B------:R-:W-:Y:S01]  /*bb500*/  IMAD.X R3, R8, 0x1, R27, P6 ;  /* 0x0000000108037824 */ /* 0x000fe200030e061b */
[----:B------:R-:W-:Y:S04]  /*bb510*/  STL [R1+0x330], R6 ;  /* 0x0003300601007387 */ /* 0x000fe80000100800 */
[----:B------:R0:W-:Y:S04]  /*bb520*/  STL.64 [R1+0x1730], R2 ;  /* 0x0017300201007387 */ /* 0x0001e80000100a00 */
[----:B0-----:R-:W3:Y:S04]  /*bb530*/  LDL.LU R2, [R1+0x13c8] ;  /* 0x0013c80001027983 */ /* 0x001ee80000300800 */
[----:B------:R-:W3:Y:S04]  /*bb540*/  LDL.LU R3, [R1+0x13cc] ;  /* 0x0013cc0001037983 */ /* 0x000ee80000300800 */
[----:B------:R-:W4:Y:S04]  /*bb550*/  LDL.LU R49, [R1+0x13b0] ;  /* 0x0013b00001317983 */ /* 0x000f280000300800 */
[----:B------:R-:W4:Y:S04]  /*bb560*/  LDL.LU R55, [R1+0x13b4] ;  /* 0x0013b40001377983 */ /* 0x000f280000300800 */
[----:B------:R-:W4:Y:S04]  /*bb570*/  LDL.LU R59, [R1+0x13b8] ;  /* 0x0013b800013b7983 */ /* 0x000f280000300800 */
[----:B------:R-:W4:Y:S04]  /*bb580*/  LDL.LU R58, [R1+0x13bc] ;  /* 0x0013bc00013a7983 */ /* 0x000f280000300800 */
[----:B------:R-:W4:Y:S04]  /*bb590*/  LDL.LU R60, [R1+0xd60] ;  /* 0x000d6000013c7983 */ /* 0x000f280000300800 */
[----:B------:R-:W4:Y:S01]  /*bb5a0*/  LDL.LU R61, [R1+0xd64] ;  /* 0x000d6400013d7983 */ /* 0x000f220000300800 */
[----:B------:R-:W-:-:S02]  /*bb5b0*/  F2FP.SATFINITE.E5M2.F32.PACK_AB_MERGE_C R6, R0, R54, RZ ;  /* 0x000000360006723e */ /* 0x000fc400048060ff */
[----:B------:R-:W-:Y:S02]  /*bb5c0*/  F2FP.SATFINITE.E5M2.F32.PACK_AB_MERGE_C R0, R5, R4, RZ ;  /* 0x000000040500723e */ /* 0x000fe400048060ff */
[----:B------:R-:W-:Y:S01]  /*bb5d0*/  IADD3 R4, P6, R14, R45, RZ ;  /* 0x0000002d0e047210 */ /* 0x000fe20007fde0ff */
[----:B------:R-:W-:Y:S04]  /*bb5e0*/  STL [R1+0x34c], R6 ;  /* 0x00034c0601007387 */ /* 0x000fe80000100800 */
[----:B------:R-:W-:Y:S01]  /*bb5f0*/  IMAD.X R5, R8, 0x1, R28, P6 ;  /* 0x0000000108057824 */ /* 0x000fe200030e061c */
[----:B------:R0:W-:Y:S04]  /*bb600*/  STL [R1+0x2918], R0 ;  /* 0x0029180001007387 */ /* 0x0001e80000100800 */
[----:B------:R-:W4:Y:S04]  /*bb610*/  LDL.LU R13, [R1+0xd6c] ;  /* 0x000d6c00010d7983 */ /* 0x000f280000300800 */
[----:B------:R-:W4:Y:S01]  /*bb620*/  LDL.LU R53, [R1+0xd50] ;  /* 0x000d500001357983 */ /* 0x000f220000300800 */
[----:B0-----:R-:W-:-:S03]  /*bb630*/  F2FP.SATFINITE.E5M2.F32.PACK_AB_MERGE_C R0, R48, R7, RZ ;  /* 0x000000073000723e */ /* 0x001fc600048060ff */
[----:B------:R0:W-:Y:S04]  /*bb640*/  STL.64 [R1+0x1720], R4 ;  /* 0x0017200401007387 */ /* 0x0001e80000100a00 */
[----:B------:R-:W-:Y:S04]  /*bb650*/  STL [R1+0x2924], R0 ;  /* 0x0029240001007387 */ /* 0x000fe80000100800 */
[----:B------:R-:W4:Y:S01]  /*bb660*/  LDL.LU R12, [R1+0xd54] ;  /* 0x000d5400010c7983 */ /* 0x000f220000300800 */
[----:B--2---:R-:W-:-:S05]  /*bb670*/  F2FP.SATFINITE.E5M2.F32.PACK_AB_MERGE_C R6, R52, R51, RZ ;  /* 0x000000333406723e */ /* 0x004fca00048060ff */
[----:B------:R1:W-:Y:S01]  /*bb680*/  STL [R1+0x5238], R6 ;  /* 0x0052380601007387 */ /* 0x0003e20000100800 */
[----:B0-----:R-:W-:-:S03]  /*bb690*/  IADD3 R4, P6, R14, R44, RZ ;  /* 0x0000002c0e047210 */ /* 0x001fc60007fde0ff */
[----:B-1----:R-:W2:Y:S02]  /*bb6a0*/  LDL.LU R6, [R1+0xd68] ;  /* 0x000d680001067983 */ /* 0x002ea40000300800 */
[----:B------:R-:W-:Y:S02]  /*bb6b0*/  IMAD.X R5, R8, 0x1, R26, P6 ;  /* 0x0000000108057824 */ /* 0x000fe400030e061a */
[----:B------:R-:W2:Y:S04]  /*bb6c0*/  LDL.LU R11, [R1+0xd58] ;  /* 0x000d5800010b7983 */ /* 0x000ea80000300800 */
[----:B------:R-:W2:Y:S04]  /*bb6d0*/  LDL.LU R50, [R1+0xd5c] ;  /* 0x000d5c0001327983 */ /* 0x000ea80000300800 */
[----:B------:R-:W2:Y:S04]  /*bb6e0*/  LDL.LU R9, [R1+0x1260] ;  /* 0x0012600001097983 */ /* 0x000ea80000300800 */
[----:B------:R0:W-:Y:S04]  /*bb6f0*/  STL.64 [R1+0x1718], R4 ;  /* 0x0017180401007387 */ /* 0x0001e80000100a00 */
        /* <DEDUP_REMOVED lines=8> */
[----:B------:R-:W2:Y:S01]  /*bb780*/  LDL.LU R52, [R1+0x1394] ;  /* 0x0013940001347983 */ /* 0x000ea20000300800 */
[----:B---3--:R-:W-:-:S02]  /*bb790*/  F2FP.SATFINITE.E5M2.F32.PACK_AB_MERGE_C R3, R3, R2, RZ ;  /* 0x000000020303723e */ /* 0x008fc400048060ff */
[----:B------:R-:W-:-:S03]  /*bb7a0*/  IADD3 R2, P6, R14, R43, RZ ;  /* 0x0000002b0e027210 */ /* 0x000fc60007fde0ff */
[----:B------:R0:W-:Y:S01]  /*bb7b0*/  STL [R1+0x293c], R3 ;  /* 0x00293c0301007387 */ /* 0x0001e20000100800 */
[----:B----4-:R-:W-:Y:S01]  /*bb7c0*/  F2FP.SATFINITE.E5M2.F32.PACK_AB_MERGE_C R49, R55, R49, RZ ;  /* 0x000000313731723e */ /* 0x010fe200048060ff */
[----:B0-----:R-:W-:-:S04]  /*bb7d0*/  IMAD.X R3, R8, 0x1, R24, P6 ;  /* 0x0000000108037824 */ /* 0x001fc800030e0618 */
[----:B------:R0:W-:Y:S04]  /*bb7e0*/  STL [R1+0x1f4], R49 ;  /* 0x0001f43101007387 */ /* 0x0001e80000100800 */
[----:B------:R1:W-:Y:S01]  /*bb7f0*/  STL.64 [R1+0x1708], R2 ;  /* 0x0017080201007387 */ /* 0x0003e20000100a00 */
[----:B0-----:R-:W-:Y:S02]  /*bb800*/  F2FP.SATFINITE.E5M2.F32.PACK_AB_MERGE_C R49, R61, R60, RZ ;  /* 0x0000003c3d31723e */ /* 0x001fe400048060ff */
[----:B-1----:R-:W-:Y:S01]  /*bb810*/  F2FP.SATFINITE.E5M2.F32.PACK_AB_MERGE_C R3, R58, R59, RZ ;  /* 0x0000003b3a03723e */ /* 0x002fe200048060ff */
[----:B------:R-:W3:Y:S04]  /*bb820*/  LDL.LU R2, [R1+0x1398] ;  /* 0x0013980001027983 */ /* 0x000ee80000300800 */
[----:B------:R0:W-:Y:S01]  /*bb830*/  STL [R1+0x1fc], R3 ;  /* 0x0001fc0301007387 */ /* 0x0001e20000100800 */
[----:B------:R-:W-:-:S03]  /*bb840*/  IADD3 R58, P6, R14, R42, RZ ;  /* 0x0000002a0e3a7210 */ /* 0x000fc60007fde0ff */
[----:B0-----:R-:W3:Y:S04]  /*bb850*/  LDL.LU R3, [R1+0x139c] ;  /* 0x00139c0001037983 */ /* 0x001ee80000300800 */
[----:B------:R0:W-:Y:S01]  /*bb860*/  STL [R1+0x1a0], R49 ;  /* 0x0001a03101007387 */ /* 0x0001e20000100800 */
[----:B------:R-:W-:-:S03]  /*bb870*/  IMAD.X R59, R8, 0x1, R25, P6 ;  /* 0x00000001083b7824 */ /* 0x000fc600030e0619 */
[----:B0-----:R-:W4:Y:S04]  /*bb880*/  LDL.LU R49, [R1+0x1380] ;  /* 0x0013800001317983 */ /* 0x001f280000300800 */
[----:B------:R-:W4:Y:S04]  /*bb890*/  LDL.LU R55, [R1+0x1384] ;  /* 0x0013840001377983 */ /* 0x000f280000300800 */
[----:B------:R-:W4:Y:S04]  /*bb8a0*/  LDL.LU R60, [R1+0x1388] ;  /* 0x00138800013c7983 */ /* 0x000f280000300800 */
[----:B------:R-:W4:Y:S04]  /*bb8b0*/  LDL.LU R61, [R1+0x138c] ;  /* 0x00138c00013d7983 */ /* 0x000f280000300800 */
[----:B------:R0:W-:Y:S04]  /*bb8c0*/  STL.64 [R1+0x1700], R58 ;  /* 0x0017003a01007387 */ /* 0x0001e80000100a00 */
[----:B0-----:R-:W4:Y:S04]  /*bb8d0*/  LDL.LU R59, [R1+0x1370] ;  /* 0x00137000013b7983 */ /* 0x001f280000300800 */
[----:B------:R-:W4:Y:S01]  /*bb8e0*/  LDL.LU R58, [R1+0x1374] ;  /* 0x00137400013a7983 */ /* 0x000f220000300800 */
[----:B--2---:R-:W-:-:S02]  /*bb8f0*/  F2FP.SATFINITE.E5M2.F32.PACK_AB_MERGE_C R13, R13, R6, RZ ;  /* 0x000000060d0d723e */ /* 0x004fc400048060ff */
[----:B------:R-:W-:Y:S02]  /*bb900*/  F2FP.SATFINITE.E5M2.F32.PACK_AB_MERGE_C R6, R12, R53, RZ ;  /* 0x000000350c06723e */ /* 0x000fe400048060ff */
[----:B------:R-:W-:Y:S01]  /*bb910*/  IADD3 R12, P6, R14, R41, RZ ;  /* 0x000000290e0c7210 */ /* 0x000fe20007fde0ff */
[----:B------:R0:W-:Y:S04]  /*bb920*/  STL [R1+0x1a4], R13 ;  /* 0x0001a40d01007387 */ /* 0x0001e80000100800 */
[----:B------:R1:W-:Y:S01]  /*bb930*/  STL [R1+0x180], R6 ;  /* 0x0001800601007387 */ /* 0x0003e20000100800 */
[----:B0-----:R-:W-:-:S03]  /*bb940*/  IMAD.X R13, R8, 0x1, R17, P6 ;  /* 0x00000001080d7824 */ /* 0x001fc600030e0611 */
[----:B------:R-:W-:Y:S04]  /*bb950*/  STL.64 [R1+0x5328], R16 ;  /* 0x0053281001007387 */ /* 0x000fe80000100a00 */
[----:B------:R0:W-:Y:S01]  /*bb960*/  STL.64 [R1+0x1710], R12 ;  /* 0x0017100c01007387 */ /* 0x0001e20000100a00 */
[----:B-1----:R-:W-:Y:S02]  /*bb970*/  F2FP.SATFINITE.E5M2.F32.PACK_AB_MERGE_C R6, R10, R9, RZ ;  /* 0x000000090a06723e */ /* 0x002fe400048060ff */
[----:B------:R-:W-:Y:S02]  /*bb980*/  IADD3 R10, P6, R14, R40, RZ ;  /* 0x000000280e0a7210 */ /* 0x000fe40007fde0ff */
[----:B0-----:R-:W-:-:S03]  /*bb990*/  F2FP.SATFINITE.E5M2.F32.PACK_AB_MERGE_C R12, R50, R11, RZ ;  /* 0x0000000b320c723e */ /* 0x001fc600048060ff */
[----:B------:R-:W-:Y:S02]  /*bb9a0*/  IMAD.X R11, R8, 0x1, R18, P6 ;  /* 0x00000001080b7824 */ /* 0x000fe400030e0612 */
[----:B------:R-:W-:Y:S04]  /*bb9b0*/  STL [R1+0x188], R12 ;  /* 0x0001880c01007387 */ /* 0x000fe80000100800 */
[----:B------:R0:W-:Y:S02]  /*bb9c0*/  STL [R1+0x14c], R6 ;  /* 0x00014c0601007387 */ /* 0x0001e40000100800 */
[----:B0-----:R-:W-:Y:S02]  /*bb9d0*/  F2FP.SATFINITE.E5M2.F32.PACK_AB_MERGE_C R6, R0, R54, RZ ;  /* 0x000000360006723e */ /* 0x001fe400048060ff */
[----:B------:R-:W-:-:S02]  /*bb9e0*/  F2FP.SATFINITE.E5M2.F32.PACK_AB_MERGE_C R0, R5, R4, RZ ;  /* 0x000000040500723e */ /* 0x000fc400048060ff */
[----:B------:R-:W-:Y:S01]  /*bb9f0*/  IADD3 R4, P6, R14, R39, RZ ;  /* 0x000000270e047210 */ /* 0x000fe20007fde0ff */
[----:B------:R0:W-:Y:S04]  /*bba00*/  STL.64 [R1+0x16f8], R10 ;  /* 0x0016f80a01007387 */ /* 0x0001e80000100a00 */
[----:B------:R-:W-:Y:S01]  /*bba10*/  IMAD.X R5, R8, 0x1, R19, P6 ;  /* 0x0000000108057824 */ /* 0x000fe200030e0613 */
[----:B------:R-:W-:Y:S04]  /*bba20*/  STL [R1+0x150], R6 ;  /* 0x0001500601007387 */ /* 0x000fe80000100800 */
[----:B------:R1:W-:Y:S04]  /*bba30*/  STL [R1+0xd50], R0 ;  /* 0x000d500001007387 */ /* 0x0003e80000100800 */
[----:B------:R2:W-:Y:S01]  /*bba40*/  STL.64 [R1+0x16e8], R4 ;  /* 0x0016e80401007387 */ /* 0x0005e20000100a00 */
[----:B0-----:R-:W-:-:S02]  /*bba50*/  IADD3 R10, P6, R14, R38, RZ ;  /* 0x000000260e0a7210 */ /* 0x001fc40007fde0ff */
[----:B-1----:R-:W-:Y:S02]  /*bba60*/  F2FP.SATFINITE.E5M2.F32.PACK_AB_MERGE_C R0, R52, R51, RZ ;  /* 0x000000333400723e */ /* 0x002fe400048060ff */
[----:B--2---:R-:W-:Y:S01]  /*bba70*/  F2FP.SATFINITE.E5M2.F32.PACK_AB_MERGE_C R5, R48, R7, RZ ;  /* 0x000000073005723e */ /* 0x004fe200048060ff */
[----:B------:R-:W2:Y:S01]  /*bba80*/  LDL.LU R4, [R1+0x1378] ;  /* 0x0013780001047983 */ /* 0x000ea20000300800 */
[----:B------:R-:W-:-:S03]  /*bba90*/  IMAD.X R11, R8, 0x1, R20, P6 ;  /* 0x00000001080b7824 */ /* 0x000fc600030e0614 */
[----:B------:R0:W-:Y:S04]  /*bbaa0*/  STL [R1+0xd54], R5 ;  /* 0x000d540501007387 */ /* 0x0001e80000100800 */
[----:B0-----:R-:W2:Y:S04]  /*bbab0*/  LDL.LU R5, [R1+0x137c] ;  /* 0x00137c0001057983 */ /* 0x001ea80000300800 */
[----:B------:R4:W-:Y:S04]  /*bbac0*/  STL [R1+0x314], R0 ;  /* 0x0003140001007387 */ /* 0x0009e80000100800 */
[----:B------:R-:W2:Y:S04]  /*bbad0*/  LDL.LU R7, [R1+0x1360] ;  /* 0x0013600001077983 */ /* 0x000ea80000300800 */
[----:B------:R-:W2:Y:S04]  /*bbae0*/  LDL.LU R48, [R1+0x1364] ;  /* 0x0013640001307983 */ /* 0x000ea80000300800 */
[----:B------:R-:W2:Y:S04]  /*bbaf0*/  LDL.LU R51, [R1+0x1368] ;  /* 0x0013680001337983 */ /* 0x000ea80000300800 */
[----:B------:R-:W2:Y:S04]  /*bbb00*/  LDL.LU R52, [R1+0x136c] ;  /* 0x00136c0001347983 */ /* 0x000ea80000300800 */
[----:B------:R-:W-:Y:S01]  /*bbb10*/  STL.64 [R1+0x16f0], R10 ;  /* 0x0016f00a01007387 */ /* 0x000fe20000100a00 */
[----:B---3--:R-:W-:-:S02]  /*bbb20*/  F2FP.SATFINITE.E5M2.F32.PACK_AB_MERGE_C R6, R3, R2, RZ ;  /* 0x000000020306723e */ /* 0x008fc400048060ff */
[----:B------:R-:W-:-:S03]  /*bbb30*/  IADD3 R2, P6, R14, R37, RZ ;  /* 0x000000250e027210 */ /* 0x000fc60007fde0ff */
[----:B------:R-:W-:Y:S02]  /*bbb40*/  STL [R1+0x30c], R6 ;  /* 0x00030c0601007387 */ /* 0x000fe40000100800 */
[----:B------:R-:W-:Y:S01]  /*bbb50*/  IMAD.X R3, R8, 0x1, R21, P6 ;  /* 0x0000000108037824 */ /* 0x000fe200030e0615 */
[----:B----4-:R-:W-:-:S05]  /*bbb60*/  F2FP.SATFINITE.E5M2.F32.PACK_AB_MERGE_C R0, R55, R49, RZ ;  /* 0x000000313700723e */ /* 0x010fca00048060ff */
[----:B------:R0:W-:Y:S02]  /*bbb70*/  STL [R1+0x290c], R0 ;  /* 0x00290c0001007387 */ /* 0x0001e40000100800 */
[----:B0-----:R-:W-:Y:S02]  /*bbb80*/  F2FP.SATFINITE.E5M2.F32.PACK_AB_MERGE_C R0, R61, R60, RZ ;  /* 0x0000003c3d00723e */ /* 0x001fe400048060ff */
[----:B------:R-:W3:Y:S04]  /*bbb90*/  LDL.LU R60, [R1+0xd40] ;  /* 0x000d4000013c7983 */ /* 0x000ee80000300800 */
[----:B------:R-:W3:Y:S04]  /*bbba0*/  LDL.LU R61, [R1+0xd44] ;  /* 0x000d4400013d7983 */ /* 0x000ee80000300800 */
[----:B------:R-:W-:Y:S04]  /*bbbb0*/  STL.64 [R1+0x16e0], R2 ;  /* 0x0016e00201007387 */ /* 0x000fe80000100a00 */
[----:B------:R0:W-:Y:S02]  /*bbbc0*/  STL [R1+0x2910], R0 ;  /* 0x0029100001007387 */ /* 0x0001e40000100800 */
[----:B0-----:R-:W-:-:S02]  /*bbbd0*/  F2FP.SATFINITE.E5M2.F32.PACK_AB_MERGE_C R0, R58, R59, RZ ;  /* 0x0000003b3a00723e */ /* 0x001fc400048060ff */
[----:B------:R-:W-:-:S03]  /*bbbe0*/  IADD3 R2, P6, R14, R36, RZ ;  /* 0x000000240e027210 */ /* 0x000fc60007fde0ff */
[----:B------:R0:W-:Y:S04]  /*bbbf0*/  STL [R1+0x208], R0 ;  /* 0x0002080001007387 */ /* 0x0001e80000100800 */
[----:B------:R-:W4:Y:S04]  /*bbc00*/  LDL.LU R53, [R1+0xd48] ;  /* 0x000d480001357983 */ /* 0x000f280000300800 */
[----:B------:R-:W4:Y:S01]  /*bbc10*/  LDL.LU R12, [R1+0xd4c] ;  /* 0x000d4c00010c7983 */ /* 0x000f220000300800 */
[----:B------:R-:W-:-:S03]  /*bbc20*/  IMAD.X R3, R8, 0x1, R22, P6 ;  /* 0x0000000108037824 */ /* 0x000fc600030e0616 */
[----:B------:R-:W4:Y:S04]  /*bbc30*/  LDL.LU R11, [R1+0xd30] ;  /* 0x000d3000010b7983 */ /* 0x000f280000300800 */
[----:B------:R1:W-:Y:S04]  /*bbc40*/  STL.64 [R1+0x16d8], R2 ;  /* 0x0016d80201007387 */ /* 0x0003e80000100a00 */
[----:B------:R-:W4:Y:S04]  /*bbc50*/  LDL.LU R50, [R1+0xd34] ;  /* 0x000d340001327983 */ /* 0x000f280000300800 */
[----:B------:R-:W4:Y:S04]  /*bbc60*/  LDL.LU R9, [R1+0xd38] ;  /* 0x000d380001097983 */ /* 0x000f280000300800 */
[----:B------:R-:W4:Y:S04]  /*bbc70*/  LDL.LU R10, [R1+0xd3c] ;  /* 0x000d3c00010a7983 */ /* 0x000f280000300800 */
[----:B------:R-:W4:Y:S04]  /*bbc80*/  LDL.LU R54, [R1+0x1350] ;  /* 0x0013500001367983 */ /* 0x000f280000300800 */
[----:B0-----:R-:W4:Y:S04]  /*bbc90*/  LDL.LU R0, [R1+0x1354] ;  /* 0x0013540001007983 */ /* 0x001f280000300800 */
[----:B-1----:R-:W4:Y:S04]  /*bbca0*/  LDL.LU R2, [R1+0x1358] ;  /* 0x0013580001027983 */ /* 0x002f280000300800 */
[----:B------:R-:W4:Y:S04]  /*bbcb0*/  LDL.LU R3, [R1+0x135c] ;  /* 0x00135c0001037983 */ /* 0x000f280000300800 */
[----:B------:R-:W4:Y:S04]  /*bbcc0*/  LDL.LU R49, [R1+0x1810] ;  /* 0x0018100001317983 */ /* 0x000f280000300800 */
[----:B------:R-:W4:Y:S04]  /*bbcd0*/  LDL.LU R55, [R1+0x1814] ;  /* 0x0018140001377983 */ /* 0x000f280000300800 */
[----:B------:R-:W4:Y:S04]  /*bbce0*/  LDL.LU R59, [R1+0x1818] ;  /* 0x00181800013b7983 */ /* 0x000f280000300800 */
[----:B------:R-:W4:Y:S01]  /*bbcf0*/  LDL.LU R58, [R1+0x181c] ;  /* 0x00181c00013a7983 */ /* 0x000f220000300800 */
[----:B------:R-:W-:-:S05]  /*bbd00*/  IADD3 R16, P6, R14, R35, RZ ;  /* 0x000000230e107210 */ /* 0x000fca0007fde0ff */
[----:B------:R-:W-:Y:S01]  /*bbd10*/  IMAD.X R17, R8, 0x1, R23, P6 ;  /* 0x0000000108117824 */ /* 0x000fe200030e0617 */
[----:B------:R-:W-:Y:S02]  /*bbd20*/  SHF.R.S32.HI R8, RZ, 0x1f, R15 ;  /* 0x0000001fff087819 */ /* 0x000fe4000001140f */
[----:B--2---:R-:W-:-:S05]  /*bbd30*/  F2FP.SATFINITE.E5M2.F32.PACK_AB_MERGE_C R6, R5, R4, RZ ;  /* 0x000000040506723e */ /* 0x004fca00048060ff */
[----:B------:R0:W-:Y:S04]  /*bbd40*/  STL [R1+0x5240], R6 ;  /* 0x0052400601007387 */ /* 0x0001e80000100800 */
[----:B------:R1:W-:Y:S01]  /*bbd50*/  STL.64 [R1+0x16d0], R16 ;  /* 0x0016d01001007387 */ /* 0x0003e20000100a00 */
[----:B------:R-:W-:-:S03]  /*bbd60*/  F2FP.SATFINITE.E5M2.F32.PACK_AB_MERGE_C R5, R48, R7, RZ ;  /* 0x000000073005723e */ /* 0x000fc600048060ff */
[----:B------:R-:W2:Y:S04]  /*bbd70*/  LDL.LU R4, [R1+0x1800] ;  /* 0x0018000001047983 */ /* 0x000ea80000300800 */
[----:B------:R1:W-:Y:S01]  /*bbd80*/  STL [R1+0x1a8], R5 ;  /* 0x0001a80501007387 */ /* 0x0003e20000100800 */
[----:B0-----:R-:W-:Y:S02]  /*bbd90*/  F2FP.SATFINITE.E5M2.F32.PACK_AB_MERGE_C R6, R52, R51, RZ ;  /* 0x000000333406723e */ /* 0x001fe400048060ff */
[----:B-1----:R-:W-:Y:S01]  /*bbda0*/  IADD3 R16, P6, R15, R34, RZ ;  /* 0x000000220f107210 */ /* 0x002fe20007fde0ff */
[----:B------:R-:W2:Y:S04]  /*bbdb0*/  LDL.LU R5, [R1+0x1804] ;  /* 0x0018040001057983 */ /* 0x000ea80000300800 */
[----:B------:R-:W-:Y:S01]  /*bbdc0*/  IMAD.X R17, R8, 0x1, R31, P6 ;  /* 0x0000000108117824 */ /* 0x000fe200030e061f */
[----:B------:R3:W-:Y:S04]  /*bbdd0*/  STL [R1+0x1ac], R6 ;  /* 0x0001ac0601007387 */ /* 0x0007e80000100800 */
[----:B------:R-:W2:Y:S04]  /*bbde0*/  LDL.LU R7, [R1+0x1808] ;  /* 0x0018080001077983 */ /* 0x000ea80000300800 */
[----:B------:R-:W2:Y:S04]  /*bbdf0*/  LDL.LU R48, [R1+0x180c] ;  /* 0x00180c0001307983 */ /* 0x000ea80000300800 */
[----:B------:R-:W2:Y:S04]  /*bbe00*/  LDL.LU R51, [R1+0x17f0] ;  /* 0x0017f00001337983 */ /* 0x000ea80000300800 */
[----:B------:R-:W2:Y:S04]  /*bbe10*/  LDL.LU R52, [R1+0x17f4] ;  /* 0x0017f40001347983 */ /* 0x000ea80000300800 */
[----:B------:R-:W-:Y:S01]  /*bbe20*/  STL.64 [R1+0x16c8], R16 ;  /* 0x0016c81001007387 */ /* 0x000fe20000100a00 */
[----:B---3--:R-:W-:-:S05]  /*bbe30*/  F2FP.SATFINITE.E5M2.F32.PACK_AB_MERGE_C R6, R61, R60, RZ ;  /* 0x0000003c3d06723e */ /* 0x008fca00048060ff */
[----:B------:R4:W-:Y:S04]  /*bbe40*/  STL [R1+0x184], R6 ;  /* 0x0001840601007387 */ /* 0x0009e80000100800 */
[----:B------:R-:W3:Y:S04]  /*bbe50*/  LDL.LU R60, [R1+0x17f8] ;  /* 0x0017f800013c7983 */ /* 0x000ee80000300800 */
[----:B------:R-:W3:Y:S01]  /*bbe60*/  LDL.LU R61, [R1+0x17fc] ;  /* 0x0017fc00013d7983 */ /* 0x000ee20000300800 */
[----:B----4-:R-:W-:Y:S02]  /*bbe70*/  F2FP.SATFINITE.E5M2.F32.PACK_AB_MERGE_C R6, R12, R53, RZ ;  /* 0x000000350c06723e */ /* 0x010fe400048060ff */
[----:B------:R-:W-:-:S05]  /*bbe80*/  IADD3 R12, P6, R15, R33, RZ ;  /* 0x000000210f0c7210 */ /* 0x000fca0007fde0ff */
[----:B------:R-:W-:Y:S01]  /*bbe90*/  IMAD.X R13, R8, 0x1, R32, P6 ;  /* 0x00000001080d7824 */ /* 0x000fe200030e0620 */
[----:B------:R0:W-:Y:S04]  /*bbea0*/  STL [R1+0x18c], R6 ;  /* 0x00018c0601007387 */ /* 0x0001e80000100800 */
[----:B------:R1:W-:Y:S01]  /*bbeb0*/  STL.64 [R1+0x16c0], R12 ;  /* 0x0016c00c01007387 */ /* 0x0003e20000100a00 */
[----:B0-----:R-:W-:Y:S02]  /*bbec0*/  F2FP.SATFINITE.E5M2.F32.PACK_AB_MERGE_C R6, R10, R9, RZ ;  /* 0x000000090a06723e */ /* 0x001fe400048060ff */
[----:B-1----:R-:W-:Y:S02]  /*bbed0*/  F2FP.SATFINITE.E5M2.F32.PACK_AB_MERGE_C R12, R50, R11, RZ ;  /* 0x0000000b320c723e */ /* 0x002fe400048060ff */
[----:B------:R-:W-:-:S03]  /*bbee0*/  IADD3 R10, P6, R15, R56, RZ ;  /* 0x000000380f0a7210 */ /* 0x000fc60007fde0ff */
[----:B------:R-:W-:Y:S02]  /*bbef0*/  STL [R1+0x148], R12 ;  /* 0x0001480c01007387 */ /* 0x000fe40000100800 */
[----:B------:R-:W-:Y:S02]  /*bbf00*/  IMAD.X R11, R8, 0x1, R29, P6 ;  /* 0x00000001080b7824 */ /* 0x000fe400030e061d */
[----:B------:R0:W-:Y:S02]  /*bbf10*/  STL [R1+0x158], R6 ;  /* 0x0001580601007387 */ /* 0x0001e40000100800 */
[----:B0-----:R-:W-:Y:S02]  /*bbf20*/  F2FP.SATFINITE.E5M2.F32.PACK_AB_MERGE_C R6, R0, R54, RZ ;  /* 0x000000360006723e */ /* 0x001fe400048060ff */
[----:B------:R-:W-:Y:S02]  /*bbf30*/  F2FP.SATFINITE.E5M2.F32.PACK_AB_MERGE_C R0, R3, R2, RZ ;  /* 0x000000020300723e */ /* 0x000fe400048060ff */
[C---:B------:R-:W-:Y:S01]  /*bbf40*/  IADD3 R2, P6, R15.reuse, R47, RZ ;  /* 0x0000002f0f027210 */ /* 0x040fe20007fde0ff */
[----:B------:R0:W-:Y:S04]  /*bbf50*/  STL.64 [R1+0x16b8], R10 ;  /* 0x0016b80a01007387 */ /* 0x0001e80000100a00 */
[----:B------:R-:W-:Y:S01]  /*bbf60*/  IMAD.X R3, R8, 0x1, R30, P6 ;  /* 0x0000000108037824 */ /* 0x000fe200030e061e */
[----:B------:R-:W-:Y:S04]  /*bbf70*/  STL [R1+0x124], R6 ;  /* 0x0001240601007387 */ /* 0x000fe80000100800 */
[----:B------:R1:W-:Y:S04]  /*bbf80*/  STL [R1+0x120], R0 ;  /* 0x0001200001007387 */ /* 0x0003e80000100800 */
[----:B------:R4:W-:Y:S01]  /*bbf90*/  STL.64 [R1+0x16b0], R2 ;  /* 0x0016b00201007387 */ /* 0x0009e20000100a00 */
[----:B0-----:R-:W-:-:S03]  /*bbfa0*/  IADD3 R10, P6, R15, R46, RZ ;  /* 0x0000002e0f0a7210 */ /* 0x001fc60007fde0ff */
[----:B------:R-:W3:Y:S01]  /*bbfb0*/  LDL.LU R54, [R1+0x17e0] ;  /* 0x0017e00001367983 */ /* 0x000ee20000300800 */
[----:B-1----:R-:W-:Y:S02]  /*bbfc0*/  F2FP.SATFINITE.E5M2.F32.PACK_AB_MERGE_C R0, R58, R59, RZ ;  /* 0x0000003b3a00723e */ /* 0x002fe400048060ff */
[----:B----4-:R-:W-:Y:S01]  /*bbfd0*/  F2FP.SATFINITE.E5M2.F32.PACK_AB_MERGE_C R2, R55, R49, RZ ;  /* 0x000000313702723e */ /* 0x010fe200048060ff */
[----:B------:R-:W-:-:S04]  /*bbfe0*/  IMAD.X R11, R8, 0x1, R27, P6 ;  /* 0x00000001080b7824 */ /* 0x000fc800030e061b */
[----:B------:R-:W-:Y:S04]  /*bbff0*/  STL [R1+0xd48], R2 ;  /* 0x000d480201007387 */ /* 0x000fe80000100800 */
[----:B------:R-:W4:Y:S04]  /*bc000*/  LDL.LU R3, [R1+0x17e4] ;  /* 0x0017e40001037983 */ /* 0x000f280000300800 */
[----:B------:R0:W-:Y:S04]  /*bc010*/  STL [R1+0xd4c], R0 ;  /* 0x000d4c0001007387 */ /* 0x0001e80000100800 */
[----:B0-----:R-:W4:Y:S04]  /*bc020*/  LDL.LU R0, [R1+0x17e8] ;  /* 0x0017e80001007983 */ /* 0x001f280000300800 */
[----:B------:R-:W4:Y:S04]  /*bc030*/  LDL.LU R49, [R1+0x17ec] ;  /* 0x0017ec0001317983 */ /* 0x000f280000300800 */
[----:B------:R-:W4:Y:S04]  /*bc040*/  LDL.LU R2, [R1+0x17d0] ;  /* 0x0017d00001027983 */ /* 0x000f280000300800 */
[----:B------:R-:W4:Y:S04]  /*bc050*/  LDL.LU R55, [R1+0x17d4] ;  /* 0x0017d40001377983 */ /* 0x000f280000300800 */
[----:B------:R-:W4:Y:S04]  /*bc060*/  LDL.LU R59, [R1+0x17d8] ;  /* 0x0017d800013b7983 */ /* 0x000f280000300800 */
[----:B------:R-:W-:Y:S04]  /*bc070*/  STL.64 [R1+0x16a8], R10 ;  /* 0x0016a80a01007387 */ /* 0x000fe80000100a00 */
[----:B------:R-:W4:Y:S01]  /*bc080*/  LDL.LU R58, [R1+0x17dc] ;  /* 0x0017dc00013a7983 */ /* 0x000f220000300800 */
[----:B--2---:R-:W-:-:S02]  /*bc090*/  F2FP.SATFINITE.E5M2.F32.PACK_AB_MERGE_C R4, R5, R4, RZ ;  /* 0x000000040504723e */ /* 0x004fc400048060ff */
[----:B------:R-:W-:Y:S02]  /*bc0a0*/  F2FP.SATFINITE.E5M2.F32.PACK_AB_MERGE_C R5, R48, R7, RZ ;  /* 0x000000073005723e */ /* 0x000fe400048060ff */
[----:B------:R-:W-:-:S03]  /*bc0b0*/  IADD3 R6, P6, R15, R45, RZ ;  /* 0x0000002d0f067210 */ /* 0x000fc60007fde0ff */
[----:B------:R-:W-:Y:S01]  /*bc0c0*/  STL [R1+0x5224], R5 ;  /* 0x0052240501007387 */ /* 0x000fe20000100800 */
[----:B------:R-:W-:Y:S01]  /*bc0d0*/  F2FP.SATFINITE.E5M2.F32.PACK_AB_MERGE_C R53, R52, R51, RZ ;  /* 0x000000333435723e */ /* 0x000fe200048060ff */
[----:B------:R-:W-:Y:S02]  /*bc0e0*/  IMAD.X R7, R8, 0x1, R28, P6 ;  /* 0x0000000108077824 */ /* 0x000fe400030e061c */
[----:B------:R0:W-:Y:S04]  /*bc0f0*/  STL [R1+0x308], R4 ;  /* 0x0003080401007387 */ /* 0x0001e80000100800 */
[----:B------:R-:W-:Y:S01]  /*bc100*/  STL [R1+0x5090], R53 ;  /* 0x0050903501007387 */ /* 0x000fe20000100800 */
[----:B0-----:R-:W-:-:S03]  /*bc110*/  IADD3 R4, P6, R15, R44, RZ ;  /* 0x0000002c0f047210 */ /* 0x001fc60007fde0ff */
[----:B------:R-:W-:Y:S02]  /*bc120*/  STL.64 [R1+0x16a0], R6 ;  /* 0x0016a00601007387 */ /* 0x000fe40000100a00 */
[----:B------:R-:W-:Y:S01]  /*bc130*/  IMAD.X R5, R8, 0x1, R26, P6 ;  /* 0x0000000108057824 */ /* 0x000fe200030e061a */
[----:B------:R-:W-:-:S05]  /*bc140*/  IADD3 R10, P6, R15, R43, RZ ;  /* 0x0000002b0f0a7210 */ /* 0x000fca0007fde0ff */
[----:B------:R-:W-:Y:S01]  /*bc150*/  IMAD.X R11, R8, 0x1, R24, P6 ;  /* 0x00000001080b7824 */ /* 0x000fe200030e0618 */
[----:B------:R-:W-:-:S05]  /*bc160*/  IADD3 R16, P6, R15, R42, RZ ;  /* 0x0000002a0f107210 */ /* 0x000fca0007fde0ff */
[----:B------:R-:W-:Y:S01]  /*bc170*/  IMAD.X R17, R8, 0x1, R25, P6 ;  /* 0x0000000108117824 */ /* 0x000fe200030e0619 */
[----:B---3--:R-:W-:-:S05]  /*bc180*/  F2FP.SATFINITE.E5M2.F32.PACK_AB_MERGE_C R52, R61, R60, RZ ;  /* 0x0000003c3d34723e */ /* 0x008fca00048060ff */
[----:B------:R0:W-:Y:S04]  /*bc190*/  STL [R1+0x508c], R52 ;  /* 0x00508c3401007387 */ /* 0x0001e80000100800 */
[----:B0-----:R-:W2:Y:S04]  /*bc1a0*/  LDL.LU R52, [R1+0xd24] ;  /* 0x000d240001347983 */ /* 0x001ea80000300800 */
[----:B------:R-:W3:Y:S04]  /*bc1b0*/  LDL.LU R53, [R1+0xd28] ;  /* 0x000d280001357983 */ /* 0x000ee80000300800 */
[----:B------:R0:W-:Y:S04]  /*bc1c0*/  STL.64 [R1+0x1698], R4 ;  /* 0x0016980401007387 */ /* 0x0001e80000100a00 */
[----:B0-----:R-:W3:Y:S04]  /*bc1d0*/  LDL.LU R5, [R1+0xd2c] ;  /* 0x000d2c0001057983 */ /* 0x001ee80000300800 */
[----:B------:R-:W2:Y:S04]  /*bc1e0*/  LDL.LU R6, [R1+0xd10] ;  /* 0x000d100001067983 */ /* 0x000ea80000300800 */
[----:B------:R-:W2:Y:S04]  /*bc1f0*/  LDL.LU R14, [R1+0xd14] ;  /* 0x000d1400010e7983 */ /* 0x000ea80000300800 */
[----:B------:R-:W3:Y:S04]  /*bc200*/  LDL.LU R4, [R1+0xd18] ;  /* 0x000d180001047983 */ /* 0x000ee80000300800 */
[----:B------:R-:W3:Y:S04]  /*bc210*/  LDL.LU R7, [R1+0xd1c] ;  /* 0x000d1c0001077983 */ /* 0x000ee80000300800 */
[----:B------:R-:W3:Y:S04]  /*bc220*/  LDL.LU R48, [R1+0x1340] ;  /* 0x0013400001307983 */ /* 0x000ee80000300800 */
[----:B------:R-:W3:Y:S04]  /*bc230*/  LDL.LU R51, [R1+0x1344] ;  /* 0x0013440001337983 */ /* 0x000ee80000300800 */
[----:B------:R-:W3:Y:S04]  /*bc240*/  LDL.LU R60, [R1+0x1348] ;  /* 0x00134800013c7983 */ /* 0x000ee80000300800 */
[----:B------:R-:W3:Y:S01]  /*bc250*/  LDL.LU R61, [R1+0x134c] ;  /* 0x00134c00013d7983 */ /* 0x000ee20000300800 */
[----:B----4-:R-:W-:-:S05]  /*bc260*/  F2FP.SATFINITE.E5M2.F32.PACK_AB_MERGE_C R3, R3, R54, RZ ;  /* 0x000000360303723e */ /* 0x010fca00048060ff */
[----:B------:R0:W-:Y:S04]  /*bc270*/  STL [R1+0x523c], R3 ;  /* 0x00523c0301007387 */ /* 0x0001e80000100800 */
[----:B0-----:R-:W4:Y:S01]  /*bc280*/  LDL.LU R3, [R1+0xd20] ;  /* 0x000d200001037983 */ /* 0x001f220000300800 */
[----:B------:R-:W-:-:S05]  /*bc290*/  F2FP.SATFINITE.E5M2.F32.PACK_AB_MERGE_C R49, R49, R0, RZ ;  /* 0x000000003131723e */ /* 0x000fca00048060ff */
[----:B------:R-:W-:Y:S01]  /*bc2a0*/  STL [R1+0x5088], R49 ;  /* 0x0050883101007387 */ /* 0x000fe20000100800 */
[----:B------:R-:W-:-:S03]  /*bc2b0*/  F2FP.SATFINITE.E5M2.F32.PACK_AB_MERGE_C R2, R55, R2, RZ ;  /* 0x000000023702723e */ /* 0x000fc600048060ff */
[----:B------:R-:W3:Y:S04]  /*bc2c0*/  LDL.LU R13, [R1+0x17c0] ;  /* 0x0017c000010d7983 */ /* 0x000ee80000300800 */
[----:B------:R0:W-:Y:S04]  /*bc2d0*/  STL.64 [R1+0x1690], R10 ;  /* 0x0016900a01007387 */ /* 0x0001e80000100a00 */
[----:B------:R-:W-:Y:S01]  /*bc2e0*/  STL [R1+0x198], R2 ;  /* 0x0001980201007387 */ /* 0x000fe20000100800 */
[----:B------:R-:W-:-:S03]  /*bc2f0*/  F2FP.SATFINITE.E5M2.F32.PACK_AB_MERGE_C R0, R58, R59, RZ ;  /* 0x0000003b3a00723e */ /* 0x000fc600048060ff */
[----:B------:R-:W3:Y:S04]  /*bc300*/  LDL.LU R12, [R1+0x17c4] ;  /* 0x0017c400010c7983 */ /* 0x000ee80000300800 */
[----:B------:R1:W-:Y:S04]  /*bc310*/  STL [R1+0x19c], R0 ;  /* 0x00019c0001007387 */ /* 0x0003e80000100800 */
[----:B0-----:R-:W3:Y:S04]  /*bc320*/  LDL.LU R11, [R1+0x17c8] ;  /* 0x0017c800010b7983 */ /* 0x001ee80000300800 */
[----:B------:R-:W3:Y:S04]  /*bc330*/  LDL.LU R50, [R1+0x17cc] ;  /* 0x0017cc0001327983 */ /* 0x000ee80000300800 */
[----:B------:R-:W3:Y:S04]  /*bc340*/  LDL.LU R9, [R1+0x17b0] ;  /* 0x0017b00001097983 */ /* 0x000ee80000300800 */
[----:B------:R-:W3:Y:S04]  /*bc350*/  LDL.LU R10, [R1+0x17b4] ;  /* 0x0017b400010a7983 */ /* 0x000ee80000300800 */
[----:B------:R-:W3:Y:S04]  /*bc360*/  LDL.LU R54, [R1+0x17b8] ;  /* 0x0017b80001367983 */ /* 0x000ee80000300800 */
[----:B-1----:R-:W3:Y:S04]  /*bc370*/  LDL.LU R0, [R1+0x17bc] ;  /* 0x0017bc0001007983 */ /* 0x002ee80000300800 */
[----:B------:R-:W3:Y:S04]  /*bc380*/  LDL.LU R2, [R1+0x17a0] ;  /* 0x0017a00001027983 */ /* 0x000ee80000300800 */
[----:B------:R-:W3:Y:S04]  /*bc390*/  LDL.LU R55, [R1+0x17a4] ;  /* 0x0017a40001377983 */ /* 0x000ee80000300800 */
[----:B------:R-:W3:Y:S04]  /*bc3a0*/  LDL.LU R59, [R1+0x17a8] ;  /* 0x0017a800013b7983 */ /* 0x000ee80000300800 */
[----:B------:R-:W3:Y:S04]  /*bc3b0*/  LDL.LU R58, [R1+0x17ac] ;  /* 0x0017ac00013a7983 */ /* 0x000ee80000300800 */
[----:B------:R0:W-:Y:S04]  /*bc3c0*/  STL.64 [R1+0x1688], R16 ;  /* 0x0016881001007387 */ /* 0x0001e80000100a00 */
[----:B0-----:R-:W3:Y:S01]  /*bc3d0*/  LDL.LU.64 R16, [R1+0x5328] ;  /* 0x0053280001107983 */ /* 0x001ee20000300a00 */
[----:B--2---:R-:W-:-:S02]  /*bc3e0*/  F2FP.SATFINITE.E5M2.F32.PACK_AB_MERGE_C R6, R14, R6, RZ ;  /* 0x000000060e06723e */ /* 0x004fc400048060ff */
[----:B----4-:R-:W-:Y:S02]  /*bc3f0*/  F2FP.SATFINITE.E5M2.F32.PACK_AB_MERGE_C R49, R52, R3, RZ ;  /* 0x000000033431723e */ /* 0x010fe400048060ff */
[----:B---3--:R-:W-:Y:S02]  /*bc400*/  F2FP.SATFINITE.E5M2.F32.PACK_AB_MERGE_C R3, R5, R53, RZ ;  /* 0x000000350503723e */ /* 0x008fe400048060ff */
[----:B------:R-:W-:Y:S01]  /*bc410*/  IADD3 R52, P6, R15, R41, RZ ;  /* 0x000000290f347210 */ /* 0x000fe20007fde0ff */
[----:B------:R-:W-:Y:S04]  /*bc420*/  STL [R1+0x170], R49 ;  /* 0x0001703101007387 */ /* 0x000fe80000100800 */
[----:B------:R0:W-:Y:S02]  /*bc430*/  STL [R1+0x174], R3 ;  /* 0x0001740301007387 */ /* 0x0001e40000100800 */
[----:B0-----:R-:W-:Y:S01]  /*bc440*/  F2FP.SATFINITE.E5M2.F32.PACK_AB_MERGE_C R3, R7, R4, RZ ;  /* 0x000000040703723e */ /* 0x001fe200048060ff */
[----:B------:R-:W-:Y:S01]  /*bc450*/  IMAD.X R53, R8, 0x1, R17, P6 ;  /* 0x0000000108357824 */ /* 0x000fe200030e0611 */
[----:B------:R-:W-:-:S04]  /*bc460*/  IADD3 R4, P6, R15, R40, RZ ;  /* 0x000000280f047210 */ /* 0x000fc80007fde0ff */
[----:B------:R-:W-:Y:S01]  /*bc470*/  STL.64 [R1+0x1678], R52 ;  /* 0x0016783401007387 */ /* 0x000fe20000100a00 */
[----:B------:R-:W-:-:S03]  /*bc480*/  IMAD.X R5, R8, 0x1, R18, P6 ;  /* 0x0000000108057824 */ /* 0x000fc600030e0612 */
[----:B------:R0:W-:Y:S04]  /*bc490*/  STL [R1+0x138], R6 ;  /* 0x0001380601007387 */ /* 0x0001e80000100800 */
[----:B------:R-:W-:Y:S04]  /*bc4a0*/  STL.64 [R1+0x5320], R40 ;  /* 0x0053202801007387 */ /* 0x000fe80000100a00 */
[----:B------:R1:W-:Y:S04]  /*bc4b0*/  STL [R1+0x140], R3 ;  /* 0x0001400301007387 */ /* 0x0003e80000100800 */
[----:B------:R2:W-:Y:S01]  /*bc4c0*/  STL.64 [R1+0x1680], R4 ;  /* 0x0016800401007387 */ /* 0x0005e20000100a00 */
[----:B0-----:R-:W-:-:S02]  /*bc4d0*/  F2FP.SATFINITE.E5M2.F32.PACK_AB_MERGE_C R6, R51, R48, RZ ;  /* 0x000000303306723e */ /* 0x001fc400048060ff */
[----:B-1----:R-:W-:Y:S02]  /*bc4e0*/  F2FP.SATFINITE.E5M2.F32.PACK_AB_MERGE_C R3, R61, R60, RZ ;  /* 0x0000003c3d03723e */ /* 0x002fe400048060ff */
[----:B--2---:R-:W-:Y:S01]  /*bc4f0*/  IADD3 R4, P6, R15, R39, RZ ;  /* 0x000000270f047210 */ /* 0x004fe20007fde0ff */
[----:B------:R-:W-:Y:S04]  /*bc500*/  STL [R1+0x10c], R6 ;  /* 0x00010c0601007387 */ /* 0x000fe80000100800 */
[----:B------:R-:W-:Y:S01]  /*bc510*/  IMAD.X R5, R8, 0x1, R19, P6 ;  /* 0x0000000108057824 */ /* 0x000fe200030e0613 */
[----:B------:R-:W-:Y:S04]  /*bc520*/  STL [R1+0x110], R3 ;  /* 0x0001100301007387 */ /* 0x000fe80000100800 */
[----:B------:R0:W-:Y:S04]  /*bc530*/  STL.64 [R1+0x1670], R4 ;  /* 0x0016700401007387 */ /* 0x0001e80000100a00 */
[----:B0-----:R-:W2:Y:S04]  /*bc540*/  LDL.LU R4, [R1+0x1790] ;  /* 0x0017900001047983 */ /* 0x001ea80000300800 */
[----:B------:R-:W2:Y:S04]  /*bc550*/  LDL.LU R7, [R1+0x1794] ;  /* 0x0017940001077983 */ /* 0x000ea80000300800 */
[----:B------:R-:W3:Y:S04]  /*bc560*/  LDL.LU R48, [R1+0x1798] ;  /* 0x0017980001307983 */ /* 0x000ee80000300800 */
[----:B------:R-:W3:Y:S04]  /*bc570*/  LDL.LU R51, [R1+0x179c] ;  /* 0x00179c0001337983 */ /* 0x000ee80000300800 */
[----:B------:R-:W4:Y:S04]  /*bc580*/  LDL.LU R60, [R1+0x18e0] ;  /* 0x0018e000013c7983 */ /* 0x000f280000300800 */
[----:B------:R-:W4:Y:S01]  /*bc590*/  LDL.LU R61, [R1+0x18e4] ;  /* 0x0018e400013d7983 */ /* 0x000f220000300800 */
[----:B------:R-:W-:-:S02]  /*bc5a0*/  F2FP.SATFINITE.E5M2.F32.PACK_AB_MERGE_C R5, R12, R13, RZ ;  /* 0x0000000d0c05723e */ /* 0x000fc400048060ff */
[----:B------:R-:W-:Y:S02]  /*bc5b0*/  F2FP.SATFINITE.E5M2.F32.PACK_AB_MERGE_C R3, R50, R11, RZ ;  /* 0x0000000b3203723e */ /* 0x000fe400048060ff */
[----:B------:R-:W-:Y:S01]  /*bc5c0*/  IADD3 R12, P6, R15, R38, RZ ;  /* 0x000000260f0c7210 */ /* 0x000fe20007fde0ff */
[----:B------:R0:W-:Y:S04]  /*bc5d0*/  STL [R1+0xd20], R5 ;  /* 0x000d200501007387 */ /* 0x0001e80000100800 */
[----:B------:R-:W-:Y:S01]  /*bc5e0*/  STL.64 [R1+0x5318], R38 ;  /* 0x0053182601007387 */ /* 0x000fe20000100a00 */
[----:B------:R-:W-:-:S03]  /*bc5f0*/  IMAD.X R13, R8, 0x1, R20, P6 ;  /* 0x00000001080d7824 */ /* 0x000fc600030e0614 */
[----:B------:R1:W-:Y:S01]  /*bc600*/  STL [R1+0xd24], R3 ;  /* 0x000d240301007387 */ /* 0x0003e20000100800 */
[----:B------:R-:W-:Y:S02]  /*bc610*/  F2FP.SATFINITE.E5M2.F32.PACK_AB_MERGE_C R0, R0, R54, RZ ;  /* 0x000000360000723e */ /* 0x000fe400048060ff */
[----:B0-----:R-:W-:Y:S02]  /*bc620*/  F2FP.SATFINITE.E5M2.F32.PACK_AB_MERGE_C R5, R55, R2, RZ ;  /* 0x000000023705723e */ /* 0x001fe400048060ff */
[----:B-1----:R-:W-:Y:S02]  /*bc630*/  F2FP.SATFINITE.E5M2.F32.PACK_AB_MERGE_C R3, R10, R9, RZ ;  /* 0x000000090a03723e */ /* 0x002fe400048060ff */
[C---:B------:R-:W-:Y:S01]  /*bc640*/  IADD3 R10, P6, R15.reuse, R37, RZ ;  /* 0x000000250f0a7210 */ /* 0x040fe20007fde0ff */
[----:B------:R-:W-:Y:S04]  /*bc650*/  STL.64 [R1+0x1668], R12 ;  /* 0x0016680c01007387 */ /* 0x000fe80000100a00 */
[C---:B------:R-:W-:Y:S01]  /*bc660*/  IMAD.X R11, R8.reuse, 0x1, R21, P6 ;  /* 0x00000001080b7824 */ /* 0x040fe200030e0615 */
[----:B------:R-:W-:Y:S01]  /*bc670*/  IADD3 R2, P6, R15, R36, RZ ;  /* 0x000000240f027210 */ /* 0x000fe20007fde0ff */
[----:B------:R0:W-:Y:S04]  /*bc680*/  STL [R1+0x200], R3 ;  /* 0x0002000301007387 */ /* 0x0001e80000100800 */
[----:B------:R1:W-:Y:S04]  /*bc690*/  STL [R1+0x1f8], R0 ;  /* 0x0001f80001007387 */ /* 0x0003e80000100800 */
[----:B------:R-:W-:Y:S01]  /*bc6a0*/  STL.64 [R1+0x1660], R10 ;  /* 0x0016600a01007387 */ /* 0x000fe20000100a00 */
[----:B0-----:R-:W-:Y:S01]  /*bc6b0*/  IMAD.X R3, R8, 0x1, R22, P6 ;  /* 0x0000000108037824 */ /* 0x001fe200030e0616 */
[----:B-1----:R-:W-:-:S02]  /*bc6c0*/  F2FP.SATFINITE.E5M2.F32.PACK_AB_MERGE_C R0, R58, R59, RZ ;  /* 0x0000003b3a00723e */ /* 0x002fc400048060ff */
[----:B------:R-:W-:Y:S04]  /*bc6d0*/  STL [R1+0x181c], R5 ;  /* 0x00181c0501007387 */ /* 0x000fe80000100800 */
[----:B------:R-:W-:Y:S04]  /*bc6e0*/  STL [R1+0x2900], R0 ;  /* 0x0029000001007387 */ /* 0x000fe80000100800 */
[----:B------:R0:W-:Y:S04]  /*bc6f0*/  STL.64 [R1+0x1658], R2 ;  /* 0x0016580201007387 */ /* 0x0001e80000100a00 */
[----:B------:R-:W4:Y:S04]  /*bc700*/  LDL.LU R40, [R1+0x18e8] ;  /* 0x0018e80001287983 */ /* 0x000f280000300800 */
[----:B------:R-:W4:Y:S01]  /*bc710*/  LDL.LU R41, [R1+0x18ec] ;  /* 0x0018ec0001297983 */ /* 0x000f220000300800 */
[----:B0-----:R-:W-:-:S03]  /*bc720*/  IADD3 R2, P6, R15, R35, RZ ;  /* 0x000000230f027210 */ /* 0x001fc60007fde0ff */
[----:B------:R-:W4:Y:S02]  /*bc730*/  LDL.LU R49, [R1+0xd00] ;  /* 0x000d000001317983 */ /* 0x000f240000300800 */
[----:B------:R-:W-:-:S05]  /*bc740*/  IMAD.X R3, R8, 0x1, R23, P6 ;  /* 0x0000000108037824 */ /* 0x000fca00030e0617 */
[----:B------:R0:W-:Y:S04]  /*bc750*/  STL.64 [R1+0x1650], R2 ;  /* 0x0016500201007387 */ /* 0x0001e80000100a00 */
        /* <DEDUP_REMOVED lines=9> */
[----:B--2---:R-:W-:-:S02]  /*bc7f0*/  F2FP.SATFINITE.E5M2.F32.PACK_AB_MERGE_C R0, R7, R4, RZ ;  /* 0x000000040700723e */ /* 0x004fc400048060ff */
[----:B---3--:R-:W-:-:S05]  /*bc800*/  F2FP.SATFINITE.E5M2.F32.PACK_AB_MERGE_C R3, R51, R48, RZ ;  /* 0x000000303303723e */ /* 0x008fca00048060ff */
[----:B------:R-:W-:Y:S04]  /*bc810*/  STL [R1+0x5244], R3 ;  /* 0x0052440301007387 */ /* 0x000fe80000100800 */
[----:B------:R4:W-:Y:S04]  /*bc820*/  STL [R1+0x1e8], R0 ;  /* 0x0001e80001007387 */ /* 0x0009e80000100800 */
[----:B------:R-:W2:Y:S04]  /*bc830*/  LDL.LU R13, [R1+0x1788] ;  /* 0x00178800010d7983 */ /* 0x000ea80000300800 */
[----:B------:R-:W2:Y:S01]  /*bc840*/  LDL.LU R12, [R1+0x178c] ;  /* 0x00178c00010c7983 */ /* 0x000ea20000300800 */
[----:B----4-:R-:W-:-:S05]  /*bc850*/  F2FP.SATFINITE.E5M2.F32.PACK_AB_MERGE_C R0, R61, R60, RZ ;  /* 0x0000003c3d00723e */ /* 0x010fca00048060ff */
[----:B------:R0:W-:Y:S04]  /*bc860*/  STL [R1+0x178], R0 ;  /* 0x0001780001007387 */ /* 0x0001e80000100800 */
[----:B------:R-:W3:Y:S04]  /*bc870*/  LDL.LU R11, [R1+0x18d0] ;  /* 0x0018d000010b7983 */ /* 0x000ee80000300800 */
[----:B------:R-:W3:Y:S04]  /*bc880*/  LDL.LU R50, [R1+0x18d4] ;  /* 0x0018d40001327983 */ /* 0x000ee80000300800 */
[----:B------:R-:W4:Y:S04]  /*bc890*/  LDL.LU R9, [R1+0x18d8] ;  /* 0x0018d80001097983 */ /* 0x000f280000300800 */
[----:B------:R-:W4:Y:S04]  /*bc8a0*/  LDL.LU R10, [R1+0x18dc] ;  /* 0x0018dc00010a7983 */ /* 0x000f280000300800 */
[----:B------:R-:W4:Y:S04]  /*bc8b0*/  LDL.LU R54, [R1+0x18c0] ;  /* 0x0018c00001367983 */ /* 0x000f280000300800 */
[----:B0-----:R-:W4:Y:S04]  /*bc8c0*/  LDL.LU R0, [R1+0x18c4] ;  /* 0x0018c40001007983 */ /* 0x001f280000300800 */
[----:B------:R-:W4:Y:S04]  /*bc8d0*/  LDL.LU R4, [R1+0x18c8] ;  /* 0x0018c80001047983 */ /* 0x000f280000300800 */
[----:B------:R-:W4:Y:S04]  /*bc8e0*/  LDL.LU R7, [R1+0x18cc] ;  /* 0x0018cc0001077983 */ /* 0x000f280000300800 */
[----:B------:R-:W4:Y:S04]  /*bc8f0*/  LDL.LU R48, [R1+0x18b0] ;  /* 0x0018b00001307983 */ /* 0x000f280000300800 */
[----:B------:R-:W4:Y:S01]  /*bc900*/  LDL.LU R51, [R1+0x18b4] ;  /* 0x0018b40001337983 */ /* 0x000f220000300800 */
[----:B------:R-:W-:-:S02]  /*bc910*/  SHF.R.S32.HI R8, RZ, 0x1f, R16 ;  /* 0x0000001fff087819 */ /* 0x000fc40000011410 */
[----:B------:R-:W-:Y:S01]  /*bc920*/  IADD3 R38, P6, R16, R34, RZ ;  /* 0x0000002210267210 */ /* 0x000fe20007fde0ff */
[----:B------:R-:W4:Y:S04]  /*bc930*/  LDL.LU R60, [R1+0x18b8] ;  /* 0x0018b800013c7983 */ /* 0x000f280000300800 */
[----:B------:R-:W-:Y:S01]  /*bc940*/  IMAD.X R39, R8, 0x1, R31, P6 ;  /* 0x0000000108277824 */ /* 0x000fe200030e061f */
[----:B------:R-:W4:Y:S01]  /*bc950*/  LDL.LU R61, [R1+0x18bc] ;  /* 0x0018bc00013d7983 */ /* 0x000f220000300800 */
[----:B------:R-:W-:-:S03]  /*bc960*/  F2FP.SATFINITE.E5M2.F32.PACK_AB_MERGE_C R15, R41, R40, RZ ;  /* 0x00000028290f723e */ /* 0x000fc600048060ff */
[----:B------:R0:W-:Y:S04]  /*bc970*/  STL.64 [R1+0x1648], R38 ;  /* 0x0016482601007387 */ /* 0x0001e80000100a00 */
[----:B------:R-:W-:Y:S01]  /*bc980*/  STL [R1+0x17c], R15 ;  /* 0x00017c0f01007387 */ /* 0x000fe20000100800 */
[----:B0-----:R-:W-:Y:S02]  /*bc990*/  IADD3 R38, P6, R16, R33, RZ ;  /* 0x0000002110267210 */ /* 0x001fe40007fde0ff */
[----:B------:R-:W-:-:S03]  /*bc9a0*/  F2FP.SATFINITE.E5M2.F32.PACK_AB_MERGE_C R3, R52, R49, RZ ;  /* 0x000000313403723e */ /* 0x000fc600048060ff */
[----:B------:R-:W-:Y:S02]  /*bc9b0*/  IMAD.X R39, R8, 0x1, R32, P6 ;  /* 0x0000000108277824 */ /* 0x000fe400030e0620 */
[----:B------:R0:W-:Y:S01]  /*bc9c0*/  STL [R1+0x13c], R3 ;  /* 0x00013c0301007387 */ /* 0x0001e20000100800 */
[----:B------:R-:W-:Y:S02]  /*bc9d0*/  F2FP.SATFINITE.E5M2.F32.PACK_AB_MERGE_C R5, R5, R53, RZ ;  /* 0x000000350505723e */ /* 0x000fe400048060ff */
[----:B0-----:R-:W-:Y:S02]  /*bc9e0*/  F2FP.SATFINITE.E5M2.F32.PACK_AB_MERGE_C R3, R14, R6, RZ ;  /* 0x000000060e03723e */ /* 0x001fe400048060ff */
[----:B------:R-:W-:Y:S01]  /*bc9f0*/  IADD3 R14, P6, R16, R56, RZ ;  /* 0x00000038100e7210 */ /* 0x000fe20007fde0ff */
[----:B------:R-:W-:Y:S04]  /*bca00*/  STL.64 [R1+0x1640], R38 ;  /* 0x0016402601007387 */ /* 0x000fe80000100a00 */
[----:B------:R-:W-:Y:S01]  /*bca10*/  IMAD.X R15, R8, 0x1, R29, P6 ;  /* 0x00000001080f7824 */ /* 0x000fe200030e061d */
[----:B------:R0:W-:Y:S04]  /*bca20*/  STL [R1+0x144], R5 ;  /* 0x0001440501007387 */ /* 0x0001e80000100800 */
[----:B------:R1:W-:Y:S01]  /*bca30*/  STL [R1+0x108], R3 ;  /* 0x0001080301007387 */ /* 0x0003e20000100800 */
[----:B0-----:R-:W-:-:S03]  /*bca40*/  F2FP.SATFINITE.E5M2.F32.PACK_AB_MERGE_C R5, R55, R2, RZ ;  /* 0x000000023705723e */ /* 0x001fc600048060ff */
[----:B------:R-:W4:Y:S01]  /*bca50*/  LDL.LU R2, [R1+0x18a0] ;  /* 0x0018a00001027983 */ /* 0x000f220000300800 */
[----:B-1----:R-:W-:-:S03]  /*bca60*/  F2FP.SATFINITE.E5M2.F32.PACK_AB_MERGE_C R3, R58, R59, RZ ;  /* 0x0000003b3a03723e */ /* 0x002fc600048060ff */
[----:B------:R0:W-:Y:S04]  /*bca70*/  STL.64 [R1+0x1638], R14 ;  /* 0x0016380e01007387 */ /* 0x0001e80000100a00 */
[----:B------:R2:W-:Y:S04]  /*bca80*/  STL [R1+0x11c], R5 ;  /* 0x00011c0501007387 */ /* 0x0005e80000100800 */
[----:B------:R-:W4:Y:S01]  /*bca90*/  LDL.LU R55, [R1+0x18a4] ;  /* 0x0018a40001377983 */ /* 0x000f220000300800 */
[----:B0-----:R-:W-:-:S03]  /*bcaa0*/  IADD3 R14, P6, R16, R47, RZ ;  /* 0x0000002f100e7210 */ /* 0x001fc60007fde0ff */
[----:B------:R3:W-:Y:S02]  /*bcab0*/  STL [R1+0xf0], R3 ;  /* 0x0000f00301007387 */ /* 0x0007e40000100800 */
[----:B------:R-:W-:Y:S02]  /*bcac0*/  IMAD.X R15, R8, 0x1, R30, P6 ;  /* 0x00000001080f7824 */ /* 0x000fe400030e061e */
[----:B------:R-:W4:Y:S04]  /*bcad0*/  LDL.LU R59, [R1+0x18a8] ;  /* 0x0018a800013b7983 */ /* 0x000f280000300800 */
[----:B------:R-:W4:Y:S04]  /*bcae0*/  LDL.LU R58, [R1+0x18ac] ;  /* 0x0018ac00013a7983 */ /* 0x000f280000300800 */
[----:B------:R-:W-:Y:S01]  /*bcaf0*/  STL.64 [R1+0x1630], R14 ;  /* 0x0016300e01007387 */ /* 0x000fe20000100a00 */
[----:B--2---:R-:W-:-:S02]  /*bcb00*/  F2FP.SATFINITE.E5M2.F32.PACK_AB_MERGE_C R5, R12, R13, RZ ;  /* 0x0000000d0c05723e */ /* 0x004fc400048060ff */
[----:B------:R-:W-:-:S03]  /*bcb10*/  IADD3 R12, P6, R16, R46, RZ ;  /* 0x0000002e100c7210 */ /* 0x000fc60007fde0ff */
[----:B------:R-:W-:Y:S02]  /*bcb20*/  STL [R1+0xec], R5 ;  /* 0x0000ec0501007387 */ /* 0x000fe40000100800 */
[----:B------:R-:W-:Y:S01]  /*bcb30*/  IMAD.X R13, R8, 0x1, R27, P6 ;  /* 0x00000001080d7824 */ /* 0x000fe200030e061b */
[----:B---3--:R-:W-:-:S05]  /*bcb40*/  F2FP.SATFINITE.E5M2.F32.PACK_AB_MERGE_C R3, R50, R11, RZ ;  /* 0x0000000b3203723e */ /* 0x008fca00048060ff */
[----:B------:R4:W-:Y:S02]  /*bcb50*/  STL [R1+0xa44], R3 ;  /* 0x000a440301007387 */ /* 0x0009e40000100800 */
[----:B----4-:R-:W-:Y:S02]  /*bcb60*/  F2FP.SATFINITE.E5M2.F32.PACK_AB_MERGE_C R3, R10, R9, RZ ;  /* 0x000000090a03723e */ /* 0x010fe400048060ff */
[----:B------:R-:W-:Y:S02]  /*bcb70*/  IADD3 R10, P6, R16, R45, RZ ;  /* 0x0000002d100a7210 */ /* 0x000fe40007fde0ff */
[----:B------:R-:W-:-:S03]  /*bcb80*/  F2FP.SATFINITE.E5M2.F32.PACK_AB_MERGE_C R5, R0, R54, RZ ;  /* 0x000000360005723e */ /* 0x000fc600048060ff */
[----:B------:R-:W-:Y:S02]  /*bcb90*/  IMAD.X R11, R8, 0x1, R28, P6 ;  /* 0x00000001080b7824 */ /* 0x000fe400030e061c */
[----:B------:R0:W-:Y:S01]  /*bcba0*/  STL [R1+0x5248], R5 ;  /* 0x0052480501007387 */ /* 0x0001e20000100800 */
[----:B------:R-:W-:-:S03]  /*bcbb0*/  F2FP.SATFINITE.E5M2.F32.PACK_AB_MERGE_C R0, R7, R4, RZ ;  /* 0x000000040700723e */ /* 0x000fc600048060ff */
[----:B------:R-:W-:Y:S01]  /*bcbc0*/  STL.64 [R1+0x1628], R12 ;  /* 0x0016280c01007387 */ /* 0x000fe20000100a00 */
[----:B------:R-:W-:-:S03]  /*bcbd0*/  F2FP.SATFINITE.E5M2.F32.PACK_AB_MERGE_C R52, R51, R48, RZ ;  /* 0x000000303334723e */ /* 0x000fc600048060ff */
[----:B------:R-:W-:Y:S04]  /*bcbe0*/  STL [R1+0xcf0], R3 ;  /* 0x000cf00301007387 */ /* 0x000fe80000100800 */
[----:B------:R-:W-:Y:S04]  /*bcbf0*/  STL [R1+0x5094], R52 ;  /* 0x0050943401007387 */ /* 0x000fe80000100800 */
[----:B------:R-:W-:Y:S04]  /*bcc00*/  STL.64 [R1+0x1620], R10 ;  /* 0x0016200a01007387 */ /* 0x000fe80000100a00 */
[----:B------:R-:W-:Y:S04]  /*bcc10*/  STL [R1+0x2d8], R0 ;  /* 0x0002d80001007387 */ /* 0x000fe80000100800 */
[----:B------:R-:W2:Y:S04]  /*bcc20*/  LDL.LU R40, [R1+0x1890] ;  /* 0x0018900001287983 */ /* 0x000ea80000300800 */
[----:B------:R-:W2:Y:S01]  /*bcc30*/  LDL.LU R41, [R1+0x1894] ;  /* 0x0018940001297983 */ /* 0x000ea20000300800 */
[----:B------:R-:W-:-:S05]  /*bcc40*/  IADD3 R4, P6, R16, R44, RZ ;  /* 0x0000002c10047210 */ /* 0x000fca0007fde0ff */
[----:B0-----:R-:W-:Y:S01]  /*bcc50*/  IMAD.X R5, R8, 0x1, R26, P6 ;  /* 0x0000000108057824 */ /* 0x001fe200030e061a */
[----:B------:R-:W-:-:S04]  /*bcc60*/  F2FP.SATFINITE.E5M2.F32.PACK_AB_MERGE_C R49, R61, R60, RZ ;  /* 0x0000003c3d31723e */ /* 0x000fc800048060ff */
[----:B------:R0:W-:Y:S04]  /*bcc70*/  STL.64 [R1+0x1618], R4 ;  /* 0x0016180401007387 */ /* 0x0001e80000100a00 */
[----:B------:R-:W3:Y:S04]  /*bcc80*/  LDL.LU R38, [R1+0x1898] ;  /* 0x0018980001267983 */ /* 0x000ee80000300800 */
[----:B------:R-:W3:Y:S04]  /*bcc90*/  LDL.LU R39, [R1+0x189c] ;  /* 0x00189c0001277983 */ /* 0x000ee80000300800 */
[----:B0-----:R-:W4:Y:S04]  /*bcca0*/  LDL.LU R4, [R1+0xce0] ;  /* 0x000ce00001047983 */ /* 0x001f280000300800 */
[----:B------:R-:W4:Y:S04]  /*bccb0*/  LDL.LU R7, [R1+0xce4] ;  /* 0x000ce40001077983 */ /* 0x000f280000300800 */
[----:B------:R-:W3:Y:S04]  /*bccc0*/  LDL.LU R48, [R1+0xce8] ;  /* 0x000ce80001307983 */ /* 0x000ee80000300800 */
[----:B------:R-:W3:Y:S04]  /*bccd0*/  LDL.LU R51, [R1+0xcec] ;  /* 0x000cec0001337983 */ /* 0x000ee80000300800 */
[----:B------:R-:W3:Y:S04]  /*bcce0*/  LDL.LU R60, [R1+0xcd0] ;  /* 0x000cd000013c7983 */ /* 0x000ee80000300800 */
[----:B------:R-:W3:Y:S01]  /*bccf0*/  LDL.LU R61, [R1+0xcd4] ;  /* 0x000cd400013d7983 */ /* 0x000ee20000300800 */
[----:B------:R-:W-:-:S02]  /*bcd00*/  F2FP.SATFINITE.E5M2.F32.PACK_AB_MERGE_C R50, R55, R2, RZ ;  /* 0x000000023732723e */ /* 0x000fc400048060ff */
[----:B------:R-:W-:Y:S01]  /*bcd10*/  IADD3 R2, P6, R16, R43, RZ ;  /* 0x0000002b10027210 */ /* 0x000fe20007fde0ff */
[----:B------:R-:W-:Y:S04]  /*bcd20*/  STL [R1+0x5098], R49 ;  /* 0x0050983101007387 */ /* 0x000fe80000100800 */
[----:B------:R-:W-:Y:S01]  /*bcd30*/  IMAD.X R3, R8, 0x1, R24, P6 ;  /* 0x0000000108037824 */ /* 0x000fe200030e0618 */
[----:B------:R-:W-:Y:S04]  /*bcd40*/  STL [R1+0x524c], R50 ;  /* 0x00524c3201007387 */ /* 0x000fe80000100800 */
[----:B------:R0:W-:Y:S01]  /*bcd50*/  STL.64 [R1+0x1610], R2 ;  /* 0x0016100201007387 */ /* 0x0001e20000100a00 */
[----:B------:R-:W-:-:S03]  /*bcd60*/  F2FP.SATFINITE.E5M2.F32.PACK_AB_MERGE_C R0, R58, R59, RZ ;  /* 0x0000003b3a00723e */ /* 0x000fc600048060ff */
[----:B0-----:R-:W3:Y:S04]  /*bcd70*/  LDL.LU R3, [R1+0xcd8] ;  /* 0x000cd80001037983 */ /* 0x001ee80000300800 */
        /* <DEDUP_REMOVED lines=15> */
[----:B------:R-:W3:Y:S01]  /*bce70*/  LDL.LU R58, [R1+0x1864] ;  /* 0x00186400013a7983 */ /* 0x000ee20000300800 */
[----:B--2---:R-:W-:-:S02]  /*bce80*/  F2FP.SATFINITE.E5M2.F32.PACK_AB_MERGE_C R5, R41, R40, RZ ;  /* 0x000000282905723e */ /* 0x004fc400048060ff */
[----:B------:R-:W-:-:S05]  /*bce90*/  IADD3 R40, P6, R16, R42, RZ ;  /* 0x0000002a10287210 */ /* 0x000fca0007fde0ff */
[----:B------:R-:W-:Y:S01]  /*bcea0*/  IMAD.X R41, R8, 0x1, R25, P6 ;  /* 0x0000000108297824 */ /* 0x000fe200030e0619 */
[----:B------:R-:W-:Y:S04]  /*bceb0*/  STL [R1+0x160], R5 ;  /* 0x0001600501007387 */ /* 0x000fe80000100800 */
[----:B------:R0:W-:Y:S04]  /*bcec0*/  STL.64 [R1+0x1608], R40 ;  /* 0x0016082801007387 */ /* 0x0001e80000100a00 */
[----:B0-----:R-:W2:Y:S01]  /*bced0*/  LDL.LU.64 R40, [R1+0x5320] ;  /* 0x0053200001287983 */ /* 0x001ea20000300a00 */
[----:B----4-:R-:W-:-:S02]  /*bcee0*/  F2FP.SATFINITE.E5M2.F32.PACK_AB_MERGE_C R7, R7, R4, RZ ;  /* 0x000000040707723e */ /* 0x010fc400048060ff */
[----:B---3--:R-:W-:-:S05]  /*bcef0*/  F2FP.SATFINITE.E5M2.F32.PACK_AB_MERGE_C R38, R39, R38, RZ ;  /* 0x000000262726723e */ /* 0x008fca00048060ff */
[----:B------:R-:W-:Y:S04]  /*bcf00*/  STL [R1+0x168], R38 ;  /* 0x0001682601007387 */ /* 0x000fe80000100800 */
[----:B------:R0:W-:Y:S02]  /*bcf10*/  STL [R1+0x128], R7 ;  /* 0x0001280701007387 */ /* 0x0001e40000100800 */
[----:B0-----:R-:W-:Y:S02]  /*bcf20*/  F2FP.SATFINITE.E5M2.F32.PACK_AB_MERGE_C R7, R51, R48, RZ ;  /* 0x000000303307723e */ /* 0x001fe400048060ff */
[----:B--2---:R-:W-:-:S05]  /*bcf30*/  IADD3 R4, P6, R16, R41, RZ ;  /* 0x0000002910047210 */ /* 0x004fca0007fde0ff */
[----:B------:R-:W-:Y:S01]  /*bcf40*/  IMAD.X R5, R8, 0x1, R17, P6 ;  /* 0x0000000108057824 */ /* 0x000fe200030e0611 */
[----:B------:R-:W-:-:S04]  /*bcf50*/  IADD3 R38, P6, R16, R40, RZ ;  /* 0x0000002810267210 */ /* 0x000fc80007fde0ff */
[----:B------:R0:W-:Y:S01]  /*bcf60*/  STL.64 [R1+0x15f8], R4 ;  /* 0x0015f80401007387 */ /* 0x0001e20000100a00 */
[----:B------:R-:W-:Y:S01]  /*bcf70*/  IMAD.X R39, R8, 0x1, R18, P6 ;  /* 0x0000000108277824 */ /* 0x000fe200030e0612 */
[----:B0-----:R-:W-:Y:S02]  /*bcf80*/  F2FP.SATFINITE.E5M2.F32.PACK_AB_MERGE_C R5, R61, R60, RZ ;  /* 0x0000003c3d05723e */ /* 0x001fe400048060ff */
[----:B------:R-:W2:Y:S04]  /*bcf90*/  LDL.LU R4, [R1+0x1868] ;  /* 0x0018680001047983 */ /* 0x000ea80000300800 */
[----:B------:R0:W-:Y:S04]  /*bcfa0*/  STL [R1+0x12c], R7 ;  /* 0x00012c0701007387 */ /* 0x0001e80000100800 */
[----:B0-----:R-:W2:Y:S04]  /*bcfb0*/  LDL.LU R7, [R1+0x186c] ;  /* 0x00186c0001077983 */ /* 0x001ea80000300800 */
[----:B------:R-:W-:Y:S04]  /*bcfc0*/  STL [R1+0xf4], R5 ;  /* 0x0000f40501007387 */ /* 0x000fe80000100800 */
[----:B------:R-:W3:Y:S04]  /*bcfd0*/  LDL.LU R48, [R1+0x1850] ;  /* 0x0018500001307983 */ /* 0x000ee80000300800 */
[----:B------:R-:W3:Y:S04]  /*bcfe0*/  LDL.LU R51, [R1+0x1854] ;  /* 0x0018540001337983 */ /* 0x000ee80000300800 */
[----:B------:R-:W4:Y:S04]  /*bcff0*/  LDL.LU R60, [R1+0x1858] ;  /* 0x00185800013c7983 */ /* 0x000f280000300800 */
[----:B------:R-:W4:Y:S04]  /*bd000*/  LDL.LU R61, [R1+0x185c] ;  /* 0x00185c00013d7983 */ /* 0x000f280000300800 */
[----:B------:R0:W-:Y:S04]  /*bd010*/  STL.64 [R1+0x1600], R38 ;  /* 0x0016002601007387 */ /* 0x0001e80000100a00 */
[----:B0-----:R-:W2:Y:S01]  /*bd020*/  LDL.LU.64 R38, [R1+0x5318] ;  /* 0x0053180001267983 */ /* 0x001ea20000300a00 */
[----:B------:R-:W-:-:S02]  /*bd030*/  F2FP.SATFINITE.E5M2.F32.PACK_AB_MERGE_C R5, R15, R3, RZ ;  /* 0x000000030f05723e */ /* 0x000fc400048060ff */
[----:B------:R-:W-:-:S03]  /*bd040*/  F2FP.SATFINITE.E5M2.F32.PACK_AB_MERGE_C R3, R6, R53, RZ ;  /* 0x000000350603723e */ /* 0x000fc600048060ff */
[----:B------:R0:W-:Y:S04]  /*bd050*/  STL [R1+0x17f4], R5 ;  /* 0x0017f40501007387 */ /* 0x0001e80000100800 */
[----:B------:R1:W-:Y:S01]  /*bd060*/  STL [R1+0xd0], R3 ;  /* 0x0000d00301007387 */ /* 0x0003e20000100800 */
[----:B0-----:R-:W-:Y:S02]  /*bd070*/  F2FP.SATFINITE.E5M2.F32.PACK_AB_MERGE_C R5, R13, R14, RZ ;  /* 0x0000000e0d05723e */ /* 0x001fe400048060ff */
[----:B-1----:R-:W-:Y:S02]  /*bd080*/  F2FP.SATFINITE.E5M2.F32.PACK_AB_MERGE_C R3, R11, R12, RZ ;  /* 0x0000000c0b03723e */ /* 0x002fe400048060ff */
[----:B------:R-:W-:Y:S02]  /*bd090*/  F2FP.SATFINITE.E5M2.F32.PACK_AB_MERGE_C R0, R0, R54, RZ ;  /* 0x000000360000723e */ /* 0x000fe400048060ff */
[----:B------:R-:W-:-:S02]  /*bd0a0*/  F2FP.SATFINITE.E5M2.F32.PACK_AB_MERGE_C R2, R55, R2, RZ ;  /* 0x000000023702723e */ /* 0x000fc400048060ff */
[----:B--2---:R-:W-:-:S05]  /*bd0b0*/  IADD3 R52, P6, R16, R39, RZ ;  /* 0x0000002710347210 */ /* 0x004fca0007fde0ff */
[----:B------:R-:W-:Y:S01]  /*bd0c0*/  IMAD.X R53, R8, 0x1, R19, P6 ;  /* 0x0000000108357824 */ /* 0x000fe200030e0613 */
[----:B------:R-:W-:-:S04]  /*bd0d0*/  IADD3 R12, P6, R16, R38, RZ ;  /* 0x00000026100c7210 */ /* 0x000fc80007fde0ff */
[----:B------:R-:W-:Y:S01]  /*bd0e0*/  STL.64 [R1+0x15f0], R52 ;  /* 0x0015f03401007387 */ /* 0x000fe20000100a00 */
[----:B------:R-:W-:-:S03]  /*bd0f0*/  IMAD.X R13, R8, 0x1, R20, P6 ;  /* 0x00000001080d7824 */ /* 0x000fc600030e0614 */
[----:B------:R-:W-:Y:S04]  /*bd100*/  STL [R1+0x17a4], R5 ;  /* 0x0017a40501007387 */ /* 0x000fe80000100800 */
[----:B------:R0:W-:Y:S04]  /*bd110*/  STL [R1+0xed8], R3 ;  /* 0x000ed80301007387 */ /* 0x0001e80000100800 */
[----:B------:R-:W-:Y:S01]  /*bd120*/  STL.64 [R1+0x15e8], R12 ;  /* 0x0015e80c01007387 */ /* 0x000fe20000100a00 */
[----:B0-----:R-:W-:Y:S02]  /*bd130*/  F2FP.SATFINITE.E5M2.F32.PACK_AB_MERGE_C R3, R10, R9, RZ ;  /* 0x000000090a03723e */ /* 0x001fe400048060ff */
[----:B------:R-:W-:-:S03]  /*bd140*/  IADD3 R10, P6, R16, R37, RZ ;  /* 0x00000025100a7210 */ /* 0x000fc60007fde0ff */
[----:B------:R-:W-:Y:S02]  /*bd150*/  STL [R1+0xec4], R3 ;  /* 0x000ec40301007387 */ /* 0x000fe40000100800 */
[----:B------:R-:W-:Y:S02]  /*bd160*/  IMAD.X R11, R8, 0x1, R21, P6 ;  /* 0x00000001080b7824 */ /* 0x000fe400030e0615 */
[----:B------:R0:W-:Y:S04]  /*bd170*/  STL [R1+0xd0c], R0 ;  /* 0x000d0c0001007387 */ /* 0x0001e80000100800 */
[----:B------:R-:W2:Y:S04]  /*bd180*/  LDL.LU R52, [R1+0x1980] ;  /* 0x0019800001347983 */ /* 0x000ea80000300800 */
[----:B------:R-:W-:Y:S01]  /*bd190*/  STL.64 [R1+0x15e0], R10 ;  /* 0x0015e00a01007387 */ /* 0x000fe20000100a00 */
[----:B0-----:R-:W-:-:S03]  /*bd1a0*/  F2FP.SATFINITE.E5M2.F32.PACK_AB_MERGE_C R0, R58, R59, RZ ;  /* 0x0000003b3a00723e */ /* 0x001fc600048060ff */
[----:B------:R0:W-:Y:S04]  /*bd1b0*/  STL [R1+0xdd0], R2 ;  /* 0x000dd00201007387 */ /* 0x0001e80000100800 */
[----:B------:R-:W2:Y:S04]  /*bd1c0*/  LDL.LU R55, [R1+0x1984] ;  /* 0x0019840001377983 */ /* 0x000ea80000300800 */
[----:B------:R-:W-:Y:S04]  /*bd1d0*/  STL [R1+0x18e0], R0 ;  /* 0x0018e00001007387 */ /* 0x000fe80000100800 */
[----:B------:R-:W2:Y:S04]  /*bd1e0*/  LDL.LU R59, [R1+0x1988] ;  /* 0x00198800013b7983 */ /* 0x000ea80000300800 */
[----:B------:R-:W2:Y:S01]  /*bd1f0*/  LDL.LU R58, [R1+0x198c] ;  /* 0x00198c00013a7983 */ /* 0x000ea20000300800 */
[----:B0-----:R-:W-:-:S05]  /*bd200*/  IADD3 R2, P6, R16, R36, RZ ;  /* 0x0000002410027210 */ /* 0x001fca0007fde0ff */
[----:B------:R-:W-:-:S05]  /*bd210*/  IMAD.X R3, R8, 0x1, R22, P6 ;  /* 0x0000000108037824 */ /* 0x000fca00030e0616 */
[----:B------:R0:W-:Y:S04]  /*bd220*/  STL.64 [R1+0x15d8], R2 ;  /* 0x0015d80201007387 */ /* 0x0001e80000100a00 */
[----:B------:R-:W2:Y:S04]  /*bd230*/  LDL.LU R10, [R1+0xcc0] ;  /* 0x000cc000010a7983 */ /* 0x000ea80000300800 */
[----:B------:R-:W2:Y:S01]  /*bd240*/  LDL.LU R54, [R1+0xcc4] ;  /* 0x000cc40001367983 */ /* 0x000ea20000300800 */
[----:B0-----:R-:W-:-:S03]  /*bd250*/  IADD3 R2, P6, R16, R35, RZ ;  /* 0x0000002310027210 */ /* 0x001fc60007fde0ff */
[----:B------:R-:W2:Y:S02]  /*bd260*/  LDL.LU R0, [R1+0xcc8] ;  /* 0x000cc80001007983 */ /* 0x000ea40000300800 */
[----:B------:R-:W-:Y:S01]  /*bd270*/  IMAD.X R3, R8, 0x1, R23, P6 ;  /* 0x0000000108037824 */ /* 0x000fe200030e0617 */
[----:B------:R-:W-:-:S04]  /*bd280*/  F2FP.SATFINITE.E5M2.F32.PACK_AB_MERGE_C R5, R7, R4, RZ ;  /* 0x000000040705723e */ /* 0x000fc800048060ff */
[----:B------:R0:W-:Y:S01]  /*bd290*/  STL.64 [R1+0x15d0], R2 ;  /* 0x0015d00201007387 */ /* 0x0001e20000100a00 */
[----:B----4-:R-:W-:Y:S02]  /*bd2a0*/  F2FP.SATFINITE.E5M2.F32.PACK_AB_MERGE_C R4, R61, R60, RZ ;  /* 0x0000003c3d04723e */ /* 0x010fe400048060ff */
[----:B------:R-:W-:Y:S01]  /*bd2b0*/  SHF.R.S32.HI R8, RZ, 0x1f, R57 ;  /* 0x0000001fff087819 */ /* 0x000fe20000011439 */
[----:B0-----:R-:W4:Y:S01]  /*bd2c0*/  LDL.LU R2, [R1+0xccc] ;  /* 0x000ccc0001027983 */ /* 0x001f220000300800 */
[----:B---3--:R-:W-:-:S03]  /*bd2d0*/  F2FP.SATFINITE.E5M2.F32.PACK_AB_MERGE_C R3, R51, R48, RZ ;  /* 0x000000303303723e */ /* 0x008fc600048060ff */
[----:B------:R0:W-:Y:S01]  /*bd2e0*/  STL [R1+0x18dc], R5 ;  /* 0x0018dc0501007387 */ /* 0x0001e20000100800 */
[----:B------:R-:W-:-:S03]  /*bd2f0*/  IADD3 R12, P6, R57, R34, RZ ;  /* 0x00000022390c7210 */ /* 0x000fc60007fde0ff */
[----:B0-----:R-:W3:Y:S04]  /*bd300*/  LDL.LU R5, [R1+0xcb0] ;  /* 0x000cb00001057983 */ /* 0x001ee80000300800 */
[----:B------:R0:W-:Y:S01]  /*bd310*/  STL [R1+0x2964], R3 ;  /* 0x0029640301007387 */ /* 0x0001e20000100800 */
[----:B------:R-:W-:-:S03]  /*bd320*/  IMAD.X R13, R8, 0x1, R31, P6 ;  /* 0x00000001080d7824 */ /* 0x000fc600030e061f */
[----:B0-----:R-:W3:Y:S04]  /*bd330*/  LDL.LU R3, [R1+0xcb4] ;  /* 0x000cb40001037983 */ /* 0x001ee80000300800 */
[----:B------:R0:W-:Y:S04]  /*bd340*/  STL [R1+0x2960], R4 ;  /* 0x0029600401007387 */ /* 0x0001e80000100800 */
[----:B------:R-:W3:Y:S04]  /*bd350*/  LDL.LU R15, [R1+0xcb8] ;  /* 0x000cb800010f7983 */ /* 0x000ee80000300800 */
[----:B------:R-:W3:Y:S04]  /*bd360*/  LDL.LU R53, [R1+0xcbc] ;  /* 0x000cbc0001357983 */ /* 0x000ee80000300800 */
[----:B------:R-:W3:Y:S04]  /*bd370*/  LDL.LU R6, [R1+0x1840] ;  /* 0x0018400001067983 */ /* 0x000ee80000300800 */
[----:B------:R-:W3:Y:S04]  /*bd380*/  LDL.LU R14, [R1+0x1844] ;  /* 0x00184400010e7983 */ /* 0x000ee80000300800 */
[----:B0-----:R-:W3:Y:S04]  /*bd390*/  LDL.LU R4, [R1+0x1848] ;  /* 0x0018480001047983 */ /* 0x001ee80000300800 */
[----:B------:R-:W3:Y:S04]  /*bd3a0*/  LDL.LU R7, [R1+0x184c] ;  /* 0x00184c0001077983 */ /* 0x000ee80000300800 */
[----:B------:R0:W-:Y:S04]  /*bd3b0*/  STL.64 [R1+0x15c8], R12 ;  /* 0x0015c80c01007387 */ /* 0x0001e80000100a00 */
[----:B0-----:R-:W3:Y:S04]  /*bd3c0*/  LDL.LU R13, [R1+0x1970] ;  /* 0x00197000010d7983 */ /* 0x001ee80000300800 */
[----:B------:R-:W3:Y:S04]  /*bd3d0*/  LDL.LU R12, [R1+0x1974] ;  /* 0x00197400010c7983 */ /* 0x000ee80000300800 */
[----:B------:R-:W3:Y:S04]  /*bd3e0*/  LDL.LU R11, [R1+0x1978] ;  /* 0x00197800010b7983 */ /* 0x000ee80000300800 */
[----:B------:R-:W3:Y:S04]  /*bd3f0*/  LDL.LU R9, [R1+0x197c] ;  /* 0x00197c0001097983 */ /* 0x000ee80000300800 */
[----:B------:R-:W3:Y:S04]  /*bd400*/  LDL.LU R48, [R1+0x1960] ;  /* 0x0019600001307983 */ /* 0x000ee80000300800 */
[----:B------:R-:W3:Y:S04]  /*bd410*/  LDL.LU R51, [R1+0x1964] ;  /* 0x0019640001337983 */ /* 0x000ee80000300800 */
[----:B------:R-:W3:Y:S04]  /*bd420*/  LDL.LU R60, [R1+0x1968] ;  /* 0x00196800013c7983 */ /* 0x000ee80000300800 */
[----:B------:R-:W3:Y:S01]  /*bd430*/  LDL.LU R61, [R1+0x196c] ;  /* 0x00196c00013d7983 */ /* 0x000ee20000300800 */
[----:B--2---:R-:W-:-:S02]  /*bd440*/  F2FP.SATFINITE.E5M2.F32.PACK_AB_MERGE_C R49, R55, R52, RZ ;  /* 0x000000343731723e */ /* 0x004fc400048060ff */
[----:B------:R-:W-:Y:S02]  /*bd450*/  F2FP.SATFINITE.E5M2.F32.PACK_AB_MERGE_C R16, R58, R59, RZ ;  /* 0x0000003b3a10723e */ /* 0x000fe400048060ff */
[----:B------:R-:W-:Y:S01]  /*bd460*/  IADD3 R58, P6, R57, R33, RZ ;  /* 0x00000021393a7210 */ /* 0x000fe20007fde0ff */
[----:B------:R-:W-:Y:S04]  /*bd470*/  STL [R1+0x1984], R49 ;  /* 0x0019843101007387 */ /* 0x000fe80000100800 */
[----:B------:R-:W-:Y:S01]  /*bd480*/  IMAD.X R59, R8, 0x1, R32, P6 ;  /* 0x00000001083b7824 */ /* 0x000fe200030e0620 */
[----:B------:R-:W-:Y:S04]  /*bd490*/  STL [R1+0x1980], R16 ;  /* 0x0019801001007387 */ /* 0x000fe80000100800 */
[----:B------:R0:W-:Y:S04]  /*bd4a0*/  STL.64 [R1+0x15c0], R58 ;  /* 0x0015c03a01007387 */ /* 0x0001e80000100a00 */
[----:B0-----:R-:W2:Y:S04]  /*bd4b0*/  LDL.LU R59, [R1+0x5310] ;  /* 0x00531000013b7983 */ /* 0x001ea80000300800 */
[----:B------:R-:W2:Y:S04]  /*bd4c0*/  LDL.LU R55, [R1+0x1950] ;  /* 0x0019500001377983 */ /* 0x000ea80000300800 */
[----:B------:R-:W2:Y:S01]  /*bd4d0*/  LDL.LU R58, [R1+0x1954] ;  /* 0x00195400013a7983 */ /* 0x000ea20000300800 */
[----:B------:R-:W-:-:S03]  /*bd4e0*/  F2FP.SATFINITE.E5M2.F32.PACK_AB_MERGE_C R16, R54, R10, RZ ;  /* 0x0000000a3610723e */ /* 0x000fc600048060ff */
[----:B------:R0:W-:Y:S04]  /*bd4f0*/  STL.64 [R1+0x5308], R32 ;  /* 0x0053082001007387 */ /* 0x0001e80000100a00 */
[----:B------:R-:W2:Y:S04]  /*bd500*/  LDL.LU R10, [R1+0x1958] ;  /* 0x00195800010a7983 */ /* 0x000ea80000300800 */
[----:B------:R-:W-:Y:S01]  /*bd510*/  STL [R1+0x198c], R16 ;  /* 0x00198c1001007387 */ /* 0x000fe20000100800 */
[----:B----4-:R-:W-:Y:S02]  /*bd520*/  F2FP.SATFINITE.E5M2.F32.PACK_AB_MERGE_C R0, R2, R0, RZ ;  /* 0x000000000200723e */ /* 0x010fe400048060ff */
[----:B0-----:R-:W-:Y:S01]  /*bd530*/  IADD3 R32, P6, R57, R56, RZ ;  /* 0x0000003839207210 */ /* 0x001fe20007fde0ff */
[----:B------:R-:W4:Y:S04]  /*bd540*/  LDL.LU R54, [R1+0x195c] ;  /* 0x00195c0001367983 */ /* 0x000f280000300800 */
[----:B------:R-:W-:Y:S01]  /*bd550*/  IMAD.X R33, R8, 0x1, R29, P6 ;  /* 0x0000000108217824 */ /* 0x000fe200030e061d */
[----:B------:R0:W-:Y:S04]  /*bd560*/  STL [R1+0x1988], R0 ;  /* 0x0019880001007387 */ /* 0x0001e80000100800 */
[----:B0-----:R-:W4:Y:S04]  /*bd570*/  LDL.LU R0, [R1+0x1940] ;  /* 0x0019400001007983 */ /* 0x001f280000300800 */
[----:B------:R-:W4:Y:S04]  /*bd580*/  LDL.LU R2, [R1+0x1944] ;  /* 0x0019440001027983 */ /* 0x000f280000300800 */
[----:B------:R0:W-:Y:S01]  /*bd590*/  STL.64 [R1+0x15b8], R32 ;  /* 0x0015b82001007387 */ /* 0x0001e20000100a00 */
[----:B---3--:R-:W-:-:S05]  /*bd5a0*/  F2FP.SATFINITE.E5M2.F32.PACK_AB_MERGE_C R5, R3, R5, RZ ;  /* 0x000000050305723e */ /* 0x008fca00048060ff */
[----:B------:R1:W-:Y:S01]  /*bd5b0*/  STL [R1+0x29e4], R5 ;  /* 0x0029e40501007387 */ /* 0x0003e20000100800 */
[----:B0-----:R-:W-:Y:S02]  /*bd5c0*/  IADD3 R32, P6, R57, R47, RZ ;  /* 0x0000002f39207210 */ /* 0x001fe40007fde0ff */
[----:B------:R-:W-:-:S03]  /*bd5d0*/  F2FP.SATFINITE.E5M2.F32.PACK_AB_MERGE_C R3, R53, R15, RZ ;  /* 0x0000000f3503723e */ /* 0x000fc600048060ff */
[----:B------:R-:W-:Y:S02]  /*bd5e0*/  IMAD.X R33, R8, 0x1, R30, P6 ;  /* 0x0000000108217824 */ /* 0x000fe400030e061e */
[----:B------:R0:W-:Y:S01]  /*bd5f0*/  STL [R1+0x29e0], R3 ;  /* 0x0029e00301007387 */ /* 0x0001e20000100800 */
[----:B-1----:R-:W-:Y:S02]  /*bd600*/  F2FP.SATFINITE.E5M2.F32.PACK_AB_MERGE_C R5, R14, R6, RZ ;  /* 0x000000060e05723e */ /* 0x002fe400048060ff */
[----:B------:R-:W-:Y:S02]  /*bd610*/  IADD3 R14, P6, R57, R46, RZ ;  /* 0x0000002e390e7210 */ /* 0x000fe40007fde0ff */
[----:B0-----:R-:W-:Y:S02]  /*bd620*/  F2FP.SATFINITE.E5M2.F32.PACK_AB_MERGE_C R3, R7, R4, RZ ;  /* 0x000000040703723e */ /* 0x001fe400048060ff */
[----:B------:R-:W3:Y:S01]  /*bd630*/  LDL.LU R4, [R1+0x1948] ;  /* 0x0019480001047983 */ /* 0x000ee20000300800 */
[----:B------:R-:W-:-:S03]  /*bd640*/  IMAD.X R15, R8, 0x1, R27, P6 ;  /* 0x00000001080f7824 */ /* 0x000fc600030e061b */
[----:B------:R-:W-:Y:S04]  /*bd650*/  STL.64 [R1+0x15b0], R32 ;  /* 0x0015b02001007387 */ /* 0x000fe80000100a00 */
[----:B------:R0:W-:Y:S04]  /*bd660*/  STL [R1+0x2a14], R5 ;  /* 0x002a140501007387 */ /* 0x0001e80000100800 */
[----:B------:R-:W3:Y:S04]  /*bd670*/  LDL.LU R7, [R1+0x194c] ;  /* 0x00194c0001077983 */ /* 0x000ee80000300800 */
[----:B------:R1:W-:Y:S01]  /*bd680*/  STL [R1+0x2a10], R3 ;  /* 0x002a100301007387 */ /* 0x0003e20000100800 */
[----:B0-----:R-:W-:-:S02]  /*bd690*/  F2FP.SATFINITE.E5M2.F32.PACK_AB_MERGE_C R5, R12, R13, RZ ;  /* 0x0000000d0c05723e */ /* 0x001fc400048060ff */
[----:B------:R-:W-:Y:S01]  /*bd6a0*/  IADD3 R12, P6, R57, R45, RZ ;  /* 0x0000002d390c7210 */ /* 0x000fe20007fde0ff */
[----:B------:R-:W-:Y:S01]  /*bd6b0*/  STL.64 [R1+0x15a8], R14 ;  /* 0x0015a80e01007387 */ /* 0x000fe20000100a00 */
[----:B-1----:R-:W-:-:S03]  /*bd6c0*/  F2FP.SATFINITE.E5M2.F32.PACK_AB_MERGE_C R3, R9, R11, RZ ;  /* 0x0000000b0903723e */ /* 0x002fc600048060ff */
[----:B------:R0:W-:Y:S01]  /*bd6d0*/  STL [R1+0xdd4], R5 ;  /* 0x000dd40501007387 */ /* 0x0001e20000100800 */
[----:B------:R-:W-:-:S03]  /*bd6e0*/  IMAD.X R13, R8, 0x1, R28, P6 ;  /* 0x00000001080d7824 */ /* 0x000fc600030e061c */
[----:B------:R1:W-:Y:S04]  /*bd6f0*/  STL [R1+0xec0], R3 ;  /* 0x000ec00301007387 */ /* 0x0003e80000100800 */
[----:B------:R-:W3:Y:S01]  /*bd700*/  LDL.LU R49, [R1+0x1930] ;  /* 0x0019300001317983 */ /* 0x000ee20000300800 */
[----:B0-----:R-:W-:-:S03]  /*bd710*/  F2FP.SATFINITE.E5M2.F32.PACK_AB_MERGE_C R5, R51, R48, RZ ;  /* 0x000000303305723e */ /* 0x001fc600048060ff */
[----:B------:R0:W-:Y:S01]  /*bd720*/  STL.64 [R1+0x15a0], R12 ;  /* 0x0015a00c01007387 */ /* 0x0001e20000100a00 */
[----:B-1----:R-:W-:-:S03]  /*bd730*/  F2FP.SATFINITE.E5M2.F32.PACK_AB_MERGE_C R3, R61, R60, RZ ;  /* 0x0000003c3d03723e */ /* 0x002fc600048060ff */
[----:B------:R-:W-:Y:S04]  /*bd740*/  STL [R1+0xd08], R5 ;  /* 0x000d080501007387 */ /* 0x000fe80000100800 */
[----:B------:R-:W3:Y:S04]  /*bd750*/  LDL.LU R52, [R1+0x1934] ;  /* 0x0019340001347983 */ /* 0x000ee80000300800 */
[----:B------:R2:W-:Y:S01]  /*bd760*/  STL [R1+0x17dc], R3 ;  /* 0x0017dc0301007387 */ /* 0x0005e20000100800 */
[----:B0-----:R-:W-:-:S03]  /*bd770*/  IADD3 R12, P6, R57, R44, RZ ;  /* 0x0000002c390c7210 */ /* 0x001fc60007fde0ff */
[----:B------:R-:W3:Y:S04]  /*bd780*/  LDL.LU R60, [R1+0x1938] ;  /* 0x00193800013c7983 */ /* 0x000ee80000300800 */
[----:B------:R-:W3:Y:S01]  /*bd790*/  LDL.LU R61, [R1+0x193c] ;  /* 0x00193c00013d7983 */ /* 0x000ee20000300800 */
[----:B------:R-:W-:-:S03]  /*bd7a0*/  IMAD.X R13, R8, 0x1, R26, P6 ;  /* 0x00000001080d7824 */ /* 0x000fc600030e061a */
[----:B------:R-:W3:Y:S04]  /*bd7b0*/  LDL.LU R48, [R1+0xca0] ;  /* 0x000ca00001307983 */ /* 0x000ee80000300800 */
[----:B------:R-:W3:Y:S04]  /*bd7c0*/  LDL.LU R51, [R1+0xca4] ;  /* 0x000ca40001337983 */ /* 0x000ee80000300800 */
[----:B------:R-:W-:Y:S01]  /*bd7d0*/  STL.64 [R1+0x1598], R12 ;  /* 0x0015980c01007387 */ /* 0x000fe20000100a00 */
[----:B--2---:R-:W-:-:S05]  /*bd7e0*/  F2FP.SATFINITE.E5M2.F32.PACK_AB_MERGE_C R3, R58, R55, RZ ;  /* 0x000000373a03723e */ /* 0x004fca00048060ff */
[----:B------:R4:W-:Y:S04]  /*bd7f0*/  STL [R1+0x18cc], R3 ;  /* 0x0018cc0301007387 */ /* 0x0009e80000100800 */
[----:B------:R-:W2:Y:S04]  /*bd800*/  LDL.LU R55, [R1+0xca8] ;  /* 0x000ca80001377983 */ /* 0x000ea80000300800 */
[----:B------:R-:W2:Y:S01]  /*bd810*/  LDL.LU R58, [R1+0xcac] ;  /* 0x000cac00013a7983 */ /* 0x000ea20000300800 */
[----:B----4-:R-:W-:Y:S02]  /*bd820*/  F2FP.SATFINITE.E5M2.F32.PACK_AB_MERGE_C R3, R54, R10, RZ ;  /* 0x0000000a3603723e */ /* 0x010fe400048060ff */
[----:B------:R-:W-:-:S03]  /*bd830*/  IADD3 R10, P6, R57, R43, RZ ;  /* 0x0000002b390a7210 */ /* 0x000fc60007fde0ff */
[----:B------:R0:W-:Y:S02]  /*bd840*/  STL [R1+0x18c8], R3 ;  /* 0x0018c80301007387 */ /* 0x0001e40000100800 */
[----:B------:R-:W-:Y:S02]  /*bd850*/  IMAD.X R11, R8, 0x1, R24, P6 ;  /* 0x00000001080b7824 */ /* 0x000fe400030e0618 */
[----:B------:R-:W4:Y:S04]  /*bd860*/  LDL.LU R5, [R1+0xc90] ;  /* 0x000c900001057983 */ /* 0x000f280000300800 */
[----:B0-----:R-:W4:Y:S01]  /*bd870*/  LDL.LU R3, [R1+0xc94] ;  /* 0x000c940001037983 */ /* 0x001f220000300800 */
[----:B------:R-:W-:-:S03]  /*bd880*/  F2FP.SATFINITE.E5M2.F32.PACK_AB_MERGE_C R0, R2, R0, RZ ;  /* 0x000000000200723e */ /* 0x000fc600048060ff */
[----:B------:R0:W-:Y:S04]  /*bd890*/  STL.64 [R1+0x1590], R10 ;  /* 0x0015900a01007387 */ /* 0x0001e80000100a00 */
[----:B------:R3:W-:Y:S04]  /*bd8a0*/  STL [R1+0x1944], R0 ;  /* 0x0019440001007387 */ /* 0x0007e80000100800 */
[----:B------:R-:W4:Y:S04]  /*bd8b0*/  LDL.LU R15, [R1+0xc98] ;  /* 0x000c9800010f7983 */ /* 0x000f280000300800 */
[----:B------:R-:W4:Y:S04]  /*bd8c0*/  LDL.LU R53, [R1+0xc9c] ;  /* 0x000c9c0001357983 */ /* 0x000f280000300800 */
[----:B------:R-:W4:Y:S04]  /*bd8d0*/  LDL.LU R6, [R1+0x1830] ;  /* 0x0018300001067983 */ /* 0x000f280000300800 */
[----:B------:R-:W4:Y:S01]  /*bd8e0*/  LDL.LU R14, [R1+0x1834] ;  /* 0x00183400010e7983 */ /* 0x000f220000300800 */
[----:B------:R-:W-:-:S03]  /*bd8f0*/  IADD3 R32, P6, R57, R42, RZ ;  /* 0x0000002a39207210 */ /* 0x000fc60007fde0ff */
[----:B------:R-:W4:Y:S04]  /*bd900*/  LDL.LU R13, [R1+0x1838] ;  /* 0x00183800010d7983 */ /* 0x000f280000300800 */
[----:B------:R-:W4:Y:S04]  /*bd910*/  LDL.LU R12, [R1+0x183c] ;  /* 0x00183c00010c7983 */ /* 0x000f280000300800 */
[----:B0-----:R-:W4:Y:S01]  /*bd920*/  LDL.LU R11, [R1+0x1920] ;  /* 0x00192000010b7983 */ /* 0x001f220000300800 */
[----:B------:R-:W-:-:S03]  /*bd930*/  IMAD.X R33, R8, 0x1, R25, P6 ;  /* 0x0000000108217824 */ /* 0x000fc600030e0619 */
        /* <DEDUP_REMOVED lines=9> */
[----:B------:R0:W-:Y:S02]  /*bd9d0*/  STL.64 [R1+0x1588], R32 ;  /* 0x0015882001007387 */ /* 0x0001e40000100a00 */
[----:B0-----:R-:W-:-:S02]  /*bd9e0*/  F2FP.SATFINITE.E5M2.F32.PACK_AB_MERGE_C R32, R52, R49, RZ ;  /* 0x000000313420723e */ /* 0x001fc400048060ff */
[----:B------:R-:W-:Y:S02]  /*bd9f0*/  F2FP.SATFINITE.E5M2.F32.PACK_AB_MERGE_C R16, R61, R60, RZ ;  /* 0x0000003c3d10723e */ /* 0x000fe400048060ff */
[----:B------:R-:W3:Y:S04]  /*bda00*/  LDL.LU R60, [R1+0x1900] ;  /* 0x00190000013c7983 */ /* 0x000ee80000300800 */
[----:B------:R0:W-:Y:S04]  /*bda10*/  STL [R1+0x1934], R32 ;  /* 0x0019342001007387 */ /* 0x0001e80000100800 */
[----:B------:R-:W3:Y:S01]  /*bda20*/  LDL.LU R61, [R1+0x1904] ;  /* 0x00190400013d7983 */ /* 0x000ee20000300800 */
[----:B0-----:R-:W-:-:S03]  /*bda30*/  IADD3 R32, P6, R57, R41, RZ ;  /* 0x0000002939207210 */ /* 0x001fc60007fde0ff */
[----:B------:R-:W-:Y:S02]  /*bda40*/  STL [R1+0x1930], R16 ;  /* 0x0019301001007387 */ /* 0x000fe40000100800 */
[----:B------:R-:W-:Y:S01]  /*bda50*/  IMAD.X R33, R8, 0x1, R17, P6 ;  /* 0x0000000108217824 */ /* 0x000fe200030e0611 */
[----:B------:R-:W-:-:S04]  /*bda60*/  F2FP.SATFINITE.E5M2.F32.PACK_AB_MERGE_C R48, R51, R48, RZ ;  /* 0x000000303330723e */ /* 0x000fc800048060ff */
[----:B------:R0:W-:Y:S04]  /*bda70*/  STL.64 [R1+0x1578], R32 ;  /* 0x0015782001007387 */ /* 0x0001e80000100a00 */
[----:B------:R1:W-:Y:S01]  /*bda80*/  STL [R1+0x1960], R48 ;  /* 0x0019603001007387 */ /* 0x0003e20000100800 */
[----:B0-----:R-:W-:-:S05]  /*bda90*/  IADD3 R32, P6, R57, R40, RZ ;  /* 0x0000002839207210 */ /* 0x001fca0007fde0ff */
[----:B------:R-:W-:Y:S01]  /*bdaa0*/  IMAD.X R33, R8, 0x1, R18, P6 ;  /* 0x0000000108217824 */ /* 0x000fe200030e0612 */
[----:B--2---:R-:W-:-:S05]  /*bdab0*/  F2FP.SATFINITE.E5M2.F32.PACK_AB_MERGE_C R16, R58, R55, RZ ;  /* 0x000000373a10723e */ /* 0x004fca00048060ff */
[----:B------:R-:W-:Y:S04]  /*bdac0*/  STL [R1+0x195c], R16 ;  /* 0x00195c1001007387 */ /* 0x000fe80000100800 */
[----:B-1----:R-:W2:Y:S04]  /*bdad0*/  LDL.LU R48, [R1+0x1908] ;  /* 0x0019080001307983 */ /* 0x002ea80000300800 */
[----:B------:R-:W2:Y:S04]  /*bdae0*/  LDL.LU R51, [R1+0x190c] ;  /* 0x00190c0001337983 */ /* 0x000ea80000300800 */
[----:B------:R-:W2:Y:S04]  /*bdaf0*/  LDL.LU R55, [R1+0x1a50] ;  /* 0x001a500001377983 */ /* 0x000ea80000300800 */
[----:B------:R0:W-:Y:S04]  /*bdb00*/  STL.64 [R1+0x1580], R32 ;  /* 0x0015802001007387 */ /* 0x0001e80000100a00 */
[----:B------:R-:W2:Y:S01]  /*bdb10*/  LDL.LU R58, [R1+0x1a54] ;  /* 0x001a5400013a7983 */ /* 0x000ea20000300800 */
[----:B----4-:R-:W-:-:S02]  /*bdb20*/  F2FP.SATFINITE.E5M2.F32.PACK_AB_MERGE_C R5, R3, R5, RZ ;  /* 0x000000050305723e */ /* 0x010fc400048060ff */
[----:B0-----:R-:W-:Y:S02]  /*bdb30*/  IADD3 R32, P6, R57, R39, RZ ;  /* 0x0000002739207210 */ /* 0x001fe40007fde0ff */
[----:B------:R-:W-:Y:S01]  /*bdb40*/  F2FP.SATFINITE.E5M2.F32.PACK_AB_MERGE_C R3, R53, R15, RZ ;  /* 0x0000000f3503723e */ /* 0x000fe200048060ff */
[----:B------:R0:W-:Y:S02]  /*bdb50*/  STL [R1+0x197c], R5 ;  /* 0x00197c0501007387 */ /* 0x0001e40000100800 */
[----:B------:R-:W-:Y:S02]  /*bdb60*/  IMAD.X R33, R8, 0x1, R19, P6 ;  /* 0x0000000108217824 */ /* 0x000fe400030e0613 */
[----:B------:R1:W-:Y:S01]  /*bdb70*/  STL [R1+0x1978], R3 ;  /* 0x0019780301007387 */ /* 0x0003e20000100800 */
[----:B0-----:R-:W-:-:S03]  /*bdb80*/  F2FP.SATFINITE.E5M2.F32.PACK_AB_MERGE_C R5, R14, R6, RZ ;  /* 0x000000060e05723e */ /* 0x001fc600048060ff */
[----:B------:R-:W-:Y:S01]  /*bdb90*/  STL.64 [R1+0x1570], R32 ;  /* 0x0015702001007387 */ /* 0x000fe20000100a00 */
[----:B-1----:R-:W-:Y:S02]  /*bdba0*/  F2FP.SATFINITE.E5M2.F32.PACK_AB_MERGE_C R3, R12, R13, RZ ;  /* 0x0000000d0c03723e */ /* 0x002fe400048060ff */
[----:B------:R-:W-:Y:S01]  /*bdbb0*/  IADD3 R12, P6, R57, R38, RZ ;  /* 0x00000026390c7210 */ /* 0x000fe20007fde0ff */
[----:B------:R0:W-:Y:S04]  /*bdbc0*/  STL [R1+0x2a04], R5 ;  /* 0x002a040501007387 */ /* 0x0001e80000100800 */
[----:B------:R-:W-:Y:S01]  /*bdbd0*/  STL.64 [R1+0x5300], R38 ;  /* 0x0053002601007387 */ /* 0x000fe20000100a00 */
[----:B------:R-:W-:-:S03]  /*bdbe0*/  IMAD.X R13, R8, 0x1, R20, P6 ;  /* 0x00000001080d7824 */ /* 0x000fc600030e0614 */
[----:B------:R3:W-:Y:S01]  /*bdbf0*/  STL [R1+0x2a00], R3 ;  /* 0x002a000301007387 */ /* 0x0007e20000100800 */
[----:B0-----:R-:W-:-:S03]  /*bdc00*/  F2FP.SATFINITE.E5M2.F32.PACK_AB_MERGE_C R5, R9, R11, RZ ;  /* 0x0000000b0905723e */ /* 0x001fc600048060ff */
[----:B------:R-:W-:Y:S04]  /*bdc10*/  STL.64 [R1+0x1568], R12 ;  /* 0x0015680c01007387 */ /* 0x000fe80000100a00 */
[----:B------:R0:W-:Y:S01]  /*bdc20*/  STL [R1+0x310], R5 ;  /* 0x0003100501007387 */ /* 0x0001e20000100800 */
[----:B---3--:R-:W-:Y:S02]  /*bdc30*/  F2FP.SATFINITE.E5M2.F32.PACK_AB_MERGE_C R3, R54, R10, RZ ;  /* 0x0000000a3603723e */ /* 0x008fe400048060ff */
[----:B------:R-:W-:-:S05]  /*bdc40*/  IADD3 R10, P6, R57, R37, RZ ;  /* 0x00000025390a7210 */ /* 0x000fca0007fde0ff */
[----:B------:R-:W-:Y:S01]  /*bdc50*/  IMAD.X R11, R8, 0x1, R21, P6 ;  /* 0x00000001080b7824 */ /* 0x000fe200030e0615 */
[----:B0-----:R-:W-:Y:S02]  /*bdc60*/  F2FP.SATFINITE.E5M2.F32.PACK_AB_MERGE_C R5, R2, R0, RZ ;  /* 0x000000000205723e */ /* 0x001fe400048060ff */
[----:B------:R-:W-:Y:S01]  /*bdc70*/  IADD3 R2, P6, R57, R36, RZ ;  /* 0x0000002439027210 */ /* 0x000fe20007fde0ff */
[----:B------:R0:W-:Y:S01]  /*bdc80*/  STL [R1+0x2f0], R3 ;  /* 0x0002f00301007387 */ /* 0x0001e20000100800 */
[----:B------:R-:W-:-:S03]  /*bdc90*/  F2FP.SATFINITE.E5M2.F32.PACK_AB_MERGE_C R0, R7, R4, RZ ;  /* 0x000000040700723e */ /* 0x000fc600048060ff */
[----:B------:R-:W-:Y:S01]  /*bdca0*/  STL.64 [R1+0x1560], R10 ;  /* 0x0015600a01007387 */ /* 0x000fe20000100a00 */
[----:B0-----:R-:W-:-:S03]  /*bdcb0*/  IMAD.X R3, R8, 0x1, R22, P6 ;  /* 0x0000000108037824 */ /* 0x001fc600030e0616 */
[----:B------:R-:W-:Y:S04]  /*bdcc0*/  STL [R1+0x17d0], R5 ;  /* 0x0017d00501007387 */ /* 0x000fe80000100800 */
[----:B------:R-:W-:Y:S04]  /*bdcd0*/  STL [R1+0x17d4], R0 ;  /* 0x0017d40001007387 */ /* 0x000fe80000100800 */
[----:B------:R0:W-:Y:S04]  /*bdce0*/  STL.64 [R1+0x1558], R2 ;  /* 0x0015580201007387 */ /* 0x0001e80000100a00 */
[----:B------:R-:W-:Y:S04]  /*bdcf0*/  STL [R1+0x4ec4], R57 ;  /* 0x004ec43901007387 */ /* 0x000fe80000100800 */
[----:B------:R-:W3:Y:S01]  /*bdd00*/  LDL.LU R38, [R1+0x1a58] ;  /* 0x001a580001267983 */ /* 0x000ee20000300800 */
[----:B0-----:R-:W-:-:S03]  /*bdd10*/  IADD3 R2, P6, R57, R35, RZ ;  /* 0x0000002339027210 */ /* 0x001fc60007fde0ff */
[----:B------:R-:W3:Y:S01]  /*bdd20*/  LDL.LU R39, [R1+0x1a5c] ;  /* 0x001a5c0001277983 */ /* 0x000ee20000300800 */
[----:B------:R-:W-:Y:S01]  /*bdd30*/  F2FP.SATFINITE.E5M2.F32.PACK_AB_MERGE_C R0, R61, R60, RZ ;  /* 0x0000003c3d00723e */ /* 0x000fe200048060ff */
[----:B------:R-:W-:-:S05]  /*bdd40*/  IMAD.X R3, R8, 0x1, R23, P6 ;  /* 0x0000000108037824 */ /* 0x000fca00030e0617 */
[----:B------:R2:W-:Y:S04]  /*bdd50*/  STL.64 [R1+0x1550], R2 ;  /* 0x0015500201007387 */ /* 0x0005e80000100a00 */
[----:B------:R0:W-:Y:S04]  /*bdd60*/  STL [R1+0x17c8], R0 ;  /* 0x0017c80001007387 */ /* 0x0001e80000100800 */
[----:B------:R-:W4:Y:S04]  /*bdd70*/  LDL.LU R16, [R1+0x1a40] ;  /* 0x001a400001107983 */ /* 0x000f280000300800 */
[----:B------:R-:W4:Y:S04]  /*bdd80*/  LDL.LU R50, [R1+0x1a44] ;  /* 0x001a440001327983 */ /* 0x000f280000300800 */
[----:B------:R-:W4:Y:S04]  /*bdd90*/  LDL.LU R49, [R1+0x1a48] ;  /* 0x001a480001317983 */ /* 0x000f280000300800 */
[----:B------:R-:W4:Y:S04]  /*bdda0*/  LDL.LU R52, [R1+0x1a4c] ;  /* 0x001a4c0001347983 */ /* 0x000f280000300800 */
[----:B------:R-:W4:Y:S04]  /*bddb0*/  LDL.LU R60, [R1+0xc80] ;  /* 0x000c8000013c7983 */ /* 0x000f280000300800 */
[----:B------:R-:W4:Y:S04]  /*bddc0*/  LDL.LU R61, [R1+0xc84] ;  /* 0x000c8400013d7983 */ /* 0x000f280000300800 */
[----:B------:R-:W4:Y:S01]  /*bddd0*/  LDL.LU R5, [R1+0xc88] ;  /* 0x000c880001057983 */ /* 0x000f220000300800 */
[----:B------:R-:W-:-:S02]  /*bdde0*/  SHF.R.S32.HI R8, RZ, 0x1f, R59 ;  /* 0x0000001fff087819 */ /* 0x000fc4000001143b */
[----:B------:R-:W-:-:S05]  /*bddf0*/  IADD3 R32, P6, R59, R34, RZ ;  /* 0x000000223b207210 */ /* 0x000fca0007fde0ff */
[----:B------:R-:W-:Y:S01]  /*bde00*/  IMAD.X R33, R8, 0x1, R31, P6 ;  /* 0x0000000108217824 */ /* 0x000fe200030e061f */
[----:B--2---:R-:W-:-:S05]  /*bde10*/  F2FP.SATFINITE.E5M2.F32.PACK_AB_MERGE_C R2, R51, R48, RZ ;  /* 0x000000303302723e */ /* 0x004fca00048060ff */
[----:B------:R-:W-:Y:S04]  /*bde20*/  STL [R1+0x1808], R2 ;  /* 0x0018080201007387 */ /* 0x000fe80000100800 */
[----:B------:R-:W2:Y:S01]  /*bde30*/  LDL.LU R3, [R1+0xc8c] ;  /* 0x000c8c0001037983 */ /* 0x000ea20000300800 */
[----:B0-----:R-:W-:-:S05]  /*bde40*/  F2FP.SATFINITE.E5M2.F32.PACK_AB_MERGE_C R0, R58, R55, RZ ;  /* 0x000000373a00723e */ /* 0x001fca00048060ff */
        /* <DEDUP_REMOVED lines=19> */
[----:B------:R0:W-:Y:S04]  /*bdf80*/  STL.64 [R1+0x1548], R32 ;  /* 0x0015482001007387 */ /* 0x0001e80000100a00 */
[----:B0-----:R-:W2:Y:S01]  /*bdf90*/  LDL.LU.64 R32, [R1+0x5308] ;  /* 0x0053080001207983 */ /* 0x001ea20000300a00 */
[----:B---3--:R-:W-:-:S05]  /*bdfa0*/  F2FP.SATFINITE.E5M2.F32.PACK_AB_MERGE_C R57, R39, R38, RZ ;  /* 0x000000262739723e */ /* 0x008fca00048060ff */
[----:B------:R-:W-:Y:S01]  /*bdfb0*/  STL [R1+0x118], R57 ;  /* 0x0001183901007387 */ /* 0x000fe20000100800 */
[----:B----4-:R-:W-:-:S05]  /*bdfc0*/  F2FP.SATFINITE.E5M2.F32.PACK_AB_MERGE_C R16, R50, R16, RZ ;  /* 0x000000103210723e */ /* 0x010fca00048060ff */
[----:B------:R0:W-:Y:S01]  /*bdfd0*/  STL [R1+0xe8], R16 ;  /* 0x0000e81001007387 */ /* 0x0001e20000100800 */
[----:B------:R-:W-:Y:S02]  /*bdfe0*/  F2FP.SATFINITE.E5M2.F32.PACK_AB_MERGE_C R49, R52, R49, RZ ;  /* 0x000000313431723e */ /* 0x000fe400048060ff */
[----:B0-----:R-:W-:Y:S02]  /*bdff0*/  F2FP.SATFINITE.E5M2.F32.PACK_AB_MERGE_C R16, R61, R60, RZ ;  /* 0x0000003c3d10723e */ /* 0x001fe400048060ff */
[----:B--2---:R-:W-:Y:S02]  /*be000*/  F2FP.SATFINITE.E5M2.F32.PACK_AB_MERGE_C R5, R3, R5, RZ ;  /* 0x000000050305723e */ /* 0x004fe400048060ff */
[----:B------:R-:W-:Y:S02]  /*be010*/  F2FP.SATFINITE.E5M2.F32.PACK_AB_MERGE_C R3, R53, R15, RZ ;  /* 0x0000000f3503723e */ /* 0x000fe400048060ff */
[----:B------:R-:W-:-:S05]  /*be020*/  IADD3 R38, P6, R59, R33, RZ ;  /* 0x000000213b267210 */ /* 0x000fca0007fde0ff */
[----:B------:R-:W-:-:S05]  /*be030*/  IMAD.X R39, R8, 0x1, R32, P6 ;  /* 0x0000000108277824 */ /* 0x000fca00030e0620 */
[----:B------:R0:W-:Y:S04]  /*be040*/  STL.64 [R1+0x1540], R38 ;  /* 0x0015402601007387 */ /* 0x0001e80000100a00 */
[----:B------:R-:W-:Y:S01]  /*be050*/  STL [R1+0xe4], R49 ;  /* 0x0000e43101007387 */ /* 0x000fe20000100800 */
[----:B0-----:R-:W-:-:S03]  /*be060*/  IADD3 R38, P6, R59, R56, RZ ;  /* 0x000000383b267210 */ /* 0x001fc60007fde0ff */
[----:B------:R-:W-:Y:S02]  /*be070*/  STL [R1+0xb8], R16 ;  /* 0x0000b81001007387 */ /* 0x000fe40000100800 */
[----:B------:R-:W-:Y:S02]  /*be080*/  IMAD.X R39, R8, 0x1, R29, P6 ;  /* 0x0000000108277824 */ /* 0x000fe400030e061d */
[----:B------:R-:W2:Y:S04]  /*be090*/  LDL.LU R60, [R1+0x1a08] ;  /* 0x001a0800013c7983 */ /* 0x000ea80000300800 */
[----:B------:R-:W2:Y:S04]  /*be0a0*/  LDL.LU R61, [R1+0x1a0c] ;  /* 0x001a0c00013d7983 */ /* 0x000ea80000300800 */
[----:B------:R0:W-:Y:S04]  /*be0b0*/  STL.64 [R1+0x1538], R38 ;  /* 0x0015382601007387 */ /* 0x0001e80000100a00 */
[----:B------:R1:W-:Y:S01]  /*be0c0*/  STL [R1+0xbc], R5 ;  /* 0x0000bc0501007387 */ /* 0x0003e20000100800 */
[----:B0-----:R-:W-:-:S03]  /*be0d0*/  IADD3 R38, P6, R59, R47, RZ ;  /* 0x0000002f3b267210 */ /* 0x001fc60007fde0ff */
[----:B------:R0:W-:Y:S01]  /*be0e0*/  STL [R1+0x94], R3 ;  /* 0x0000940301007387 */ /* 0x0001e20000100800 */
[----:B-1----:R-:W-:Y:S01]  /*be0f0*/  F2FP.SATFINITE.E5M2.F32.PACK_AB_MERGE_C R5, R14, R6, RZ ;  /* 0x000000060e05723e */ /* 0x002fe200048060ff */
[----:B------:R-:W-:Y:S01]  /*be100*/  IMAD.X R39, R8, 0x1, R30, P6 ;  /* 0x0000000108277824 */ /* 0x000fe200030e061e */
[----:B0-----:R-:W-:Y:S02]  /*be110*/  F2FP.SATFINITE.E5M2.F32.PACK_AB_MERGE_C R3, R12, R13, RZ ;  /* 0x0000000d0c03723e */ /* 0x001fe400048060ff */
[----:B------:R-:W-:Y:S02]  /*be120*/  IADD3 R12, P6, R59, R46, RZ ;  /* 0x0000002e3b0c7210 */ /* 0x000fe40007fde0ff */
[----:B------:R-:W-:Y:S04]  /*be130*/  STL.64 [R1+0x1530], R38 ;  /* 0x0015302601007387 */ /* 0x000fe80000100a00 */
[----:B------:R0:W-:Y:S01]  /*be140*/  STL [R1+0x90], R5 ;  /* 0x0000900501007387 */ /* 0x0001e20000100800 */
[----:B------:R-:W-:-:S03]  /*be150*/  IMAD.X R13, R8, 0x1, R27, P6 ;  /* 0x00000001080d7824 */ /* 0x000fc600030e061b */
[----:B------:R1:W-:Y:S01]  /*be160*/  STL [R1+0x5c], R3 ;  /* 0x00005c0301007387 */ /* 0x0003e20000100800 */
[----:B0-----:R-:W-:Y:S02]  /*be170*/  F2FP.SATFINITE.E5M2.F32.PACK_AB_MERGE_C R5, R9, R11, RZ ;  /* 0x0000000b0905723e */ /* 0x001fe400048060ff */
[----:B-1----:R-:W-:Y:S02]  /*be180*/  F2FP.SATFINITE.E5M2.F32.PACK_AB_MERGE_C R3, R54, R10, RZ ;  /* 0x0000000a3603723e */ /* 0x002fe400048060ff */
[----:B------:R-:W-:Y:S01]  /*be190*/  IADD3 R10, P6, R59, R45, RZ ;  /* 0x0000002d3b0a7210 */ /* 0x000fe20007fde0ff */
[----:B------:R-:W-:Y:S04]  /*be1a0*/  STL.64 [R1+0x1528], R12 ;  /* 0x0015280c01007387 */ /* 0x000fe80000100a00 */
[----:B------:R0:W-:Y:S01]  /*be1b0*/  STL [R1+0x60], R5 ;  /* 0x0000600501007387 */ /* 0x0001e20000100800 */
[----:B------:R-:W-:-:S03]  /*be1c0*/  IMAD.X R11, R8, 0x1, R28, P6 ;  /* 0x00000001080b7824 */ /* 0x000fc600030e061c */
[----:B------:R1:W-:Y:S01]  /*be1d0*/  STL [R1+0x2f8], R3 ;  /* 0x0002f80301007387 */ /* 0x0003e20000100800 */
[----:B0-----:R-:W-:Y:S02]  /*be1e0*/  F2FP.SATFINITE.E5M2.F32.PACK_AB_MERGE_C R5, R2, R0, RZ ;  /* 0x000000000205723e */ /* 0x001fe400048060ff */
[----:B------:R-:W-:Y:S02]  /*be1f0*/  IADD3 R2, P6, R59, R44, RZ ;  /* 0x0000002c3b027210 */ /* 0x000fe40007fde0ff */
[----:B------:R-:W-:Y:S01]  /*be200*/  F2FP.SATFINITE.E5M2.F32.PACK_AB_MERGE_C R0, R7, R4, RZ ;  /* 0x000000040700723e */ /* 0x000fe200048060ff */
[----:B------:R-:W-:Y:S02]  /*be210*/  STL.64 [R1+0x1520], R10 ;  /* 0x0015200a01007387 */ /* 0x000fe40000100a00 */
[----:B-1----:R-:W-:Y:S02]  /*be220*/  IMAD.X R3, R8, 0x1, R26, P6 ;  /* 0x0000000108037824 */ /* 0x002fe400030e061a */
[----:B------:R0:W-:Y:S04]  /*be230*/  STL [R1+0x304], R5 ;  /* 0x0003040501007387 */ /* 0x0001e80000100800 */
[----:B------:R1:W-:Y:S04]  /*be240*/  STL [R1+0x17bc], R0 ;  /* 0x0017bc0001007387 */ /* 0x0003e80000100800 */
[----:B------:R-:W3:Y:S04]  /*be250*/  LDL.LU R39, [R1+0x19f0] ;  /* 0x0019f00001277983 */ /* 0x000ee80000300800 */
[----:B0-----:R-:W3:Y:S04]  /*be260*/  LDL.LU R5, [R1+0x19f4] ;  /* 0x0019f40001057983 */ /* 0x001ee80000300800 */
[----:B------:R0:W-:Y:S01]  /*be270*/  STL.64 [R1+0x1518], R2 ;  /* 0x0015180201007387 */ /* 0x0001e20000100a00 */
[----:B-1----:R-:W-:-:S03]  /*be280*/  F2FP.SATFINITE.E5M2.F32.PACK_AB_MERGE_C R0, R58, R55, RZ ;  /* 0x000000373a00723e */ /* 0x002fc600048060ff */
[----:B------:R-:W4:Y:S01]  /*be290*/  LDL.LU R16, [R1+0x19f8] ;  /* 0x0019f80001107983 */ /* 0x000f220000300800 */
[----:B0-----:R-:W-:-:S05]  /*be2a0*/  F2FP.SATFINITE.E5M2.F32.PACK_AB_MERGE_C R2, R51, R48, RZ ;  /* 0x000000303302723e */ /* 0x001fca00048060ff */
        /* <DEDUP_REMOVED lines=8> */
[----:B------:R-:W4:Y:S01]  /*be330*/  LDL.LU R58, [R1+0xc64] ;  /* 0x000c6400013a7983 */ /* 0x000f220000300800 */
[----:B------:R-:W-:-:S03]  /*be340*/  IADD3 R10, P6, R59, R43, RZ ;  /* 0x0000002b3b0a7210 */ /* 0x000fc60007fde0ff */
[----:B------:R-:W4:Y:S02]  /*be350*/  LDL.LU R50, [R1+0xc68] ;  /* 0x000c680001327983 */ /* 0x000f240000300800 */
[----:B------:R-:W-:Y:S02]  /*be360*/  IMAD.X R11, R8, 0x1, R24, P6 ;  /* 0x00000001080b7824 */ /* 0x000fe400030e0618 */
[----:B------:R-:W4:Y:S04]  /*be370*/  LDL.LU R49, [R1+0xc6c] ;  /* 0x000c6c0001317983 */ /* 0x000f280000300800 */
[----:B------:R0:W-:Y:S01]  /*be380*/  STL.64 [R1+0x1510], R10 ;  /* 0x0015100a01007387 */ /* 0x0001e20000100a00 */
[----:B------:R-:W-:Y:S02]  /*be390*/  IADD3 R38, P6, R59, R42, RZ ;  /* 0x0000002a3b267210 */ /* 0x000fe40007fde0ff */
[----:B--2---:R-:W-:-:S02]  /*be3a0*/  F2FP.SATFINITE.E5M2.F32.PACK_AB_MERGE_C R52, R61, R60, RZ ;  /* 0x0000003c3d34723e */ /* 0x004fc400048060ff */
        /* <DEDUP_REMOVED lines=14> */
[----:B------:R-:W-:Y:S01]  /*be490*/  STL [R1+0x509c], R52 ;  /* 0x00509c3401007387 */ /* 0x000fe20000100800 */
[----:B---3--:R-:W-:Y:S01]  /*be4a0*/  F2FP.SATFINITE.E5M2.F32.PACK_AB_MERGE_C R5, R5, R39, RZ ;  /* 0x000000270505723e */ /* 0x008fe200048060ff */
[----:B------:R-:W-:-:S04]  /*be4b0*/  IMAD.X R39, R8, 0x1, R25, P6 ;  /* 0x0000000108277824 */ /* 0x000fc800030e0619 */
[----:B------:R0:W-:Y:S01]  /*be4c0*/  STL [R1+0x5250], R5 ;  /* 0x0052500501007387 */ /* 0x0001e20000100800 */
[----:B----4-:R-:W-:-:S05]  /*be4d0*/  F2FP.SATFINITE.E5M2.F32.PACK_AB_MERGE_C R3, R3, R16, RZ ;  /* 0x000000100303723e */ /* 0x010fca00048060ff */
[----:B------:R-:W-:Y:S04]  /*be4e0*/  STL [R1+0x5254], R3 ;  /* 0x0052540301007387 */ /* 0x000fe80000100800 */
[----:B------:R1:W-:Y:S01]  /*be4f0*/  STL.64 [R1+0x1508], R38 ;  /* 0x0015082601007387 */ /* 0x0003e20000100a00 */
[----:B------:R-:W-:Y:S02]  /*be500*/  F2FP.SATFINITE.E5M2.F32.PACK_AB_MERGE_C R0, R4, R0, RZ ;  /* 0x000000000400723e */ /* 0x000fe400048060ff */
[----:B------:R-:W-:-:S05]  /*be510*/  IADD3 R4, P6, R59, R41, RZ ;  /* 0x000000293b047210 */ /* 0x000fca0007fde0ff */
[----:B0-----:R-:W-:Y:S01]  /*be520*/  IMAD.X R5, R8, 0x1, R17, P6 ;  /* 0x0000000108057824 */ /* 0x001fe200030e0611 */
[----:B------:R0:W-:Y:S01]  /*be530*/  STL [R1+0xc8], R0 ;  /* 0x0000c80001007387 */ /* 0x0001e20000100800 */
[----:B-1----:R-:W-:-:S03]  /*be540*/  IADD3 R38, P6, R59, R40, RZ ;  /* 0x000000283b267210 */ /* 0x002fc60007fde0ff */
[----:B------:R1:W-:Y:S01]  /*be550*/  STL.64 [R1+0x14f8], R4 ;  /* 0x0014f80401007387 */ /* 0x0003e20000100a00 */
[----:B------:R-:W-:-:S03]  /*be560*/  F2FP.SATFINITE.E5M2.F32.PACK_AB_MERGE_C R3, R58, R51, RZ ;  /* 0x000000333a03723e */ /* 0x000fc600048060ff */
[----:B0-----:R-:W3:Y:S01]  /*be570*/  LDL.LU R0, [R1+0x19b8] ;  /* 0x0019b80001007983 */ /* 0x001ee20000300800 */
[----:B-1----:R-:W-:Y:S01]  /*be580*/  F2FP.SATFINITE.E5M2.F32.PACK_AB_MERGE_C R4, R48, R7, RZ ;  /* 0x000000073004723e */ /* 0x002fe200048060ff */
[----:B------:R-:W-:-:S04]  /*be590*/  IMAD.X R39, R8, 0x1, R18, P6 ;  /* 0x0000000108277824 */ /* 0x000fc800030e0612 */
[----:B------:R0:W-:Y:S04]  /*be5a0*/  STL [R1+0xcc], R4 ;  /* 0x0000cc0401007387 */ /* 0x0001e80000100800 */
[----:B0-----:R-:W3:Y:S04]  /*be5b0*/  LDL.LU R4, [R1+0x19bc] ;  /* 0x0019bc0001047983 */ /* 0x001ee80000300800 */
[----:B------:R-:W-:Y:S04]  /*be5c0*/  STL [R1+0xa8], R3 ;  /* 0x0000a80301007387 */ /* 0x000fe80000100800 */
[----:B------:R-:W4:Y:S04]  /*be5d0*/  LDL.LU R7, [R1+0x19a0] ;  /* 0x0019a00001077983 */ /* 0x000f280000300800 */
[----:B------:R-:W4:Y:S04]  /*be5e0*/  LDL.LU R48, [R1+0x19a4] ;  /* 0x0019a40001307983 */ /* 0x000f280000300800 */
[----:B------:R-:W4:Y:S04]  /*be5f0*/  LDL.LU R51, [R1+0x19a8] ;  /* 0x0019a80001337983 */ /* 0x000f280000300800 */
[----:B------:R-:W4:Y:S04]  /*be600*/  LDL.LU R58, [R1+0x19ac] ;  /* 0x0019ac00013a7983 */ /* 0x000f280000300800 */
[----:B------:R0:W-:Y:S04]  /*be610*/  STL.64 [R1+0x1500], R38 ;  /* 0x0015002601007387 */ /* 0x0001e80000100a00 */
[----:B0-----:R-:W3:Y:S01]  /*be620*/  LDL.LU.64 R38, [R1+0x5300] ;  /* 0x0053000001267983 */ /* 0x001ee20000300a00 */
[----:B------:R-:W-:-:S05]  /*be630*/  F2FP.SATFINITE.E5M2.F32.PACK_AB_MERGE_C R5, R49, R50, RZ ;  /* 0x000000323105723e */ /* 0x000fca00048060ff */
[----:B------:R0:W-:Y:S01]  /*be640*/  STL [R1+0xac], R5 ;  /* 0x0000ac0501007387 */ /* 0x0001e20000100800 */
[----:B--2---:R-:W-:-:S05]  /*be650*/  F2FP.SATFINITE.E5M2.F32.PACK_AB_MERGE_C R3, R61, R60, RZ ;  /* 0x0000003c3d03723e */ /* 0x004fca00048060ff */
[----:B------:R1:W-:Y:S01]  /*be660*/  STL [R1+0x80], R3 ;  /* 0x0000800301007387 */ /* 0x0003e20000100800 */
[----:B0-----:R-:W-:Y:S02]  /*be670*/  F2FP.SATFINITE.E5M2.F32.PACK_AB_MERGE_C R5, R53, R15, RZ ;  /* 0x0000000f3505723e */ /* 0x001fe400048060ff */
[----:B-1----:R-:W-:Y:S02]  /*be680*/  F2FP.SATFINITE.E5M2.F32.PACK_AB_MERGE_C R3, R14, R6, RZ ;  /* 0x000000060e03723e */ /* 0x002fe400048060ff */
[----:B------:R-:W-:Y:S02]  /*be690*/  F2FP.SATFINITE.E5M2.F32.PACK_AB_MERGE_C R2, R55, R2, RZ ;  /* 0x000000023702723e */ /* 0x000fe400048060ff */
[----:B---3--:R-:W-:-:S05]  /*be6a0*/  IADD3 R60, P6, R59, R39, RZ ;  /* 0x000000273b3c7210 */ /* 0x008fca0007fde0ff */
[----:B------:R-:W-:-:S05]  /*be6b0*/  IMAD.X R61, R8, 0x1, R19, P6 ;  /* 0x00000001083d7824 */ /* 0x000fca00030e0613 */
[----:B------:R0:W-:Y:S04]  /*be6c0*/  STL.64 [R1+0x14f0], R60 ;  /* 0x0014f03c01007387 */ /* 0x0001e80000100a00 */
[----:B0-----:R-:W2:Y:S01]  /*be6d0*/  LDL.LU.64 R60, [R1+0x52f8] ;  /* 0x0052f800013c7983 */ /* 0x001ea20000300a00 */
[----:B------:R-:W-:-:S03]  /*be6e0*/  IADD3 R14, P6, R59, R38, RZ ;  /* 0x000000263b0e7210 */ /* 0x000fc60007fde0ff */
[----:B------:R0:W-:Y:S02]  /*be6f0*/  STL [R1+0x74], R5 ;  /* 0x0000740501007387 */ /* 0x0001e40000100800 */
[----:B------:R-:W-:Y:S02]  /*be700*/  IMAD.X R15, R8, 0x1, R20, P6 ;  /* 0x00000001080f7824 */ /* 0x000fe400030e0614 */
[----:B------:R1:W-:Y:S01]  /*be710*/  STL [R1+0x40], R3 ;  /* 0x0000400301007387 */ /* 0x0003e20000100800 */
[----:B0-----:R-:W-:Y:S02]  /*be720*/  F2FP.SATFINITE.E5M2.F32.PACK_AB_MERGE_C R5, R12, R13, RZ ;  /* 0x0000000d0c05723e */ /* 0x001fe400048060ff */
[----:B------:R-:W-:Y:S02]  /*be730*/  IADD3 R12, P6, R59, R37, RZ ;  /* 0x000000253b0c7210 */ /* 0x000fe40007fde0ff */
[----:B-1----:R-:W-:Y:S01]  /*be740*/  F2FP.SATFINITE.E5M2.F32.PACK_AB_MERGE_C R3, R9, R11, RZ ;  /* 0x0000000b0903723e */ /* 0x002fe200048060ff */
[----:B------:R-:W-:Y:S02]  /*be750*/  STL.64 [R1+0x14e8], R14 ;  /* 0x0014e80e01007387 */ /* 0x000fe40000100a00 */
[----:B------:R-:W-:-:S02]  /*be760*/  IMAD.X R13, R8, 0x1, R21, P6 ;  /* 0x00000001080d7824 */ /* 0x000fc400030e0615 */
[----:B------:R-:W-:Y:S04]  /*be770*/  STL [R1+0x44], R5 ;  /* 0x0000440501007387 */ /* 0x000fe80000100800 */
[----:B------:R0:W-:Y:S04]  /*be780*/  STL [R1+0x15c], R3 ;  /* 0x00015c0301007387 */ /* 0x0001e80000100800 */
[----:B------:R-:W3:Y:S01]  /*be790*/  LDL.LU R6, [R1+0x1b10] ;  /* 0x001b100001067983 */ /* 0x000ee20000300800 */
[----:B0-----:R-:W-:-:S03]  /*be7a0*/  F2FP.SATFINITE.E5M2.F32.PACK_AB_MERGE_C R3, R54, R10, RZ ;  /* 0x0000000a3603723e */ /* 0x001fc600048060ff */
[----:B------:R0:W-:Y:S04]  /*be7b0*/  STL.64 [R1+0x14e0], R12 ;  /* 0x0014e00c01007387 */ /* 0x0001e80000100a00 */
[----:B------:R-:W-:Y:S04]  /*be7c0*/  STL [R1+0x154], R3 ;  /* 0x0001540301007387 */ /* 0x000fe80000100800 */
[----:B0-----:R-:W3:Y:S04]  /*be7d0*/  LDL.LU R12, [R1+0x1b14] ;  /* 0x001b1400010c7983 */ /* 0x001ee80000300800 */
[----:B------:R0:W-:Y:S04]  /*be7e0*/  STL [R1+0x17a8], R2 ;  /* 0x0017a80201007387 */ /* 0x0001e80000100800 */
[----:B------:R-:W3:Y:S04]  /*be7f0*/  LDL.LU R11, [R1+0x1b18] ;  /* 0x001b1800010b7983 */ /* 0x000ee80000300800 */
[----:B------:R-:W3:Y:S01]  /*be800*/  LDL.LU R55, [R1+0x1b1c] ;  /* 0x001b1c0001377983 */ /* 0x000ee20000300800 */
[----:B0-----:R-:W-:-:S05]  /*be810*/  IADD3 R2, P6, R59, R36, RZ ;  /* 0x000000243b027210 */ /* 0x001fca0007fde0ff */
[----:B------:R-:W-:-:S05]  /*be820*/  IMAD.X R3, R8, 0x1, R22, P6 ;  /* 0x0000000108037824 */ /* 0x000fca00030e0616 */
[----:B------:R0:W-:Y:S04]  /*be830*/  STL.64 [R1+0x14d8], R2 ;  /* 0x0014d80201007387 */ /* 0x0001e80000100a00 */
[----:B------:R-:W3:Y:S04]  /*be840*/  LDL.LU R14, [R1+0x1b00] ;  /* 0x001b0000010e7983 */ /* 0x000ee80000300800 */
[----:B------:R-:W3:Y:S01]  /*be850*/  LDL.LU R13, [R1+0x1b04] ;  /* 0x001b0400010d7983 */ /* 0x000ee20000300800 */
[----:B0-----:R-:W-:-:S03]  /*be860*/  IADD3 R2, P6, R59, R35, RZ ;  /* 0x000000233b027210 */ /* 0x001fc60007fde0ff */
[----:B------:R-:W3:Y:S02]  /*be870*/  LDL.LU R10, [R1+0x1b08] ;  /* 0x001b0800010a7983 */ /* 0x000ee40000300800 */
[----:B------:R-:W-:-:S05]  /*be880*/  IMAD.X R3, R8, 0x1, R23, P6 ;  /* 0x0000000108037824 */ /* 0x000fca00030e0617 */
[----:B------:R0:W-:Y:S04]  /*be890*/  STL.64 [R1+0x14d0], R2 ;  /* 0x0014d00201007387 */ /* 0x0001e80000100a00 */
[----:B0-----:R-:W3:Y:S01]  /*be8a0*/  LDL.LU R2, [R1+0x1b0c] ;  /* 0x001b0c0001027983 */ /* 0x001ee20000300800 */
[----:B------:R-:W-:Y:S02]  /*be8b0*/  F2FP.SATFINITE.E5M2.F32.PACK_AB_MERGE_C R3, R4, R0, RZ ;  /* 0x000000000403723e */ /* 0x000fe400048060ff */
[----:B----4-:R-:W-:Y:S01]  /*be8c0*/  F2FP.SATFINITE.E5M2.F32.PACK_AB_MERGE_C R0, R48, R7, RZ ;  /* 0x000000073000723e */ /* 0x010fe200048060ff */
[----:B------:R-:W-:Y:S04]  /*be8d0*/  STL.64 [R1+0x52f0], R22 ;  /* 0x0052f01601007387 */ /* 0x000fe80000100a00 */
[----:B------:R-:W-:Y:S04]  /*be8e0*/  STL [R1+0x17ac], R3 ;  /* 0x0017ac0301007387 */ /* 0x000fe80000100800 */
[----:B------:R-:W4:Y:S04]  /*be8f0*/  LDL.LU R57, [R1+0xc40] ;  /* 0x000c400001397983 */ /* 0x000f280000300800 */
[----:B------:R0:W-:Y:S04]  /*be900*/  STL [R1+0x17a0], R0 ;  /* 0x0017a00001007387 */ /* 0x0001e80000100800 */
[----:B------:R-:W4:Y:S04]  /*be910*/  LDL.LU R16, [R1+0xc44] ;  /* 0x000c440001107983 */ /* 0x000f280000300800 */
[----:B------:R-:W4:Y:S04]  /*be920*/  LDL.LU R9, [R1+0xc48] ;  /* 0x000c480001097983 */ /* 0x000f280000300800 */
[----:B------:R-:W4:Y:S01]  /*be930*/  LDL.LU R54, [R1+0xc4c] ;  /* 0x000c4c0001367983 */ /* 0x000f220000300800 */
[----:B------:R-:W-:-:S03]  /*be940*/  F2FP.SATFINITE.E5M2.F32.PACK_AB_MERGE_C R49, R58, R51, RZ ;  /* 0x000000333a31723e */ /* 0x000fc600048060ff */
[----:B0-----:R-:W4:Y:S04]  /*be950*/  LDL.LU R0, [R1+0xc30] ;  /* 0x000c300001007983 */ /* 0x001f280000300800 */
[----:B------:R-:W4:Y:S04]  /*be960*/  LDL.LU R51, [R1+0xc34] ;  /* 0x000c340001337983 */ /* 0x000f280000300800 */
[----:B------:R-:W-:Y:S04]  /*be970*/  STL [R1+0x50a0], R49 ;  /* 0x0050a03101007387 */ /* 0x000fe80000100800 */
[----:B------:R-:W4:Y:S04]  /*be980*/  LDL.LU R15, [R1+0xc38] ;  /* 0x000c3800010f7983 */ /* 0x000f280000300800 */
[----:B------:R-:W4:Y:S01]  /*be990*/  LDL.LU R53, [R1+0xc3c] ;  /* 0x000c3c0001357983 */ /* 0x000f220000300800 */
[----:B--2---:R-:W-:-:S02]  /*be9a0*/  SHF.R.S32.HI R8, RZ, 0x1f, R60 ;  /* 0x0000001fff087819 */ /* 0x004fc4000001143c */
[----:B------:R-:W-:-:S05]  /*be9b0*/  IADD3 R4, P6, R60, R34, RZ ;  /* 0x000000223c047210 */ /* 0x000fca0007fde0ff */
[----:B------:R-:W-:-:S05]  /*be9c0*/  IMAD.X R5, R8, 0x1, R31, P6 ;  /* 0x0000000108057824 */ /* 0x000fca00030e061f */
[----:B------:R0:W-:Y:S04]  /*be9d0*/  STL.64 [R1+0x14c8], R4 ;  /* 0x0014c80401007387 */ /* 0x0001e80000100a00 */
[----:B0-----:R-:W2:Y:S04]  /*be9e0*/  LDL.LU R4, [R1+0x1af0] ;  /* 0x001af00001047983 */ /* 0x001ea80000300800 */
[----:B------:R-:W2:Y:S04]  /*be9f0*/  LDL.LU R7, [R1+0x1af4] ;  /* 0x001af40001077983 */ /* 0x000ea80000300800 */
[----:B------:R-:W2:Y:S04]  /*bea00*/  LDL.LU R48, [R1+0x1af8] ;  /* 0x001af80001307983 */ /* 0x000ea80000300800 */
[----:B------:R-:W2:Y:S01]  /*bea10*/  LDL.LU R58, [R1+0x1afc] ;  /* 0x001afc00013a7983 */ /* 0x000ea20000300800 */
[----:B---3--:R-:W-:-:S05]  /*bea20*/  F2FP.SATFINITE.E5M2.F32.PACK_AB_MERGE_C R3, R12, R6, RZ ;  /* 0x000000060c03723e */ /* 0x008fca00048060ff */
[----:B------:R0:W-:Y:S04]  /*bea30*/  STL [R1+0x5278], R3 ;  /* 0x0052780301007387 */ /* 0x0001e80000100800 */
[----:B------:R-:W3:Y:S04]  /*bea40*/  LDL.LU R6, [R1+0x1ae0] ;  /* 0x001ae00001067983 */ /* 0x000ee80000300800 */
[----:B------:R-:W3:Y:S01]  /*bea50*/  LDL.LU R12, [R1+0x1ae4] ;  /* 0x001ae400010c7983 */ /* 0x000ee20000300800 */
[----:B------:R-:W-:-:S03]  /*bea60*/  F2FP.SATFINITE.E5M2.F32.PACK_AB_MERGE_C R50, R55, R11, RZ ;  /* 0x0000000b3732723e */ /* 0x000fc600048060ff */
[----:B------:R-:W3:Y:S04]  /*bea70*/  LDL.LU R11, [R1+0x1ae8] ;  /* 0x001ae800010b7983 */ /* 0x000ee80000300800 */
[----:B------:R-:W3:Y:S01]  /*bea80*/  LDL.LU R55, [R1+0x1aec] ;  /* 0x001aec0001377983 */ /* 0x000ee20000300800 */
[----:B------:R-:W-:-:S05]  /*bea90*/  IADD3 R22, P6, R60, R33, RZ ;  /* 0x000000213c167210 */ /* 0x000fca0007fde0ff */
[----:B------:R-:W-:Y:S01]  /*beaa0*/  IMAD.X R23, R8, 0x1, R32, P6 ;  /* 0x0000000108177824 */ /* 0x000fe200030e0620 */
[----:B------:R-:W-:Y:S01]  /*beab0*/  STL [R1+0x5258], R50 ;  /* 0x0052583201007387 */ /* 0x000fe20000100800 */
[----:B------:R-:W-:-:S03]  /*beac0*/  F2FP.SATFINITE.E5M2.F32.PACK_AB_MERGE_C R13, R13, R14, RZ ;  /* 0x0000000e0d0d723e */ /* 0x000fc600048060ff */
[----:B------:R-:W-:Y:S04]  /*bead0*/  STL.64 [R1+0x14c0], R22 ;  /* 0x0014c01601007387 */ /* 0x000fe80000100a00 */
[----:B------:R1:W-:Y:S01]  /*beae0*/  STL [R1+0xb4], R13 ;  /* 0x0000b40d01007387 */ /* 0x0003e20000100800 */
[----:B------:R-:W-:Y:S02]  /*beaf0*/  F2FP.SATFINITE.E5M2.F32.PACK_AB_MERGE_C R5, R2, R10, RZ ;  /* 0x0000000a0205723e */ /* 0x000fe400048060ff */
[----:B------:R-:W-:-:S03]  /*beb00*/  IADD3 R2, P6, R60, R56, RZ ;  /* 0x000000383c027210 */ /* 0x000fc60007fde0ff */
[----:B------:R4:W-:Y:S02]  /*beb10*/  STL [R1+0xb0], R5 ;  /* 0x0000b00501007387 */ /* 0x0009e40000100800 */
[----:B0-----:R-:W-:Y:S02]  /*beb20*/  IMAD.X R3, R8, 0x1, R29, P6 ;  /* 0x0000000108037824 */ /* 0x001fe400030e061d */
[----:B------:R-:W3:Y:S04]  /*beb30*/  LDL.LU R14, [R1+0x1ad0] ;  /* 0x001ad000010e7983 */ /* 0x000ee80000300800 */
[----:B-1----:R-:W3:Y:S04]  /*beb40*/  LDL.LU R13, [R1+0x1ad4] ;  /* 0x001ad400010d7983 */ /* 0x002ee80000300800 */
[----:B------:R-:W3:Y:S01]  /*beb50*/  LDL.LU R10, [R1+0x1ad8] ;  /* 0x001ad800010a7983 */ /* 0x000ee20000300800 */
[----:B----4-:R-:W-:-:S03]  /*beb60*/  F2FP.SATFINITE.E5M2.F32.PACK_AB_MERGE_C R5, R16, R57, RZ ;  /* 0x000000391005723e */ /* 0x010fc600048060ff */
[----:B------:R0:W-:Y:S01]  /*beb70*/  STL.64 [R1+0x14b8], R2 ;  /* 0x0014b80201007387 */ /* 0x0001e20000100a00 */
[----:B------:R-:W-:Y:S02]  /*beb80*/  IADD3 R22, P6, R60, R47, RZ ;  /* 0x0000002f3c167210 */ /* 0x000fe40007fde0ff */
[----:B0-----:R-:W-:Y:S01]  /*beb90*/  F2FP.SATFINITE.E5M2.F32.PACK_AB_MERGE_C R3, R54, R9, RZ ;  /* 0x000000093603723e */ /* 0x001fe200048060ff */
[----:B------:R-:W4:Y:S02]  /*beba0*/  LDL.LU R2, [R1+0x1adc] ;  /* 0x001adc0001027983 */ /* 0x000f240000300800 */
[----:B------:R-:W-:Y:S02]  /*bebb0*/  IMAD.X R23, R8, 0x1, R30, P6 ;  /* 0x0000000108177824 */ /* 0x000fe400030e061e */
[----:B------:R-:W-:Y:S01]  /*bebc0*/  STL [R1+0x78], R5 ;  /* 0x0000780501007387 */ /* 0x000fe20000100800 */
[----:B------:R-:W-:-:S03]  /*bebd0*/  F2FP.SATFINITE.E5M2.F32.PACK_AB_MERGE_C R0, R51, R0, RZ ;  /* 0x000000003300723e */ /* 0x000fc600048060ff */
[----:B------:R0:W-:Y:S04]  /*bebe0*/  STL [R1+0x84], R3 ;  /* 0x0000840301007387 */ /* 0x0001e80000100800 */
[----:B------:R-:W4:Y:S04]  /*bebf0*/  LDL.LU R9, [R1+0x1ac0] ;  /* 0x001ac00001097983 */ /* 0x000f280000300800 */
[----:B------:R-:W4:Y:S04]  /*bec00*/  LDL.LU R54, [R1+0x1ac4] ;  /* 0x001ac40001367983 */ /* 0x000f280000300800 */
[----:B------:R1:W-:Y:S01]  /*bec10*/  STL.64 [R1+0x1498], R22 ;  /* 0x0014981601007387 */ /* 0x0003e20000100a00 */
[----:B0-----:R-:W-:-:S03]  /*bec20*/  F2FP.SATFINITE.E5M2.F32.PACK_AB_MERGE_C R3, R53, R15, RZ ;  /* 0x0000000f3503723e */ /* 0x001fc600048060ff */
[----:B------:R0:W-:Y:S01]  /*bec30*/  STL [R1+0x4c], R0 ;  /* 0x00004c0001007387 */ /* 0x0001e20000100800 */
[----:B-1----:R-:W-:-:S03]  /*bec40*/  IADD3 R22, P6, R60, R46, RZ ;  /* 0x0000002e3c167210 */ /* 0x002fc60007fde0ff */
[----:B0-----:R-:W4:Y:S04]  /*bec50*/  LDL.LU R0, [R1+0x1ac8] ;  /* 0x001ac80001007983 */ /* 0x001f280000300800 */
[----:B------:R-:W4:Y:S01]  /*bec60*/  LDL.LU R51, [R1+0x1acc] ;  /* 0x001acc0001337983 */ /* 0x000f220000300800 */
[----:B------:R-:W-:-:S03]  /*bec70*/  IMAD.X R23, R8, 0x1, R27, P6 ;  /* 0x0000000108177824 */ /* 0x000fc600030e061b */
[----:B------:R0:W-:Y:S01]  /*bec80*/  STL [R1+0x48], R3 ;  /* 0x0000480301007387 */ /* 0x0001e20000100800 */
[----:B--2---:R-:W-:-:S03]  /*bec90*/  F2FP.SATFINITE.E5M2.F32.PACK_AB_MERGE_C R5, R7, R4, RZ ;  /* 0x000000040705723e */ /* 0x004fc600048060ff */
[----:B------:R-:W2:Y:S04]  /*beca0*/  LDL.LU R4, [R1+0x1ab0] ;  /* 0x001ab00001047983 */ /* 0x000ea80000300800 */
[----:B------:R1:W-:Y:S01]  /*becb0*/  STL.64 [R1+0x14b0], R22 ;  /* 0x0014b01601007387 */ /* 0x0003e20000100a00 */
[----:B0-----:R-:W-:-:S03]  /*becc0*/  F2FP.SATFINITE.E5M2.F32.PACK_AB_MERGE_C R3, R58, R48, RZ ;  /* 0x000000303a03723e */ /* 0x001fc600048060ff */
[----:B------:R-:W-:Y:S04]  /*becd0*/  STL [R1+0x24], R5 ;  /* 0x0000240501007387 */ /* 0x000fe80000100800 */
[----:B------:R-:W2:Y:S04]  /*bece0*/  LDL.LU R48, [R1+0x1ab4] ;  /* 0x001ab40001307983 */ /* 0x000ea80000300800 */
[----:B------:R3:W-:Y:S04]  /*becf0*/  STL [R1+0x28], R3 ;  /* 0x0000280301007387 */ /* 0x0007e80000100800 */
[----:B------:R-:W2:Y:S04]  /*bed00*/  LDL.LU R7, [R1+0x1ab8] ;  /* 0x001ab80001077983 */ /* 0x000ea80000300800 */
[----:B------:R-:W2:Y:S01]  /*bed10*/  LDL.LU R58, [R1+0x1abc] ;  /* 0x001abc00013a7983 */ /* 0x000ea20000300800 */
[----:B-1----:R-:W-:-:S03]  /*bed20*/  IADD3 R22, P6, R60, R45, RZ ;  /* 0x0000002d3c167210 */ /* 0x002fc60007fde0ff */
[----:B------:R-:W2:Y:S02]  /*bed30*/  LDL.LU R57, [R1+0x1aa0] ;  /* 0x001aa00001397983 */ /* 0x000ea40000300800 */
[----:B------:R-:W-:Y:S01]  /*bed40*/  IMAD.X R23, R8, 0x1, R28, P6 ;  /* 0x0000000108177824 */ /* 0x000fe200030e061c */
[----:B---3--:R-:W-:-:S04]  /*bed50*/  F2FP.SATFINITE.E5M2.F32.PACK_AB_MERGE_C R3, R12, R6, RZ ;  /* 0x000000060c03723e */ /* 0x008fc800048060ff */
[----:B------:R0:W-:Y:S04]  /*bed60*/  STL.64 [R1+0x1480], R22 ;  /* 0x0014801601007387 */ /* 0x0001e80000100a00 */
[----:B------:R-:W-:Y:S04]  /*bed70*/  STL [R1+0x130], R3 ;  /* 0x0001300301007387 */ /* 0x000fe80000100800 */
[----:B------:R-:W3:Y:S01]  /*bed80*/  LDL.LU R53, [R1+0x1aa4] ;  /* 0x001aa40001357983 */ /* 0x000ee20000300800 */
[----:B------:R-:W-:-:S03]  /*bed90*/  F2FP.SATFINITE.E5M2.F32.PACK_AB_MERGE_C R55, R55, R11, RZ ;  /* 0x0000000b3737723e */ /* 0x000fc600048060ff */
[----:B------:R-:W3:Y:S04]  /*beda0*/  LDL.LU R12, [R1+0x1aa8] ;  /* 0x001aa800010c7983 */ /* 0x000ee80000300800 */
[----:B------:R-:W3:Y:S01]  /*bedb0*/  LDL.LU R11, [R1+0x1aac] ;  /* 0x001aac00010b7983 */ /* 0x000ee20000300800 */
[----:B0-----:R-:W-:-:S05]  /*bedc0*/  IADD3 R22, P6, R60, R44, RZ ;  /* 0x0000002c3c167210 */ /* 0x001fca0007fde0ff */
[----:B------:R-:W-:Y:S01]  /*bedd0*/  IMAD.X R23, R8, 0x1, R26, P6 ;  /* 0x0000000108177824 */ /* 0x000fe200030e061a */
[----:B------:R-:W-:Y:S04]  /*bede0*/  STL [R1+0x5220], R55 ;  /* 0x0052203701007387 */ /* 0x000fe80000100800 */
[----:B------:R-:W3:Y:S04]  /*bedf0*/  LDL.LU R6, [R1+0xc20] ;  /* 0x000c200001067983 */ /* 0x000ee80000300800 */
[----:B------:R0:W-:Y:S02]  /*bee00*/  STL.64 [R1+0x1478], R22 ;  /* 0x0014781601007387 */ /* 0x0001e40000100a00 */
[----:B0-----:R-:W-:-:S02]  /*bee10*/  IADD3 R22, P6, R60, R43, RZ ;  /* 0x0000002b3c167210 */ /* 0x001fc40007fde0ff */
[----:B------:R-:W-:-:S03]  /*bee20*/  F2FP.SATFINITE.E5M2.F32.PACK_AB_MERGE_C R3, R13, R14, RZ ;  /* 0x0000000e0d03723e */ /* 0x000fc600048060ff */
[----:B------:R-:W-:Y:S02]  /*bee30*/  IMAD.X R23, R8, 0x1, R24, P6 ;  /* 0x0000000108177824 */ /* 0x000fe400030e0618 */
[----:B------:R-:W-:Y:S04]  /*bee40*/  STL [R1+0x1794], R3 ;  /* 0x0017940301007387 */ /* 0x000fe80000100800 */
[----:B------:R-:W3:Y:S01]  /*bee50*/  LDL.LU R14, [R1+0xc24] ;  /* 0x000c2400010e7983 */ /* 0x000ee20000300800 */
[----:B----4-:R-:W-:-:S05]  /*bee60*/  F2FP.SATFINITE.E5M2.F32.PACK_AB_MERGE_C R2, R2, R10, RZ ;  /* 0x0000000a0202723e */ /* 0x010fca00048060ff */
[----:B------:R0:W-:Y:S04]  /*bee70*/  STL [R1+0x1798], R2 ;  /* 0x0017980201007387 */ /* 0x0001e80000100800 */
[----:B------:R-:W4:Y:S04]  /*bee80*/  LDL.LU R10, [R1+0xc28] ;  /* 0x000c2800010a7983 */ /* 0x000f280000300800 */
[----:B0-----:R-:W4:Y:S01]  /*bee90*/  LDL.LU R2, [R1+0xc2c] ;  /* 0x000c2c0001027983 */ /* 0x001f220000300800 */
[----:B------:R-:W-:-:S05]  /*beea0*/  F2FP.SATFINITE.E5M2.F32.PACK_AB_MERGE_C R49, R54, R9, RZ ;  /* 0x000000093631723e */ /* 0x000fca00048060ff */
[----:B------:R-:W-:Y:S04]  /*beeb0*/  STL [R1+0x50a8], R49 ;  /* 0x0050a83101007387 */ /* 0x000fe80000100800 */
[----:B------:R0:W-:Y:S02]  /*beec0*/  STL.64 [R1+0x1450], R22 ;  /* 0x0014501601007387 */ /* 0x0001e40000100a00 */
[----:B0-----:R-:W-:Y:S02]  /*beed0*/  IADD3 R22, P6, R60, R42, RZ ;  /* 0x0000002a3c167210 */ /* 0x001fe40007fde0ff */
[----:B------:R-:W-:-:S03]  /*beee0*/  F2FP.SATFINITE.E5M2.F32.PACK_AB_MERGE_C R51, R51, R0, RZ ;  /* 0x000000003333723e */ /* 0x000fc600048060ff */
[----:B------:R-:W-:Y:S02]  /*beef0*/  IMAD.X R23, R8, 0x1, R25, P6 ;  /* 0x0000000108177824 */ /* 0x000fe400030e0619 */
[----:B------:R-:W-:Y:S04]  /*bef00*/  STL [R1+0x50a4], R51 ;  /* 0x0050a43301007387 */ /* 0x000fe80000100800 */
[----:B------:R-:W4:Y:S04]  /*bef10*/  LDL.LU R16, [R1+0xc10] ;  /* 0x000c100001107983 */ /* 0x000f280000300800 */
[----:B------:R-:W4:Y:S04]  /*bef20*/  LDL.LU R15, [R1+0xc14] ;  /* 0x000c1400010f7983 */ /* 0x000f280000300800 */
[----:B------:R-:W4:Y:S04]  /*bef30*/  LDL.LU R54, [R1+0xc18] ;  /* 0x000c180001367983 */ /* 0x000f280000300800 */
[----:B------:R0:W-:Y:S04]  /*bef40*/  STL.64 [R1+0x1490], R22 ;  /* 0x0014901601007387 */ /* 0x0001e80000100a00 */
[----:B------:R-:W4:Y:S04]  /*bef50*/  LDL.LU R0, [R1+0xc1c] ;  /* 0x000c1c0001007983 */ /* 0x000f280000300800 */
[----:B------:R-:W4:Y:S04]  /*bef60*/  LDL.LU R13, [R1+0x1a90] ;  /* 0x001a9000010d7983 */ /* 0x000f280000300800 */
[----:B------:R-:W4:Y:S01]  /*bef70*/  LDL.LU R9, [R1+0x1a94] ;  /* 0x001a940001097983 */ /* 0x000f220000300800 */
[----:B0-----:R-:W-:-:S05]  /*bef80*/  IADD3 R22, P6, R60, R41, RZ ;  /* 0x000000293c167210 */ /* 0x001fca0007fde0ff */
[----:B------:R-:W-:Y:S01]  /*bef90*/  IMAD.X R23, R8, 0x1, R17, P6 ;  /* 0x0000000108177824 */ /* 0x000fe200030e0611 */
[----:B--2---:R-:W-:Y:S02]  /*befa0*/  F2FP.SATFINITE.E5M2.F32.PACK_AB_MERGE_C R48, R48, R4, RZ ;  /* 0x000000043030723e */ /* 0x004fe400048060ff */
[----:B------:R-:W2:Y:S01]  /*befb0*/  LDL.LU R4, [R1+0x1a98] ;  /* 0x001a980001047983 */ /* 0x000ea20000300800 */
[----:B------:R-:W-:-:S03]  /*befc0*/  F2FP.SATFINITE.E5M2.F32.PACK_AB_MERGE_C R7, R58, R7, RZ ;  /* 0x000000073a07723e */ /* 0x000fc600048060ff */
[----:B------:R-:W2:Y:S04]  /*befd0*/  LDL.LU R58, [R1+0x1a9c] ;  /* 0x001a9c00013a7983 */ /* 0x000ea80000300800 */
[----:B------:R-:W2:Y:S04]  /*befe0*/  LDL.LU R50, [R1+0x1a80] ;  /* 0x001a800001327983 */ /* 0x000ea80000300800 */
[----:B------:R0:W-:Y:S01]  /*beff0*/  STL.64 [R1+0x1488], R22 ;  /* 0x0014881601007387 */ /* 0x0001e20000100a00 */
[----:B---3--:R-:W-:-:S05]  /*bf000*/  F2FP.SATFINITE.E5M2.F32.PACK_AB_MERGE_C R5, R53, R57, RZ ;  /* 0x000000393505723e */ /* 0x008fca00048060ff */
[----:B------:R1:W-:Y:S01]  /*bf010*/  STL [R1+0x98], R5 ;  /* 0x0000980501007387 */ /* 0x0003e20000100800 */
[----:B------:R-:W-:-:S03]  /*bf020*/  F2FP.SATFINITE.E5M2.F32.PACK_AB_MERGE_C R3, R11, R12, RZ ;  /* 0x0000000c0b03723e */ /* 0x000fc600048060ff */
[----:B------:R-:W3:Y:S04]  /*bf030*/  LDL.LU R59, [R1+0x1a84] ;  /* 0x001a8400013b7983 */ /* 0x000ee80000300800 */
[----:B------:R-:W3:Y:S04]  /*bf040*/  LDL.LU R12, [R1+0x1a88] ;  /* 0x001a8800010c7983 */ /* 0x000ee80000300800 */
[----:B------:R-:W3:Y:S01]  /*bf050*/  LDL.LU R11, [R1+0x1a8c] ;  /* 0x001a8c00010b7983 */ /* 0x000ee20000300800 */
[----:B0-----:R-:W-:-:S03]  /*bf060*/  IADD3 R22, P6, R60, R40, RZ ;  /* 0x000000283c167210 */ /* 0x001fc60007fde0ff */
[----:B------:R0:W-:Y:S02]  /*bf070*/  STL [R1+0x5280], R3 ;  /* 0x0052800301007387 */ /* 0x0001e40000100800 */
[----:B------:R-:W-:Y:S02]  /*bf080*/  IMAD.X R23, R8, 0x1, R18, P6 ;  /* 0x0000000108177824 */ /* 0x000fe400030e0612 */
[----:B-1----:R-:W3:Y:S04]  /*bf090*/  LDL.LU R5, [R1+0x1a70] ;  /* 0x001a700001057983 */ /* 0x002ee80000300800 */
[----:B------:R-:W-:Y:S01]  /*bf0a0*/  STL.64 [R1+0x1460], R22 ;  /* 0x0014601601007387 */ /* 0x000fe20000100a00 */
[----:B0-----:R-:W-:-:S05]  /*bf0b0*/  F2FP.SATFINITE.E5M2.F32.PACK_AB_MERGE_C R3, R14, R6, RZ ;  /* 0x000000060e03723e */ /* 0x001fca00048060ff */
[----:B------:R-:W-:Y:S04]  /*bf0c0*/  STL [R1+0x58], R3 ;  /* 0x0000580301007387 */ /* 0x000fe80000100800 */
[----:B------:R-:W3:Y:S01]  /*bf0d0*/  LDL.LU R52, [R1+0x1a74] ;  /* 0x001a740001347983 */ /* 0x000ee20000300800 */
[----:B----4-:R-:W-:-:S05]  /*bf0e0*/  F2FP.SATFINITE.E5M2.F32.PACK_AB_MERGE_C R2, R2, R10, RZ ;  /* 0x0000000a0202723e */ /* 0x010fca00048060ff */
[----:B------:R0:W-:Y:S04]  /*bf0f0*/  STL [R1+0x64], R2 ;  /* 0x0000640201007387 */ /* 0x0001e80000100800 */
[----:B------:R-:W4:Y:S04]  /*bf100*/  LDL.LU R57, [R1+0x1a78] ;  /* 0x001a780001397983 */ /* 0x000f280000300800 */
[----:B------:R-:W4:Y:S01]  /*bf110*/  LDL.LU R53, [R1+0x1a7c] ;  /* 0x001a7c0001357983 */ /* 0x000f220000300800 */
[----:B0-----:R-:W-:-:S03]  /*bf120*/  IADD3 R2, P6, R60, R39, RZ ;  /* 0x000000273c027210 */ /* 0x001fc60007fde0ff */
[----:B------:R-:W4:Y:S02]  /*bf130*/  LDL.LU R6, [R1+0x1be0] ;  /* 0x001be00001067983 */ /* 0x000f240000300800 */
[----:B------:R-:W-:Y:S02]  /*bf140*/  IMAD.X R3, R8, 0x1, R19, P6 ;  /* 0x0000000108037824 */ /* 0x000fe400030e0613 */
[----:B------:R-:W4:Y:S01]  /*bf150*/  LDL.LU R14, [R1+0x1be4] ;  /* 0x001be400010e7983 */ /* 0x000f220000300800 */
[----:B------:R-:W-:-:S03]  /*bf160*/  IADD3 R22, P6, R60, R38, RZ ;  /* 0x000000263c167210 */ /* 0x000fc60007fde0ff */
[----:B------:R-:W4:Y:S04]  /*bf170*/  LDL.LU R10, [R1+0x1be8] ;  /* 0x001be800010a7983 */ /* 0x000f280000300800 */
[----:B------:R0:W-:Y:S01]  /*bf180*/  STL.64 [R1+0x14a8], R2 ;  /* 0x0014a80201007387 */ /* 0x0001e20000100a00 */
[----:B------:R-:W-:Y:S01]  /*bf190*/  IMAD.X R23, R8, 0x1, R20, P6 ;  /* 0x0000000108177824 */ /* 0x000fe200030e0614 */
[----:B------:R-:W-:Y:S02]  /*bf1a0*/  F2FP.SATFINITE.E5M2.F32.PACK_AB_MERGE_C R15, R15, R16, RZ ;  /* 0x000000100f0f723e */ /* 0x000fe400048060ff */
[----:B0-----:R-:W4:Y:S01]  /*bf1b0*/  LDL.LU R2, [R1+0x1bec] ;  /* 0x001bec0001027983 */ /* 0x001f220000300800 */
[----:B------:R-:W-:-:S03]  /*bf1c0*/  F2FP.SATFINITE.E5M2.F32.PACK_AB_MERGE_C R3, R0, R54, RZ ;  /* 0x000000360003723e */ /* 0x000fc600048060ff */
[----:B------:R-:W4:Y:S04]  /*bf1d0*/  LDL.LU R54, [R1+0x1bd0] ;  /* 0x001bd00001367983 */ /* 0x000f280000300800 */
[----:B------:R0:W-:Y:S04]  /*bf1e0*/  STL [R1+0x38], R15 ;  /* 0x0000380f01007387 */ /* 0x0001e80000100800 */
[----:B------:R-:W4:Y:S04]  /*bf1f0*/  LDL.LU R0, [R1+0x1bd4] ;  /* 0x001bd40001007983 */ /* 0x000f280000300800 */
[----:B------:R-:W-:Y:S01]  /*bf200*/  STL [R1+0x30], R3 ;  /* 0x0000300301007387 */ /* 0x000fe20000100800 */
[----:B0-----:R-:W-:-:S02]  /*bf210*/  F2FP.SATFINITE.E5M2.F32.PACK_AB_MERGE_C R15, R9, R13, RZ ;  /* 0x0000000d090f723e */ /* 0x001fc400048060ff */
[----:B--2---:R-:W-:Y:S02]  /*bf220*/  F2FP.SATFINITE.E5M2.F32.PACK_AB_MERGE_C R16, R58, R4, RZ ;  /* 0x000000043a10723e */ /* 0x004fe400048060ff */
[----:B------:R-:W2:Y:S04]  /*bf230*/  LDL.LU R4, [R1+0x1bd8] ;  /* 0x001bd80001047983 */ /* 0x000ea80000300800 */
[----:B------:R0:W-:Y:S04]  /*bf240*/  STL.64 [R1+0x14a0], R22 ;  /* 0x0014a01601007387 */ /* 0x0001e80000100a00 */
[----:B------:R-:W2:Y:S01]  /*bf250*/  LDL.LU R58, [R1+0x1bdc] ;  /* 0x001bdc00013a7983 */ /* 0x000ea20000300800 */
[----:B0-----:R-:W-:-:S03]  /*bf260*/  IADD3 R22, P6, R60, R37, RZ ;  /* 0x000000253c167210 */ /* 0x001fc60007fde0ff */
[----:B------:R-:W-:Y:S02]  /*bf270*/  STL [R1+0x52c0], R16 ;  /* 0x0052c01001007387 */ /* 0x000fe40000100800 */
[----:B------:R-:W-:-:S05]  /*bf280*/  IMAD.X R23, R8, 0x1, R21, P6 ;  /* 0x0000000108177824 */ /* 0x000fca00030e0615 */
[----:B------:R0:W-:Y:S04]  /*bf290*/  STL.64 [R1+0x1470], R22 ;  /* 0x0014701601007387 */ /* 0x0001e80000100a00 */
[----:B0-----:R-:W2:Y:S04]  /*bf2a0*/  LDL.LU.64 R22, [R1+0x52f0] ;  /* 0x0052f00001167983 */ /* 0x001ea80000300a00 */
[----:B------:R-:W2:Y:S04]  /*bf2b0*/  LDL.LU R13, [R1+0x1bc0] ;  /* 0x001bc000010d7983 */ /* 0x000ea80000300800 */
[----:B------:R-:W2:Y:S01]  /*bf2c0*/  LDL.LU R9, [R1+0x1bc4] ;  /* 0x001bc40001097983 */ /* 0x000ea20000300800 */
[----:B---3--:R-:W-:-:S02]  /*bf2d0*/  F2FP.SATFINITE.E5M2.F32.PACK_AB_MERGE_C R16, R59, R50, RZ ;  /* 0x000000323b10723e */ /* 0x008fc400048060ff */
[----:B------:R-:W-:Y:S01]  /*bf2e0*/  F2FP.SATFINITE.E5M2.F32.PACK_AB_MERGE_C R3, R11, R12, RZ ;  /* 0x0000000c0b03723e */ /* 0x000fe200048060ff */
[----:B------:R0:W-:Y:S04]  /*bf2f0*/  STL.64 [R1+0x52e8], R20 ;  /* 0x0052e81401007387 */ /* 0x0001e80000100a00 */
[----:B------:R-:W3:Y:S04]  /*bf300*/  LDL.LU R12, [R1+0x1bc8] ;  /* 0x001bc800010c7983 */ /* 0x000ee80000300800 */
[----:B------:R-:W-:Y:S04]  /*bf310*/  STL [R1+0x104], R16 ;  /* 0x0001041001007387 */ /* 0x000fe80000100800 */
[----:B------:R-:W3:Y:S01]  /*bf320*/  LDL.LU R11, [R1+0x1bcc] ;  /* 0x001bcc00010b7983 */ /* 0x000ee20000300800 */
[----:B0-----:R-:W-:-:S03]  /*bf330*/  IADD3 R20, P6, R60, R36, RZ ;  /* 0x000000243c147210 */ /* 0x001fc60007fde0ff */
[----:B------:R4:W-:Y:S02]  /*bf340*/  STL [R1+0x100], R3 ;  /* 0x0001000301007387 */ /* 0x0009e40000100800 */
[----:B----4-:R-:W-:Y:S02]  /*bf350*/  F2FP.SATFINITE.E5M2.F32.PACK_AB_MERGE_C R3, R14, R6, RZ ;  /* 0x000000060e03723e */ /* 0x010fe400048060ff */
[----:B------:R-:W-:Y:S01]  /*bf360*/  F2FP.SATFINITE.E5M2.F32.PACK_AB_MERGE_C R50, R0, R54, RZ ;  /* 0x000000360032723e */ /* 0x000fe200048060ff */
[----:B--2---:R-:W-:-:S05]  /*bf370*/  IMAD.X R21, R8, 0x1, R22, P6 ;  /* 0x0000000108157824 */ /* 0x004fca00030e0616 */
[----:B------:R0:W-:Y:S02]  /*bf380*/  STL.64 [R1+0x1468], R20 ;  /* 0x0014681401007387 */ /* 0x0001e40000100a00 */
[----:B0-----:R-:W-:-:S05]  /*bf390*/  IADD3 R20, P6, R60, R35, RZ ;  /* 0x000000233c147210 */ /* 0x001fca0007fde0ff */
[----:B------:R-:W-:Y:S01]  /*bf3a0*/  IMAD.X R21, R8, 0x1, R23, P6 ;  /* 0x0000000108157824 */ /* 0x000fe200030e0617 */
[----:B------:R-:W-:Y:S02]  /*bf3b0*/  F2FP.SATFINITE.E5M2.F32.PACK_AB_MERGE_C R8, R52, R5, RZ ;  /* 0x000000053408723e */ /* 0x000fe400048060ff */
[----:B------:R-:W-:Y:S02]  /*bf3c0*/  F2FP.SATFINITE.E5M2.F32.PACK_AB_MERGE_C R5, R53, R57, RZ ;  /* 0x000000393505723e */ /* 0x000fe400048060ff */
[----:B------:R0:W-:Y:S01]  /*bf3d0*/  STL.64 [R1+0x1458], R20 ;  /* 0x0014581401007387 */ /* 0x0001e20000100a00 */
[----:B------:R-:W-:-:S03]  /*bf3e0*/  F2FP.SATFINITE.E5M2.F32.PACK_AB_MERGE_C R52, R2, R10, RZ ;  /* 0x0000000a0234723e */ /* 0x000fc600048060ff */
[----:B------:R1:W-:Y:S04]  /*bf3f0*/  STL [R1+0x178c], R8 ;  /* 0x00178c0801007387 */ /* 0x0003e80000100800 */
[----:B------:R-:W-:Y:S01]  /*bf400*/  STL [R1+0x1790], R5 ;  /* 0x0017900501007387 */ /* 0x000fe20000100800 */
[----:B0-----:R-:W-:Y:S02]  /*bf410*/  IADD3 R20, P6, R61, R34, RZ ;  /* 0x000000223d147210 */ /* 0x001fe40007fde0ff */
[----:B-1----:R-:W-:Y:S01]  /*bf420*/  SHF.R.S32.HI R8, RZ, 0x1f, R61 ;  /* 0x0000001fff087819 */ /* 0x002fe2000001143d */
[----:B------:R-:W-:Y:S04]  /*bf430*/  STL [R1+0x1780], R3 ;  /* 0x0017800301007387 */ /* 0x000fe80000100800 */
[----:B------:R-:W2:Y:S01]  /*bf440*/  LDL.LU R10, [R1+0xc00] ;  /* 0x000c0000010a7983 */ /* 0x000ea20000300800 */
[----:B------:R-:W-:-:S03]  /*bf450*/  IMAD.X R21, R8, 0x1, R31, P6 ;  /* 0x0000000108157824 */ /* 0x000fc600030e061f */
[----:B------:R-:W2:Y:S04]  /*bf460*/  LDL.LU R2, [R1+0xc04] ;  /* 0x000c040001027983 */ /* 0x000ea80000300800 */
[----:B------:R0:W-:Y:S04]  /*bf470*/  STL.64 [R1+0x1448], R20 ;  /* 0x0014481401007387 */ /* 0x0001e80000100a00 */
[----:B------:R-:W-:Y:S04]  /*bf480*/  STL [R1+0x50b4], R52 ;  /* 0x0050b43401007387 */ /* 0x000fe80000100800 */
[----:B------:R-:W4:Y:S01]  /*bf490*/  LDL.LU R60, [R1+0xc08] ;  /* 0x000c0800013c7983 */ /* 0x000f220000300800 */
[----:B0-----:R-:W-:-:S03]  /*bf4a0*/  IADD3 R20, P6, R61, R33, RZ ;  /* 0x000000213d147210 */ /* 0x001fc60007fde0ff */
[----:B------:R-:W4:Y:S02]  /*bf4b0*/  LDL.LU R59, [R1+0xc0c] ;  /* 0x000c0c00013b7983 */ /* 0x000f240000300800 */
[----:B------:R-:W-:Y:S02]  /*bf4c0*/  IMAD.X R21, R8, 0x1, R32, P6 ;  /* 0x0000000108157824 */ /* 0x000fe400030e0620 */
[----:B------:R-:W4:Y:S04]  /*bf4d0*/  LDL.LU R54, [R1+0xbf0] ;  /* 0x000bf00001367983 */ /* 0x000f280000300800 */
[----:B------:R0:W-:Y:S04]  /*bf4e0*/  STL.64 [R1+0x1440], R20 ;  /* 0x0014401401007387 */ /* 0x0001e80000100a00 */
[----:B------:R-:W4:Y:S01]  /*bf4f0*/  LDL.LU R0, [R1+0xbf4] ;  /* 0x000bf40001007983 */ /* 0x000f220000300800 */
[----:B------:R-:W-:-:S02]  /*bf500*/  F2FP.SATFINITE.E5M2.F32.PACK_AB_MERGE_C R5, R58, R4, RZ ;  /* 0x000000043a05723e */ /* 0x000fc400048060ff */
[----:B------:R-:W-:Y:S02]  /*bf510*/  F2FP.SATFINITE.E5M2.F32.PACK_AB_MERGE_C R3, R9, R13, RZ ;  /* 0x0000000d0903723e */ /* 0x000fe400048060ff */
[----:B0-----:R-:W-:Y:S01]  /*bf520*/  IADD3 R20, P6, R61, R56, RZ ;  /* 0x000000383d147210 */ /* 0x001fe20007fde0ff */
[----:B------:R-:W-:Y:S04]  /*bf530*/  STL.64 [R1+0x52e0], R32 ;  /* 0x0052e02001007387 */ /* 0x000fe80000100a00 */
[----:B------:R-:W-:Y:S01]  /*bf540*/  IMAD.X R21, R8, 0x1, R29, P6 ;  /* 0x0000000108157824 */ /* 0x000fe200030e061d */
[----:B------:R-:W4:Y:S04]  /*bf550*/  LDL.LU R4, [R1+0xbf8] ;  /* 0x000bf80001047983 */ /* 0x000f280000300800 */
[----:B------:R-:W4:Y:S04]  /*bf560*/  LDL.LU R58, [R1+0xbfc] ;  /* 0x000bfc00013a7983 */ /* 0x000f280000300800 */
[----:B------:R-:W-:Y:S04]  /*bf570*/  STL [R1+0x527c], R5 ;  /* 0x00527c0501007387 */ /* 0x000fe80000100800 */
[----:B------:R3:W-:Y:S04]  /*bf580*/  STL [R1+0x70], R3 ;  /* 0x0000700301007387 */ /* 0x0007e80000100800 */
[----:B------:R0:W-:Y:S01]  /*bf590*/  STL.64 [R1+0x1438], R20 ;  /* 0x0014381401007387 */ /* 0x0001e20000100a00 */
[----:B---3--:R-:W-:-:S03]  /*bf5a0*/  F2FP.SATFINITE.E5M2.F32.PACK_AB_MERGE_C R3, R11, R12, RZ ;  /* 0x0000000c0b03723e */ /* 0x008fc600048060ff */
        /* <DEDUP_REMOVED lines=12> */
[----:B------:R-:W-:Y:S04]  /*bf670*/  STL [R1+0x5284], R3 ;  /* 0x0052840301007387 */ /* 0x000fe80000100800 */
[----:B------:R-:W3:Y:S04]  /*bf680*/  LDL.LU R13, [R1+0x1b80] ;  /* 0x001b8000010d7983 */ /* 0x000ee80000300800 */
[----:B------:R-:W3:Y:S01]  /*bf690*/  LDL.LU R11, [R1+0x1b84] ;  /* 0x001b8400010b7983 */ /* 0x000ee20000300800 */
[----:B--2---:R-:W-:-:S05]  /*bf6a0*/  F2FP.SATFINITE.E5M2.F32.PACK_AB_MERGE_C R2, R2, R10, RZ ;  /* 0x0000000a0202723e */ /* 0x004fca00048060ff */
[----:B------:R0:W-:Y:S04]  /*bf6b0*/  STL [R1+0x34], R2 ;  /* 0x0000340201007387 */ /* 0x0001e80000100800 */
[----:B------:R-:W2:Y:S01]  /*bf6c0*/  LDL.LU R10, [R1+0x1b88] ;  /* 0x001b8800010a7983 */ /* 0x000ea20000300800 */
[----:B0-----:R-:W-:-:S05]  /*bf6d0*/  IADD3 R2, P6, R61, R47, RZ ;  /* 0x0000002f3d027210 */ /* 0x001fca0007fde0ff */
[----:B------:R-:W-:Y:S01]  /*bf6e0*/  IMAD.X R3, R8, 0x1, R30, P6 ;  /* 0x0000000108037824 */ /* 0x000fe200030e061e */
[----:B------:R-:W-:-:S04]  /*bf6f0*/  IADD3 R32, P6, R61, R46, RZ ;  /* 0x0000002e3d207210 */ /* 0x000fc80007fde0ff */
[----:B------:R4:W-:Y:S01]  /*bf700*/  STL.64 [R1+0x1430], R2 ;  /* 0x0014300201007387 */ /* 0x0009e20000100a00 */
[----:B------:R-:W-:Y:S01]  /*bf710*/  IMAD.X R33, R8, 0x1, R27, P6 ;  /* 0x0000000108217824 */ /* 0x000fe200030e061b */
[----:B----4-:R-:W-:Y:S02]  /*bf720*/  F2FP.SATFINITE.E5M2.F32.PACK_AB_MERGE_C R3, R59, R60, RZ ;  /* 0x0000003c3b03723e */ /* 0x010fe400048060ff */
[----:B------:R-:W2:Y:S01]  /*bf730*/  LDL.LU R2, [R1+0x1b8c] ;  /* 0x001b8c0001027983 */ /* 0x000ea20000300800 */
[----:B------:R-:W-:-:S05]  /*bf740*/  F2FP.SATFINITE.E5M2.F32.PACK_AB_MERGE_C R60, R0, R54, RZ ;  /* 0x00000036003c723e */ /* 0x000fca00048060ff */
[----:B------:R-:W-:Y:S04]  /*bf750*/  STL [R1+0x52c4], R60 ;  /* 0x0052c43c01007387 */ /* 0x000fe80000100800 */
[----:B------:R-:W4:Y:S04]  /*bf760*/  LDL.LU R54, [R1+0x1b70] ;  /* 0x001b700001367983 */ /* 0x000f280000300800 */
[----:B------:R-:W4:Y:S04]  /*bf770*/  LDL.LU R0, [R1+0x1b74] ;  /* 0x001b740001007983 */ /* 0x000f280000300800 */
[----:B------:R0:W-:Y:S01]  /*bf780*/  STL.64 [R1+0x1428], R32 ;  /* 0x0014282001007387 */ /* 0x0001e20000100a00 */
[----:B------:R-:W-:-:S03]  /*bf790*/  F2FP.SATFINITE.E5M2.F32.PACK_AB_MERGE_C R59, R58, R4, RZ ;  /* 0x000000043a3b723e */ /* 0x000fc600048060ff */
[----:B------:R-:W4:Y:S04]  /*bf7a0*/  LDL.LU R4, [R1+0x1b78] ;  /* 0x001b780001047983 */ /* 0x000f280000300800 */
[----:B------:R-:W4:Y:S01]  /*bf7b0*/  LDL.LU R58, [R1+0x1b7c] ;  /* 0x001b7c00013a7983 */ /* 0x000f220000300800 */
[----:B0-----:R-:W-:-:S05]  /*bf7c0*/  IADD3 R32, P6, R61, R45, RZ ;  /* 0x0000002d3d207210 */ /* 0x001fca0007fde0ff */
[----:B------:R-:W-:Y:S01]  /*bf7d0*/  IMAD.X R33, R8, 0x1, R28, P6 ;  /* 0x0000000108217824 */ /* 0x000fe200030e061c */
[----:B---3--:R-:W-:Y:S02]  /*bf7e0*/  F2FP.SATFINITE.E5M2.F32.PACK_AB_MERGE_C R9, R9, R20, RZ ;  /* 0x000000140909723e */ /* 0x008fe400048060ff */
[----:B------:R-:W-:Y:S01]  /*bf7f0*/  IADD3 R20, P6, R61, R44, RZ ;  /* 0x0000002c3d147210 */ /* 0x000fe20007fde0ff */
[----:B------:R-:W-:Y:S01]  /*bf800*/  STL [R1+0x52d0], R59 ;  /* 0x0052d03b01007387 */ /* 0x000fe20000100800 */
[----:B------:R-:W-:-:S03]  /*bf810*/  F2FP.SATFINITE.E5M2.F32.PACK_AB_MERGE_C R12, R12, R21, RZ ;  /* 0x000000150c0c723e */ /* 0x000fc600048060ff */
[----:B------:R-:W-:Y:S01]  /*bf820*/  IMAD.X R21, R8, 0x1, R26, P6 ;  /* 0x0000000108157824 */ /* 0x000fe200030e061a */
[----:B------:R0:W-:Y:S04]  /*bf830*/  STL [R1+0x52d4], R9 ;  /* 0x0052d40901007387 */ /* 0x0001e80000100800 */
[----:B------:R-:W-:Y:S04]  /*bf840*/  STL.64 [R1+0x1420], R32 ;  /* 0x0014202001007387 */ /* 0x000fe80000100a00 */
[----:B------:R1:W-:Y:S01]  /*bf850*/  STL.64 [R1+0x1418], R20 ;  /* 0x0014181401007387 */ /* 0x0003e20000100a00 */
[----:B0-----:R-:W-:-:S02]  /*bf860*/  F2FP.SATFINITE.E5M2.F32.PACK_AB_MERGE_C R9, R49, R51, RZ ;  /* 0x000000333109723e */ /* 0x001fc400048060ff */
[----:B-1----:R-:W-:Y:S02]  /*bf870*/  IADD3 R20, P6, R61, R43, RZ ;  /* 0x0000002b3d147210 */ /* 0x002fe40007fde0ff */
[----:B------:R-:W-:-:S03]  /*bf880*/  F2FP.SATFINITE.E5M2.F32.PACK_AB_MERGE_C R5, R53, R57, RZ ;  /* 0x000000393505723e */ /* 0x000fc600048060ff */
[----:B------:R-:W-:Y:S01]  /*bf890*/  IMAD.X R21, R8, 0x1, R24, P6 ;  /* 0x0000000108157824 */ /* 0x000fe200030e0618 */
[----:B------:R-:W-:Y:S04]  /*bf8a0*/  STL [R1+0xe0], R9 ;  /* 0x0000e00901007387 */ /* 0x000fe80000100800 */
[----:B------:R-:W-:Y:S04]  /*bf8b0*/  STL [R1+0x1778], R5 ;  /* 0x0017780501007387 */ /* 0x000fe80000100800 */
[----:B------:R0:W-:Y:S04]  /*bf8c0*/  STL.64 [R1+0x1410], R20 ;  /* 0x0014101401007387 */ /* 0x0001e80000100a00 */
[----:B0-----:R-:W3:Y:S04]  /*bf8d0*/  LDL.LU R20, [R1+0x1b60] ;  /* 0x001b600001147983 */ /* 0x001ee80000300800 */
[----:B------:R-:W3:Y:S01]  /*bf8e0*/  LDL.LU R21, [R1+0x1b64] ;  /* 0x001b640001157983 */ /* 0x000ee20000300800 */
[----:B------:R-:W-:-:S02]  /*bf8f0*/  IADD3 R32, P6, R61, R42, RZ ;  /* 0x0000002a3d207210 */ /* 0x000fc40007fde0ff */
[----:B------:R-:W-:Y:S02]  /*bf900*/  F2FP.SATFINITE.E5M2.F32.PACK_AB_MERGE_C R5, R14, R6, RZ ;  /* 0x000000060e05723e */ /* 0x000fe400048060ff */
[----:B------:R-:W-:Y:S01]  /*bf910*/  F2FP.SATFINITE.E5M2.F32.PACK_AB_MERGE_C R51, R11, R13, RZ ;  /* 0x0000000d0b33723e */ /* 0x000fe200048060ff */
[----:B------:R-:W-:Y:S02]  /*bf920*/  IMAD.X R33, R8, 0x1, R25, P6 ;  /* 0x0000000108217824 */ /* 0x000fe400030e0619 */
[----:B------:R0:W-:Y:S04]  /*bf930*/  STL [R1+0x177c], R5 ;  /* 0x00177c0501007387 */ /* 0x0001e80000100800 */
[----:B------:R1:W-:Y:S04]  /*bf940*/  STL.64 [R1+0x5260], R50 ;  /* 0x0052603201007387 */ /* 0x0003e80000100a00 */
[----:B0-----:R-:W3:Y:S04]  /*bf950*/  LDL.LU R5, [R1+0x1b6c] ;  /* 0x001b6c0001057983 */ /* 0x001ee80000300800 */
[----:B-1----:R-:W3:Y:S04]  /*bf960*/  LDL.LU R51, [R1+0xbe8] ;  /* 0x000be80001337983 */ /* 0x002ee80000300800 */
[----:B------:R-:W-:Y:S01]  /*bf970*/  STL.64 [R1+0x1408], R32 ;  /* 0x0014082001007387 */ /* 0x000fe20000100a00 */
[----:B------:R-:W-:-:S02]  /*bf980*/  F2FP.SATFINITE.E5M2.F32.PACK_AB_MERGE_C R55, R55, R16, RZ ;  /* 0x000000103737723e */ /* 0x000fc400048060ff */
[----:B--2---:R-:W-:Y:S02]  /*bf990*/  F2FP.SATFINITE.E5M2.F32.PACK_AB_MERGE_C R53, R2, R10, RZ ;  /* 0x0000000a0235723e */ /* 0x004fe400048060ff */
[----:B------:R-:W-:Y:S01]  /*bf9a0*/  IADD3 R10, P6, R61, R41, RZ ;  /* 0x000000293d0a7210 */ /* 0x000fe20007fde0ff */
[----:B------:R-:W2:Y:S04]  /*bf9b0*/  LDL.LU R2, [R1+0xbec] ;  /* 0x000bec0001027983 */ /* 0x000ea80000300800 */
[----:B------:R-:W2:Y:S01]  /*bf9c0*/  LDL.LU R9, [R1+0xbd0] ;  /* 0x000bd00001097983 */ /* 0x000ea20000300800 */
[----:B------:R-:W-:-:S03]  /*bf9d0*/  IMAD.X R11, R8, 0x1, R17, P6 ;  /* 0x00000001080b7824 */ /* 0x000fc600030e0611 */
[----:B------:R-:W2:Y:S04]  /*bf9e0*/  LDL.LU R14, [R1+0xbd4] ;  /* 0x000bd400010e7983 */ /* 0x000ea80000300800 */
[----:B------:R0:W-:Y:S04]  /*bf9f0*/  STL [R1+0x5184], R53 ;  /* 0x0051843501007387 */ /* 0x0001e80000100800 */
[----:B0-----:R-:W2:Y:S04]  /*bfa00*/  LDL.LU R53, [R1+0xbe4] ;  /* 0x000be40001357983 */ /* 0x001ea80000300800 */
[----:B------:R-:W2:Y:S04]  /*bfa10*/  LDL.LU R59, [R1+0xbd8] ;  /* 0x000bd800013b7983 */ /* 0x000ea80000300800 */
[----:B------:R-:W2:Y:S04]  /*bfa20*/  LDL.LU R13, [R1+0xbdc] ;  /* 0x000bdc00010d7983 */ /* 0x000ea80000300800 */
[----:B------:R0:W-:Y:S04]  /*bfa30*/  STL.64 [R1+0x1400], R10 ;  /* 0x0014000a01007387 */ /* 0x0001e80000100a00 */
[----:B------:R-:W2:Y:S01]  /*bfa40*/  LDL.LU R60, [R1+0x1b50] ;  /* 0x001b5000013c7983 */ /* 0x000ea20000300800 */
[----:B----4-:R-:W-:-:S03]  /*bfa50*/  F2FP.SATFINITE.E5M2.F32.PACK_AB_MERGE_C R57, R0, R54, RZ ;  /* 0x000000360039723e */ /* 0x010fc600048060ff */
[----:B0-----:R-:W4:Y:S04]  /*bfa60*/  LDL.LU R10, [R1+0x1b54] ;  /* 0x001b5400010a7983 */ /* 0x001f280000300800 */
[----:B------:R-:W4:Y:S04]  /*bfa70*/  LDL.LU R32, [R1+0x1b58] ;  /* 0x001b580001207983 */ /* 0x000f280000300800 */
[----:B------:R-:W4:Y:S01]  /*bfa80*/  LDL.LU R11, [R1+0x1b5c] ;  /* 0x001b5c00010b7983 */ /* 0x000f220000300800 */
[----:B------:R-:W-:-:S03]  /*bfa90*/  F2FP.SATFINITE.E5M2.F32.PACK_AB_MERGE_C R6, R58, R4, RZ ;  /* 0x000000043a06723e */ /* 0x000fc600048060ff */
        /* <DEDUP_REMOVED lines=8> */
[----:B------:R0:W-:Y:S01]  /*bfb20*/  STL.64 [R1+0x5268], R6 ;  /* 0x0052680601007387 */ /* 0x0001e20000100a00 */
[----:B---3--:R-:W-:-:S02]  /*bfb30*/  F2FP.SATFINITE.E5M2.F32.PACK_AB_MERGE_C R50, R21, R20, RZ ;  /* 0x000000141532723e */ /* 0x008fc400048060ff */
[C---:B------:R-:W-:Y:S01]  /*bfb40*/  IADD3 R20, P6, R61.reuse, R40, RZ ;  /* 0x000000283d147210 */ /* 0x040fe20007fde0ff */
[----:B0-----:R-:W3:Y:S04]  /*bfb50*/  LDL.LU R6, [R1+0x1b68] ;  /* 0x001b680001067983 */ /* 0x001ee80000300800 */
[----:B------:R-:W-:Y:S01]  /*bfb60*/  IMAD.X R21, R8, 0x1, R18, P6 ;  /* 0x0000000108157824 */ /* 0x000fe200030e0612 */
[----:B------:R-:W3:Y:S04]  /*bfb70*/  LDL.LU R7, [R1+0xbe0] ;  /* 0x000be00001077983 */ /* 0x000ee80000300800 */
[----:B------:R0:W-:Y:S04]  /*bfb80*/  STL [R1+0x5288], R50 ;  /* 0x0052883201007387 */ /* 0x0001e80000100800 */
[----:B0-----:R-:W3:Y:S04]  /*bfb90*/  LDL.LU R50, [R1+0x14] ;  /* 0x0000140001327983 */ /* 0x001ee80000300800 */
[----:B------:R-:W-:Y:S04]  /*bfba0*/  STL.64 [R1+0x52d8], R40 ;  /* 0x0052d82801007387 */ /* 0x000fe80000100a00 */
[----:B------:R0:W-:Y:S04]  /*bfbb0*/  STL.64 [R1+0x13f8], R20 ;  /* 0x0013f81401007387 */ /* 0x0001e80000100a00 */
[----:B0-----:R-:W3:Y:S01]  /*bfbc0*/  LDL.LU.64 R20, [R1+0x52e8] ;  /* 0x0052e80001147983 */ /* 0x001ee20000300a00 */
[----:B------:R-:W-:-:S03]  /*bfbd0*/  IADD3 R40, P6, R61, R39, RZ ;  /* 0x000000273d287210 */ /* 0x000fc60007fde0ff */
[----:B------:R-:W-:Y:S02]  /*bfbe0*/  STL.64 [R1+0x52c8], R18 ;  /* 0x0052c81201007387 */ /* 0x000fe40000100a00 */
[----:B------:R-:W-:Y:S01]  /*bfbf0*/  IMAD.X R41, R8, 0x1, R19, P6 ;  /* 0x0000000108297824 */ /* 0x000fe200030e0613 */
[----:B--2---:R-:W-:-:S05]  /*bfc00*/  F2FP.SATFINITE.E5M2.F32.PACK_AB_MERGE_C R2, R2, R51, RZ ;  /* 0x000000330202723e */ /* 0x004fca00048060ff */
[----:B------:R0:W-:Y:S01]  /*bfc10*/  STL.64 [R1+0x5290], R2 ;  /* 0x0052900201007387 */ /* 0x0001e20000100a00 */
[----:B------:R-:W-:-:S03]  /*bfc20*/  F2FP.SATFINITE.E5M2.F32.PACK_AB_MERGE_C R14, R14, R9, RZ ;  /* 0x000000090e0e723e */ /* 0x000fc600048060ff */
[----:B------:R-:W-:Y:S01]  /*bfc30*/  STL.64 [R1+0x13f0], R40 ;  /* 0x0013f02801007387 */ /* 0x000fe20000100a00 */
[----:B0-----:R-:W-:-:S03]  /*bfc40*/  IADD3 R2, P6, R61, R38, RZ ;  /* 0x000000263d027210 */ /* 0x001fc60007fde0ff */
[----:B------:R-:W-:Y:S04]  /*bfc50*/  STL.64 [R1+0x52a0], R14 ;  /* 0x0052a00e01007387 */ /* 0x000fe80000100a00 */
[----:B------:R-:W-:Y:S01]  /*bfc60*/  STL.64 [R1+0x52b8], R38 ;  /* 0x0052b82601007387 */ /* 0x000fe20000100a00 */
[----:B------:R-:W-:-:S05]  /*bfc70*/  F2FP.SATFINITE.E5M2.F32.PACK_AB_MERGE_C R13, R13, R59, RZ ;  /* 0x0000003b0d0d723e */ /* 0x000fca00048060ff */
[----:B------:R-:W-:Y:S01]  /*bfc80*/  STL.64 [R1+0x52b0], R12 ;  /* 0x0052b00c01007387 */ /* 0x000fe20000100a00 */
[----:B----4-:R-:W-:Y:S02]  /*bfc90*/  F2FP.SATFINITE.E5M2.F32.PACK_AB_MERGE_C R10, R10, R60, RZ ;  /* 0x0000003c0a0a723e */ /* 0x010fe400048060ff */
[----:B------:R-:W-:Y:S02]  /*bfca0*/  F2FP.SATFINITE.E5M2.F32.PACK_AB_MERGE_C R11, R11, R32, RZ ;  /* 0x000000200b0b723e */ /* 0x000fe400048060ff */
[----:B---3--:R-:W-:Y:S02]  /*bfcb0*/  F2FP.SATFINITE.E5M2.F32.PACK_AB_MERGE_C R5, R5, R6, RZ ;  /* 0x000000060505723e */ /* 0x008fe400048060ff */
[----:B------:R-:W-:Y:S02]  /*bfcc0*/  F2FP.SATFINITE.E5M2.F32.PACK_AB_MERGE_C R6, R53, R7, RZ ;  /* 0x000000073506723e */ /* 0x000fe400048060ff */
[----:B------:R-:W-:Y:S01]  /*bfcd0*/  F2FP.SATFINITE.E5M2.F32.PACK_AB_MERGE_C R7, R52, R33, RZ ;  /* 0x000000213407723e */ /* 0x000fe200048060ff */
[----:B------:R-:W-:-:S05]  /*bfce0*/  IMAD.X R3, R8, 0x1, R20, P6 ;  /* 0x0000000108037824 */ /* 0x000fca00030e0614 */
[----:B------:R0:W-:Y:S02]  /*bfcf0*/  STL.64 [R1+0x13e8], R2 ;  /* 0x0013e80201007387 */ /* 0x0001e40000100a00 */
[----:B0-----:R-:W-:-:S05]  /*bfd00*/  IADD3 R2, P6, R61, R37, RZ ;  /* 0x000000253d027210 */ /* 0x001fca0007fde0ff */
[----:B------:R-:W-:-:S05]  /*bfd10*/  IMAD.X R3, R8, 0x1, R21, P6 ;  /* 0x0000000108037824 */ /* 0x000fca00030e0615 */
[----:B------:R0:W-:Y:S02]  /*bfd20*/  STL.64 [R1+0x13e0], R2 ;  /* 0x0013e00201007387 */ /* 0x0001e40000100a00 */
[----:B0-----:R-:W-:Y:S02]  /*bfd30*/  IADD3 R2, P6, R61, R36, RZ ;  /* 0x000000243d027210 */ /* 0x001fe40007fde0ff */
[----:B------:R-:W-:Y:S03]  /*bfd40*/  STL [R1+0x364], R7 ;  /* 0x0003640701007387 */ /* 0x000fe60000100800 */
[----:B------:R-:W-:-:S05]  /*bfd50*/  IMAD.X R3, R8, 0x1, R22, P6 ;  /* 0x0000000108037824 */ /* 0x000fca00030e0616 */
[----:B------:R0:W-:Y:S02]  /*bfd60*/  STL.64 [R1+0x13d8], R2 ;  /* 0x0013d80201007387 */ /* 0x0001e40000100a00 */
[----:B0-----:R-:W-:-:S05]  /*bfd70*/  IADD3 R2, P6, R61, R35, RZ ;  /* 0x000000233d027210 */ /* 0x001fca0007fde0ff */
[----:B------:R-:W-:-:S05]  /*bfd80*/  IMAD.X R3, R8, 0x1, R23, P6 ;  /* 0x0000000108037824 */ /* 0x000fca00030e0617 */
[----:B------:R0:W-:Y:S02]  /*bfd90*/  STL.64 [R1+0x13d0], R2 ;  /* 0x0013d00201007387 */ /* 0x0001e40000100a00 */
[----:B0-----:R-:W-:Y:S02]  /*bfda0*/  F2FP.SATFINITE.E5M2.F32.PACK_AB_MERGE_C R2, R49, R16, RZ ;  /* 0x000000103102723e */ /* 0x001fe400048060ff */
[----:B------:R-:W-:-:S05]  /*bfdb0*/  F2FP.SATFINITE.E5M2.F32.PACK_AB_MERGE_C R49, R0, R54, RZ ;  /* 0x000000360031723e */ /* 0x000fca00048060ff */
[----:B------:R0:W-:Y:S04]  /*bfdc0*/  STL.64 [R1+0x5270], R48 ;  /* 0x0052703001007387 */ /* 0x0001e80000100a00 */
[----:B------:R1:W-:Y:S04]  /*bfdd0*/  STL [R1+0x368], R2 ;  /* 0x0003680201007387 */ /* 0x0003e80000100800 */
[----:B0-----:R-:W2:Y:S04]  /*bfde0*/  LDL.LU R48, [R1+0x1c28] ;  /* 0x001c280001307983 */ /* 0x001ea80000300800 */
[----:B------:R-:W2:Y:S04]  /*bfdf0*/  LDL.LU R49, [R1+0x1c2c] ;  /* 0x001c2c0001317983 */ /* 0x000ea80000300800 */
[----:B------:R-:W3:Y:S04]  /*bfe00*/  LDL.LU R61, [R1+0x1c10] ;  /* 0x001c1000013d7983 */ /* 0x000ee80000300800 */
[----:B------:R-:W3:Y:S04]  /*bfe10*/  LDL.LU R12, [R1+0x1c14] ;  /* 0x001c1400010c7983 */ /* 0x000ee80000300800 */
[----:B------:R-:W4:Y:S04]  /*bfe20*/  LDL.LU R13, [R1+0x1c18] ;  /* 0x001c1800010d7983 */ /* 0x000f280000300800 */
[----:B------:R-:W4:Y:S04]  /*bfe30*/  LDL.LU R38, [R1+0x1c1c] ;  /* 0x001c1c0001267983 */ /* 0x000f280000300800 */
[----:B------:R-:W2:Y:S04]  /*bfe40*/  LDL.LU R39, [R1+0x1c00] ;  /* 0x001c000001277983 */ /* 0x000ea80000300800 */
[----:B------:R-:W2:Y:S04]  /*bfe50*/  LDL.LU R14, [R1+0x1c04] ;  /* 0x001c0400010e7983 */ /* 0x000ea80000300800 */
[----:B------:R-:W3:Y:S04]  /*bfe60*/  LDL.LU R15, [R1+0x1c08] ;  /* 0x001c0800010f7983 */ /* 0x000ee80000300800 */
[----:B-1----:R-:W3:Y:S04]  /*bfe70*/  LDL.LU R2, [R1+0x1c0c] ;  /* 0x001c0c0001027983 */ /* 0x002ee80000300800 */
[----:B------:R-:W3:Y:S04]  /*bfe80*/  LDL.LU R3, [R1+0xbc0] ;  /* 0x000bc00001037983 */ /* 0x000ee80000300800 */
[----:B------:R-:W3:Y:S04]  /*bfe90*/  LDL.LU R18, [R1+0xbc4] ;  /* 0x000bc40001127983 */ /* 0x000ee80000300800 */
[----:B------:R-:W3:Y:S04]  /*bfea0*/  LDL.LU R19, [R1+0xbc8] ;  /* 0x000bc80001137983 */ /* 0x000ee80000300800 */
[----:B------:R-:W3:Y:S04]  /*bfeb0*/  LDL.LU R40, [R1+0xbcc] ;  /* 0x000bcc0001287983 */ /* 0x000ee80000300800 */
[----:B------:R-:W3:Y:S04]  /*bfec0*/  LDL.LU R41, [R1+0xbb0] ;  /* 0x000bb00001297983 */ /* 0x000ee80000300800 */
[----:B------:R-:W3:Y:S01]  /*bfed0*/  LDL.LU R7, [R1+0xbb4] ;  /* 0x000bb40001077983 */ /* 0x000ee20000300800 */
[----:B------:R-:W-:-:S03]  /*bfee0*/  F2FP.SATFINITE.E5M2.F32.PACK_AB_MERGE_C R54, R58, R4, RZ ;  /* 0x000000043a36723e */ /* 0x000fc600048060ff */
[----:B------:R-:W3:Y:S01]  /*bfef0*/  LDL.LU R53, [R1+0xbb8] ;  /* 0x000bb80001357983 */ /* 0x000ee20000300800 */
[----:B------:R-:W-:-:S03]  /*bff00*/  SHF.R.S32.HI R8, RZ, 0x1f, R50 ;  /* 0x0000001fff087819 */ /* 0x000fc60000011432 */
[----:B------:R-:W3:Y:S01]  /*bff10*/  LDL.LU R51, [R1+0xbbc] ;  /* 0x000bbc0001337983 */ /* 0x000ee20000300800 */
[----:B------:R-:W-:-:S03]  /*bff20*/  IADD3 R32, P6, R50, R34, RZ ;  /* 0x0000002232207210 */ /* 0x000fc60007fde0ff */
        /* <DEDUP_REMOVED lines=8> */
[----:B------:R-:W3:Y:S04]  /*bffb0*/  LDL.LU R0, [R1+0x1b2c] ;  /* 0x001b2c0001007983 */ /* 0x000ee80000300800 */
[----:B------:R0:W-:Y:S04]  /*bffc0*/  STL [R1+0x5188], R54 ;  /* 0x0051883601007387 */ /* 0x0001e80000100800 */
[----:B0-----:R-:W3:Y:S04]  /*bffd0*/  LDL.LU R54, [R1+0x1c24] ;  /* 0x001c240001367983 */ /* 0x001ee80000300800 */
[----:B------:R0:W-:Y:S04]  /*bffe0*/  STL [R1+0x5298], R55 ;  /* 0x0052983701007387 */ /* 0x0001e80000100800 */
[----:B0-----:R-:W3:Y:S04]  /*bfff0*/  LDL.LU R55, [R1+0x1c20] ;  /* 0x001c200001377983 */ /* 0x001ee80000300800 */
[----:B------:R0:W-:Y:S04]  /*c0000*/  STL.64 [R1+0x13c8], R32 ;  /* 0x0013c82001007387 */ /* 0x0001e80000100a00 */
[----:B0-----:R-:W3:Y:S01]  /*c0010*/  LDL.LU.64 R32, [R1+0x52e0] ;  /* 0x0052e00001207983 */ /* 0x001ee20000300a00 */
[----:B----4-:R-:W-:-:S02]  /*c0020*/  F2FP.SATFINITE.E5M2.F32.PACK_AB_MERGE_C R38, R38, R13, RZ ;  /* 0x0000000d2626723e */ /* 0x010fc400048060ff */
[----:B--2---:R-:W-:Y:S02]  /*c0030*/  F2FP.SATFINITE.E5M2.F32.PACK_AB_MERGE_C R14, R14, R39, RZ ;  /* 0x000000270e0e723e */ /* 0x004fe400048060ff */
[----:B---3--:R-:W-:Y:S02]  /*c0040*/  F2FP.SATFINITE.E5M2.F32.PACK_AB_MERGE_C R2, R2, R15, RZ ;  /* 0x0000000f0202723e */ /* 0x008fe400048060ff */
[----:B------:R-:W-:Y:S02]  /*c0050*/  F2FP.SATFINITE.E5M2.F32.PACK_AB_MERGE_C R55, R54, R55, RZ ;  /* 0x000000373637723e */ /* 0x000fe400048060ff */
[----:B------:R-:W-:-:S03]  /*c0060*/  F2FP.SATFINITE.E5M2.F32.PACK_AB_MERGE_C R54, R49, R48, RZ ;  /* 0x000000303136723e */ /* 0x000fc600048060ff */
[----:B------:R-:W-:Y:S01]  /*c0070*/  STL [R1+0x1848], R55 ;  /* 0x0018483701007387 */ /* 0x000fe20000100800 */
[----:B------:R-:W-:-:S03]  /*c0080*/  IADD3 R48, P6, R50, R33, RZ ;  /* 0x0000002132307210 */ /* 0x000fc60007fde0ff */
[----:B------:R-:W-:Y:S02]  /*c0090*/  STL [R1+0x1844], R54 ;  /* 0x0018443601007387 */ /* 0x000fe40000100800 */
[----:B------:R-:W-:-:S05]  /*c00a0*/  IMAD.X R49, R8, 0x1, R32, P6 ;  /* 0x0000000108317824 */ /* 0x000fca00030e0620 */
[----:B------:R0:W-:Y:S02]  /*c00b0*/  STL.64 [R1+0x13c0], R48 ;  /* 0x0013c03001007387 */ /* 0x0001e40000100a00 */
[----:B0-----:R-:W-:Y:S02]  /*c00c0*/  F2FP.SATFINITE.E5M2.F32.PACK_AB_MERGE_C R48, R12, R61, RZ ;  /* 0x0000003d0c30723e */ /* 0x001fe400048060ff */
[----:B------:R-:W-:-:S05]  /*c00d0*/  IADD3 R12, P6, R50, R56, RZ ;  /* 0x00000038320c7210 */ /* 0x000fca0007fde0ff */
[----:B------:R-:W-:Y:S01]  /*c00e0*/  IMAD.X R13, R8, 0x1, R29, P6 ;  /* 0x00000001080d7824 */ /* 0x000fe200030e061d */
[----:B------:R-:W-:Y:S04]  /*c00f0*/  STL [R1+0x1870], R48 ;  /* 0x0018703001007387 */ /* 0x000fe80000100800 */
[----:B------:R-:W-:Y:S04]  /*c0100*/  STL [R1+0x186c], R38 ;  /* 0x00186c2601007387 */ /* 0x000fe80000100800 */
[----:B------:R0:W-:Y:S04]  /*c0110*/  STL.64 [R1+0x13b8], R12 ;  /* 0x0013b80c01007387 */ /* 0x0001e80000100a00 */
[----:B------:R-:W-:Y:S01]  /*c0120*/  STL [R1+0x1898], R14 ;  /* 0x0018980e01007387 */ /* 0x000fe20000100800 */
[----:B0-----:R-:W-:-:S03]  /*c0130*/  IADD3 R12, P6, R50, R47, RZ ;  /* 0x0000002f320c7210 */ /* 0x001fc60007fde0ff */
[----:B------:R0:W-:Y:S02]  /*c0140*/  STL [R1+0x1894], R2 ;  /* 0x0018940201007387 */ /* 0x0001e40000100800 */
[----:B------:R-:W-:Y:S01]  /*c0150*/  IMAD.X R13, R8, 0x1, R30, P6 ;  /* 0x00000001080d7824 */ /* 0x000fe200030e061e */
[----:B0-----:R-:W-:-:S04]  /*c0160*/  IADD3 R2, P6, R50, R46, RZ ;  /* 0x0000002e32027210 */ /* 0x001fc80007fde0ff */
[----:B------:R0:W-:Y:S02]  /*c0170*/  STL.64 [R1+0x13b0], R12 ;  /* 0x0013b00c01007387 */ /* 0x0001e40000100a00 */
[----:B0-----:R-:W-:Y:S01]  /*c0180*/  F2FP.SATFINITE.E5M2.F32.PACK_AB_MERGE_C R13, R18, R3, RZ ;  /* 0x00000003120d723e */ /* 0x001fe200048060ff */
[----:B------:R-:W-:Y:S01]  /*c0190*/  IMAD.X R3, R8, 0x1, R27, P6 ;  /* 0x0000000108037824 */ /* 0x000fe200030e061b */
[----:B------:R-:W-:-:S03]  /*c01a0*/  F2FP.SATFINITE.E5M2.F32.PACK_AB_MERGE_C R12, R40, R19, RZ ;  /* 0x00000013280c723e */ /* 0x000fc600048060ff */
[----:B------:R-:W-:Y:S04]  /*c01b0*/  STL [R1+0x18d4], R13 ;  /* 0x0018d40d01007387 */ /* 0x000fe80000100800 */
[----:B------:R0:W-:Y:S04]  /*c01c0*/  STL [R1+0x18d0], R12 ;  /* 0x0018d00c01007387 */ /* 0x0001e80000100800 */
[----:B------:R1:W-:Y:S01]  /*c01d0*/  STL.64 [R1+0x1360], R2 ;  /* 0x0013600201007387 */ /* 0x0003e20000100a00 */
[----:B0-----:R-:W-:Y:S02]  /*c01e0*/  F2FP.SATFINITE.E5M2.F32.PACK_AB_MERGE_C R12, R7, R41, RZ ;  /* 0x00000029070c723e */ /* 0x001fe400048060ff */
[----:B------:R-:W-:-:S02]  /*c01f0*/  F2FP.SATFINITE.E5M2.F32.PACK_AB_MERGE_C R7, R51, R53, RZ ;  /* 0x000000353307723e */ /* 0x000fc400048060ff */
[----:B-1----:R-:W-:Y:S01]  /*c0200*/  IADD3 R2, P6, R50, R45, RZ ;  /* 0x0000002d32027210 */ /* 0x002fe20007fde0ff */
[----:B------:R-:W-:Y:S04]  /*c0210*/  STL [R1+0x1904], R12 ;  /* 0x0019040c01007387 */ /* 0x000fe80000100800 */
[----:B------:R-:W-:Y:S01]  /*c0220*/  IMAD.X R3, R8, 0x1, R28, P6 ;  /* 0x0000000108037824 */ /* 0x000fe200030e061c */
[----:B------:R-:W-:Y:S04]  /*c0230*/  STL [R1+0x1900], R7 ;  /* 0x0019000701007387 */ /* 0x000fe80000100800 */
[----:B------:R0:W-:Y:S04]  /*c0240*/  STL.64 [R1+0xc40], R2 ;  /* 0x000c400201007387 */ /* 0x0001e80000100a00 */
[----:B------:R-:W2:Y:S01]  /*c0250*/  LDL.LU R41, [R1+0x1a60] ;  /* 0x001a600001297983 */ /* 0x000ea20000300800 */
[----:B0-----:R-:W-:-:S02]  /*c0260*/  F2FP.SATFINITE.E5M2.F32.PACK_AB_MERGE_C R3, R59, R9, RZ ;  /* 0x000000093b03723e */ /* 0x001fc400048060ff */
[----:B------:R-:W-:-:S03]  /*c0270*/  F2FP.SATFINITE.E5M2.F32.PACK_AB_MERGE_C R2, R58, R4, RZ ;  /* 0x000000043a02723e */ /* 0x000fc600048060ff */
[----:B------:R-:W-:Y:S04]  /*c0280*/  STL [R1+0x1938], R3 ;  /* 0x0019380301007387 */ /* 0x000fe80000100800 */
[----:B------:R-:W2:Y:S04]  /*c0290*/  LDL.LU R58, [R1+0x1a64] ;  /* 0x001a6400013a7983 */ /* 0x000ea80000300800 */
[----:B------:R0:W-:Y:S04]  /*c02a0*/  STL [R1+0x192c], R2 ;  /* 0x00192c0201007387 */ /* 0x0001e80000100800 */
[----:B------:R-:W3:Y:S04]  /*c02b0*/  LDL.LU R53, [R1+0x1a68] ;  /* 0x001a680001357983 */ /* 0x000ee80000300800 */
[----:B------:R-:W3:Y:S01]  /*c02c0*/  LDL.LU R4, [R1+0x1a6c] ;  /* 0x001a6c0001047983 */ /* 0x000ee20000300800 */
[----:B0-----:R-:W-:-:S05]  /*c02d0*/  IADD3 R2, P6, R50, R44, RZ ;  /* 0x0000002c32027210 */ /* 0x001fca0007fde0ff */
[----:B------:R-:W-:Y:S01]  /*c02e0*/  IMAD.X R3, R8, 0x1, R26, P6 ;  /* 0x0000000108037824 */ /* 0x000fe200030e061a */
[----:B------:R-:W-:-:S04]  /*c02f0*/  F2FP.SATFINITE.E5M2.F32.PACK_AB_MERGE_C R0, R0, R16, RZ ;  /* 0x000000100000723e */ /* 0x000fc800048060ff */
[----:B------:R0:W-:Y:S04]  /*c0300*/  STL.64 [R1+0xc38], R2 ;  /* 0x000c380201007387 */ /* 0x0001e80000100a00 */
[----:B------:R-:W4:Y:S01]  /*c0310*/  LDL.LU R9, [R1+0x1990] ;  /* 0x0019900001097983 */ /* 0x000f220000300800 */
[----:B0-----:R-:W-:-:S05]  /*c0320*/  F2FP.SATFINITE.E5M2.F32.PACK_AB_MERGE_C R2, R52, R60, RZ ;  /* 0x0000003c3402723e */ /* 0x001fca00048060ff */
[----:B------:R0:W-:Y:S04]  /*c0330*/  STL [R1+0x360], R2 ;  /* 0x0003600201007387 */ /* 0x0001e80000100800 */
[----:B------:R-:W4:Y:S04]  /*c0340*/  LDL.LU R59, [R1+0x1994] ;  /* 0x00199400013b7983 */ /* 0x000f280000300800 */
[----:B------:R1:W-:Y:S04]  /*c0350*/  STL [R1+0x5fc], R0 ;  /* 0x0005fc0001007387 */ /* 0x0003e80000100800 */
[----:B------:R-:W4:Y:S01]  /*c0360*/  LDL.LU R18, [R1+0x1998] ;  /* 0x0019980001127983 */ /* 0x000f220000300800 */
[----:B0-----:R-:W-:-:S03]  /*c0370*/  IADD3 R2, P6, R50, R43, RZ ;  /* 0x0000002b32027210 */ /* 0x001fc60007fde0ff */
[----:B------:R-:W4:Y:S04]  /*c0380*/  LDL.LU R19, [R1+0x199c] ;  /* 0x00199c0001137983 */ /* 0x000f280000300800 */
[----:B------:R-:W4:Y:S04]  /*c0390*/  LDL.LU R60, [R1+0x18f0] ;  /* 0x0018f000013c7983 */ /* 0x000f280000300800 */
[----:B------:R-:W4:Y:S04]  /*c03a0*/  LDL.LU R16, [R1+0x18f4] ;  /* 0x0018f40001107983 */ /* 0x000f280000300800 */
[----:B------:R-:W4:Y:S01]  /*c03b0*/  LDL.LU R38, [R1+0x18f8] ;  /* 0x0018f80001267983 */ /* 0x000f220000300800 */
[----:B------:R-:W-:-:S03]  /*c03c0*/  IMAD.X R3, R8, 0x1, R24, P6 ;  /* 0x0000000108037824 */ /* 0x000fc600030e0618 */
        /* <DEDUP_REMOVED lines=8> */
[----:B------:R0:W-:Y:S01]  /*c0450*/  STL.64 [R1+0xc08], R2 ;  /* 0x000c080201007387 */ /* 0x0001e20000100a00 */
[----:B------:R-:W-:-:S03]  /*c0460*/  IADD3 R40, P6, R50, R42, RZ ;  /* 0x0000002a32287210 */ /* 0x000fc60007fde0ff */
        /* <DEDUP_REMOVED lines=8> */
[----:B--2---:R-:W-:Y:S01]  /*c04f0*/  F2FP.SATFINITE.E5M2.F32.PACK_AB_MERGE_C R58, R58, R41, RZ ;  /* 0x000000293a3a723e */ /* 0x004fe200048060ff */
[----:B------:R-:W-:-:S04]  /*c0500*/  IMAD.X R41, R8, 0x1, R25, P6 ;  /* 0x0000000108297824 */ /* 0x000fc800030e0619 */
[----:B------:R0:W-:Y:S01]  /*c0510*/  STL [R1+0x50e8], R58 ;  /* 0x0050e83a01007387 */ /* 0x0001e20000100800 */
[----:B---3--:R-:W-:-:S03]  /*c0520*/  F2FP.SATFINITE.E5M2.F32.PACK_AB_MERGE_C R4, R4, R53, RZ ;  /* 0x000000350404723e */ /* 0x008fc600048060ff */
[----:B0-----:R-:W2:Y:S04]  /*c0530*/  LDL.LU R58, [R1+0x1330] ;  /* 0x00133000013a7983 */ /* 0x001ea80000300800 */
[----:B------:R-:W3:Y:S04]  /*c0540*/  LDL.LU R53, [R1+0x24] ;  /* 0x0000240001357983 */ /* 0x000ee80000300800 */
[----:B------:R0:W-:Y:S04]  /*c0550*/  STL [R1+0x50ec], R4 ;  /* 0x0050ec0401007387 */ /* 0x0001e80000100800 */
[----:B0-----:R-:W2:Y:S04]  /*c0560*/  LDL.LU R4, [R1+0x1764] ;  /* 0x0017640001047983 */ /* 0x001ea80000300800 */
[----:B------:R0:W-:Y:S04]  /*c0570*/  STL.64 [R1+0xc00], R40 ;  /* 0x000c002801007387 */ /* 0x0001e80000100a00 */
[----:B0-----:R-:W3:Y:S01]  /*c0580*/  LDL.LU.64 R40, [R1+0x52d8] ;  /* 0x0052d80001287983 */ /* 0x001ee20000300a00 */
[----:B----4-:R-:W-:-:S03]  /*c0590*/  F2FP.SATFINITE.E5M2.F32.PACK_AB_MERGE_C R59, R59, R9, RZ ;  /* 0x000000093b3b723e */ /* 0x010fc600048060ff */
[----:B------:R-:W4:Y:S01]  /*c05a0*/  LDL.LU R9, [R1+0x52d4] ;  /* 0x0052d40001097983 */ /* 0x000f220000300800 */
[----:B------:R-:W-:-:S03]  /*c05b0*/  F2FP.SATFINITE.E5M2.F32.PACK_AB_MERGE_C R19, R19, R18, RZ ;  /* 0x000000121313723e */ /* 0x000fc600048060ff */
[----:B------:R0:W-:Y:S04]  /*c05c0*/  STL [R1+0x1834], R59 ;  /* 0x0018343b01007387 */ /* 0x0001e80000100800 */
[----:B0-----:R-:W4:Y:S04]  /*c05d0*/  LDL.LU R59, [R1+0x52d0] ;  /* 0x0052d000013b7983 */ /* 0x001f280000300800 */
[----:B------:R0:W-:Y:S01]  /*c05e0*/  STL [R1+0x1830], R19 ;  /* 0x0018301301007387 */ /* 0x0001e20000100800 */
[----:B---3--:R-:W-:-:S05]  /*c05f0*/  IADD3 R18, P6, R50, R41, RZ ;  /* 0x0000002932127210 */ /* 0x008fca0007fde0ff */
[----:B0-----:R-:W-:-:S05]  /*c0600*/  IMAD.X R19, R8, 0x1, R17, P6 ;  /* 0x0000000108137824 */ /* 0x001fca00030e0611 */
[----:B------:R0:W-:Y:S04]  /*c0610*/  STL.64 [R1+0xbe0], R18 ;  /* 0x000be01201007387 */ /* 0x0001e80000100a00 */
[----:B0-----:R-:W3:Y:S01]  /*c0620*/  LDL.LU.64 R18, [R1+0x52c8] ;  /* 0x0052c80001127983 */ /* 0x001ee20000300a00 */
[----:B------:R-:W-:Y:S02]  /*c0630*/  F2FP.SATFINITE.E5M2.F32.PACK_AB_MERGE_C R16, R16, R60, RZ ;  /* 0x0000003c1010723e */ /* 0x000fe400048060ff */
[----:B------:R-:W-:Y:S01]  /*c0640*/  F2FP.SATFINITE.E5M2.F32.PACK_AB_MERGE_C R39, R39, R38, RZ ;  /* 0x000000262727723e */ /* 0x000fe200048060ff */
[----:B------:R-:W4:Y:S01]  /*c0650*/  LDL.LU R60, [R1+0x52c4] ;  /* 0x0052c400013c7983 */ /* 0x000f220000300800 */
[----:B------:R-:W-:-:S03]  /*c0660*/  IADD3 R38, P6, R50, R40, RZ ;  /* 0x0000002832267210 */ /* 0x000fc60007fde0ff */
[----:B------:R0:W-:Y:S04]  /*c0670*/  STL [R1+0x1860], R16 ;  /* 0x0018601001007387 */ /* 0x0001e80000100800 */
[----:B0-----:R-:W4:Y:S04]  /*c0680*/  LDL.LU R16, [R1+0x52c0] ;  /* 0x0052c00001107983 */ /* 0x001f280000300800 */
[----:B------:R3:W-:Y:S02]  /*c0690*/  STL [R1+0x185c], R39 ;  /* 0x00185c2701007387 */ /* 0x0007e40000100800 */
[----:B---3--:R-:W-:-:S05]  /*c06a0*/  IMAD.X R39, R8, 0x1, R18, P6 ;  /* 0x0000000108277824 */ /* 0x008fca00030e0612 */
[----:B------:R0:W-:Y:S04]  /*c06b0*/  STL.64 [R1+0xbf8], R38 ;  /* 0x000bf82601007387 */ /* 0x0001e80000100a00 */
[----:B0-----:R-:W3:Y:S01]  /*c06c0*/  LDL.LU.64 R38, [R1+0x52b8] ;  /* 0x0052b80001267983 */ /* 0x001ee20000300a00 */
[----:B------:R-:W-:Y:S02]  /*c06d0*/  F2FP.SATFINITE.E5M2.F32.PACK_AB_MERGE_C R13, R13, R12, RZ ;  /* 0x0000000c0d0d723e */ /* 0x000fe400048060ff */
[----:B------:R-:W-:Y:S02]  /*c06e0*/  F2FP.SATFINITE.E5M2.F32.PACK_AB_MERGE_C R12, R51, R7, RZ ;  /* 0x00000007330c723e */ /* 0x000fe400048060ff */
[----:B------:R-:W4:Y:S04]  /*c06f0*/  LDL.LU R7, [R1+0x60] ;  /* 0x0000600001077983 */ /* 0x000f280000300800 */
[----:B------:R-:W-:Y:S04]  /*c0700*/  STL [R1+0x1884], R13 ;  /* 0x0018840d01007387 */ /* 0x000fe80000100800 */
[----:B------:R-:W4:Y:S04]  /*c0710*/  LDL.LU R51, [R1+0x28] ;  /* 0x0000280001337983 */ /* 0x000f280000300800 */
[----:B------:R3:W-:Y:S01]  /*c0720*/  STL [R1+0x1880], R12 ;  /* 0x0018800c01007387 */ /* 0x0007e20000100800 */
[----:B--2---:R-:W-:-:S02]  /*c0730*/  F2FP.SATFINITE.E5M2.F32.PACK_AB_MERGE_C R4, R4, R0, RZ ;  /* 0x000000000404723e */ /* 0x004fc400048060ff */
[----:B------:R-:W-:Y:S02]  /*c0740*/  F2FP.SATFINITE.E5M2.F32.PACK_AB_MERGE_C R58, R55, R58, RZ ;  /* 0x0000003a373a723e */ /* 0x000fe400048060ff */
[----:B------:R-:W-:Y:S02]  /*c0750*/  F2FP.SATFINITE.E5M2.F32.PACK_AB_MERGE_C R2, R3, R2, RZ ;  /* 0x000000020302723e */ /* 0x000fe400048060ff */
[----:B------:R-:W-:Y:S02]  /*c0760*/  LOP3.LUT R3, R52, 0xffff, RZ, 0xc0, !PT ;  /* 0x0000ffff34037812 */ /* 0x000fe400078ec0ff */
[----:B---3--:R-:W-:-:S05]  /*c0770*/  IADD3 R12, P6, R50, R39, RZ ;  /* 0x00000027320c7210 */ /* 0x008fca0007fde0ff */
[----:B------:R-:W-:-:S05]  /*c0780*/  IMAD.X R13, R8, 0x1, R19, P6 ;  /* 0x00000001080d7824 */ /* 0x000fca00030e0613 */
[----:B------:R0:W-:Y:S04]  /*c0790*/  STL.64 [R1+0xc30], R12 ;  /* 0x000c300c01007387 */ /* 0x0001e80000100a00 */
[----:B0-----:R-:W2:Y:S04]  /*c07a0*/  LDL.LU.64 R12, [R1+0x52b0] ;  /* 0x0052b000010c7983 */ /* 0x001ea80000300a00 */
[----:B------:R-:W3:Y:S04]  /*c07b0*/  LDL.LU R0, [R1+0x52a8] ;  /* 0x0052a80001007983 */ /* 0x000ee80000300800 */
[----:B------:R0:W-:Y:S02]  /*c07c0*/  STL [R1+0x18b8], R4 ;  /* 0x0018b80401007387 */ /* 0x0001e40000100800 */
[----:B0-----:R-:W-:-:S02]  /*c07d0*/  F2FP.SATFINITE.E5M2.F32.PACK_AB_MERGE_C R4, R15, R14, RZ ;  /* 0x0000000e0f04723e */ /* 0x001fc400048060ff */
[----:B------:R-:W-:-:S03]  /*c07e0*/  IADD3 R14, P6, R50, R38, RZ ;  /* 0x00000026320e7210 */ /* 0x000fc60007fde0ff */
[----:B------:R0:W-:Y:S02]  /*c07f0*/  STL [R1+0x18b4], R4 ;  /* 0x0018b40401007387 */ /* 0x0001e40000100800 */
[----:B------:R-:W-:-:S05]  /*c0800*/  IMAD.X R15, R8, 0x1, R20, P6 ;  /* 0x00000001080f7824 */ /* 0x000fca00030e0614 */
[----:B------:R1:W-:Y:S01]  /*c0810*/  STL.64 [R1+0xbf0], R14 ;  /* 0x000bf00e01007387 */ /* 0x0003e20000100a00 */
[----:B0-----:R-:W-:Y:S02]  /*c0820*/  F2FP.SATFINITE.E5M2.F32.PACK_AB_MERGE_C R4, R48, R54, RZ ;  /* 0x000000363004723e */ /* 0x001fe400048060ff */
[----:B------:R-:W-:-:S05]  /*c0830*/  IADD3 R54, P6, R50, R37, RZ ;  /* 0x0000002532367210 */ /* 0x000fca0007fde0ff */
[----:B------:R-:W-:Y:S01]  /*c0840*/  IMAD.X R55, R8, 0x1, R21, P6 ;  /* 0x0000000108377824 */ /* 0x000fe200030e0615 */
[----:B-1----:R-:W2:Y:S04]  /*c0850*/  LDL.LU.64 R14, [R1+0x52a0] ;  /* 0x0052a000010e7983 */ /* 0x002ea80000300a00 */
[----:B------:R-:W-:Y:S04]  /*c0860*/  STL [R1+0x18f0], R58 ;  /* 0x0018f03a01007387 */ /* 0x000fe80000100800 */
[----:B------:R0:W-:Y:S04]  /*c0870*/  STL [R1+0x18ec], R4 ;  /* 0x0018ec0401007387 */ /* 0x0001e80000100800 */
[----:B------:R-:W-:Y:S01]  /*c0880*/  STL.64 [R1+0xbd0], R54 ;  /* 0x000bd03601007387 */ /* 0x000fe20000100a00 */
[----:B0-----:R-:W-:-:S05]  /*c0890*/  F2FP.SATFINITE.E5M2.F32.PACK_AB_MERGE_C R4, R61, R49, RZ ;  /* 0x000000313d04723e */ /* 0x001fca00048060ff */
[----:B------:R4:W-:Y:S04]  /*c08a0*/  STL [R1+0x191c], R4 ;  /* 0x00191c0401007387 */ /* 0x0009e80000100800 */
[----:B------:R-:W2:Y:S04]  /*c08b0*/  LDL.LU R52, [R1+0x40] ;  /* 0x0000400001347983 */ /* 0x000ea80000300800 */
[----:B------:R0:W-:Y:S01]  /*c08c0*/  STL [R1+0x1918], R2 ;  /* 0x0019180201007387 */ /* 0x0001e20000100800 */
[----:B----4-:R-:W-:Y:S02]  /*c08d0*/  LOP3.LUT R4, R9, 0xffff, RZ, 0xc0, !PT ;  /* 0x0000ffff09047812 */ /* 0x010fe400078ec0ff */
[----:B------:R-:W-:-:S02]  /*c08e0*/  IADD3 R48, P6, R50, R36, RZ ;  /* 0x0000002432307210 */ /* 0x000fc40007fde0ff */
[----:B0-----:R-:W-:-:S03]  /*c08f0*/  LOP3.LUT R2, R53, 0xffff, RZ, 0xc0, !PT ;  /* 0x0000ffff35027812 */ /* 0x001fc600078ec0ff */
[----:B------:R-:W-:Y:S01]  /*c0900*/  IMAD.X R49, R8, 0x1, R22, P6 ;  /* 0x0000000108317824 */ /* 0x000fe200030e0616 */
[----:B------:R-:W4:Y:S01]  /*c0910*/  LDL.LU R53, [R1+0x18] ;  /* 0x0000180001357983 */ /* 0x000f220000300800 */
[----:B------:R-:W-:Y:S02]  /*c0920*/  PRMT R61, R3, 0x3340, R2 ;  /* 0x00003340033d7816 */ /* 0x000fe40000000002 */
[----:B---3--:R-:W-:-:S04]  /*c0930*/  PRMT R9, R4, 0x3340, R0 ;  /* 0x0000334004097816 */ /* 0x008fc80000000000 */
[----:B------:R-:W-:-:S05]  /*c0940*/  PRMT R9, R61, 0x5410, R9 ;  /* 0x000054103d097816 */ /* 0x000fca0000000009 */
[----:B------:R0:W-:Y:S04]  /*c0950*/  STL [R1+0x1a98], R9 ;  /* 0x001a980901007387 */ /* 0x0001e80000100800 */
[----:B------:R1:W-:Y:S01]  /*c0960*/  STL.64 [R1+0xbe8], R48 ;  /* 0x000be83001007387 */ /* 0x0003e20000100a00 */
[----:B--2---:R-:W-:Y:S02]  /*c0970*/  LOP3.LUT R61, R12, 0xffff, RZ, 0xc0, !PT ;  /* 0x0000ffff0c3d7812 */ /* 0x004fe400078ec0ff */
[----:B0-----:R-:W-:Y:S02]  /*c0980*/  SHF.R.U32.HI R9, RZ, 0x8, R3 ;  /* 0x00000008ff097819 */ /* 0x001fe40000011603 */
[----:B-1----:R-:W-:-:S05]  /*c0990*/  IADD3 R48, P6, R50, R35, RZ ;  /* 0x0000002332307210 */ /* 0x002fca0007fde0ff */
[----:B------:R-:W-:Y:S01]  /*c09a0*/  IMAD.X R49, R8, 0x1, R23, P6 ;  /* 0x0000000108317824 */ /* 0x000fe200030e0617 */
[----:B------:R-:W-:Y:S02]  /*c09b0*/  SHF.R.U32.HI R8, RZ, 0x8, R2 ;  /* 0x00000008ff087819 */ /* 0x000fe40000011602 */
[----:B------:R-:W-:Y:S02]  /*c09c0*/  LOP3.LUT R9, R9, 0xffff, RZ, 0xc0, !PT ;  /* 0x0000ffff09097812 */ /* 0x000fe400078ec0ff */
[----:B------:R-:W-:Y:S02]  /*c09d0*/  LOP3.LUT R8, R8, 0xffff, RZ, 0xc0, !PT ;  /* 0x0000ffff08087812 */ /* 0x000fe400078ec0ff */
[----:B------:R-:W-:Y:S02]  /*c09e0*/  LOP3.LUT R2, R7, 0xffff, RZ, 0xc0, !PT ;  /* 0x0000ffff07027812 */ /* 0x000fe400078ec0ff */
[----:B------:R-:W-:Y:S02]  /*c09f0*/  LOP3.LUT R12, R51, 0xffff, RZ, 0xc0, !PT ;  /* 0x0000ffff330c7812 */ /* 0x000fe400078ec0ff */
[----:B------:R-:W-:-:S02]  /*c0a00*/  PRMT R3, R9, 0x3340, R8 ;  /* 0x0000334009037816 */ /* 0x000fc40000000008 */
[----:B------:R-:W-:Y:S02]  /*c0a10*/  PRMT R8, R61, 0x3340, R0 ;  /* 0x000033403d087816 */ /* 0x000fe40000000000 */
[----:B------:R-:W-:Y:S01]  /*c0a20*/  PRMT R9, R2, 0x3340, R12 ;  /* 0x0000334002097816 */ /* 0x000fe2000000000c */
[----:B------:R0:W-:Y:S01]  /*c0a30*/  STL.64 [R1+0xbd8], R48 ;  /* 0x000bd83001007387 */ /* 0x0001e20000100a00 */
[----:B------:R-:W-:-:S03]  /*c0a40*/  SHF.R.U32.HI R2, RZ, 0x8, R2 ;  /* 0x00000008ff027819 */ /* 0x000fc60000011602 */
[----:B------:R1:W-:Y:S01]  /*c0a50*/  STL [R1+0x1a24], R3 ;  /* 0x001a240301007387 */ /* 0x0003e20000100800 */
[----:B------:R-:W-:-:S03]  /*c0a60*/  LOP3.LUT R15, R15, 0xffff, RZ, 0xc0, !PT ;  /* 0x0000ffff0f0f7812 */ /* 0x000fc600078ec0ff */
[----:B0-----:R-:W2:Y:S01]  /*c0a70*/  LDL.LU R49, [R1+0x44] ;  /* 0x0000440001317983 */ /* 0x001ea20000300800 */
[----:B-1----:R-:W-:Y:S02]  /*c0a80*/  PRMT R3, R9, 0x5410, R8 ;  /* 0x0000541009037816 */ /* 0x002fe40000000008 */
[----:B------:R-:W-:Y:S02]  /*c0a90*/  SHF.R.U32.HI R9, RZ, 0x8, R12 ;  /* 0x00000008ff097819 */ /* 0x000fe4000001160c */
[----:B------:R-:W-:Y:S02]  /*c0aa0*/  SHF.R.U32.HI R8, RZ, 0x8, R61 ;  /* 0x00000008ff087819 */ /* 0x000fe4000001163d */
[----:B------:R-:W-:Y:S02]  /*c0ab0*/  LOP3.LUT R12, R2, 0xffff, RZ, 0xc0, !PT ;  /* 0x0000ffff020c7812 */ /* 0x000fe400078ec0ff */
[----:B------:R-:W-:Y:S01]  /*c0ac0*/  LOP3.LUT R9, R9, 0xffff, RZ, 0xc0, !PT ;  /* 0x0000ffff09097812 */ /* 0x000fe200078ec0ff */
[----:B------:R0:W-:Y:S01]  /*c0ad0*/  STL [R1+0x1a94], R3 ;  /* 0x001a940301007387 */ /* 0x0001e20000100800 */
[----:B------:R-:W-:-:S02]  /*c0ae0*/  LOP3.LUT R8, R8, 0xffff, RZ, 0xc0, !PT ;  /* 0x0000ffff08087812 */ /* 0x000fc400078ec0ff */
[----:B------:R-:W-:Y:S02]  /*c0af0*/  LOP3.LUT R61, R10, 0xffff, RZ, 0xc0, !PT ;  /* 0x0000ffff0a3d7812 */ /* 0x000fe400078ec0ff */
[--C-:B------:R-:W-:Y:S02]  /*c0b00*/  PRMT R2, R8, 0x3340, R0.reuse ;  /* 0x0000334008027816 */ /* 0x100fe40000000000 */
[----:B0-----:R-:W-:Y:S02]  /*c0b10*/  PRMT R3, R12, 0x3340, R9 ;  /* 0x000033400c037816 */ /* 0x001fe40000000009 */
[----:B------:R-:W-:Y:S02]  /*c0b20*/  LOP3.LUT R12, R52, 0xffff, RZ, 0xc0, !PT ;  /* 0x0000ffff340c7812 */ /* 0x000fe400078ec0ff */
[----:B------:R-:W-:Y:S02]  /*c0b30*/  PRMT R8, R61, 0x3340, R0 ;  /* 0x000033403d087816 */ /* 0x000fe40000000000 */
[----:B------:R-:W-:Y:S01]  /*c0b40*/  PRMT R9, R12, 0x3340, R15 ;  /* 0x000033400c097816 */ /* 0x000fe2000000000f */
[----:B------:R-:W-:Y:S03]  /*c0b50*/  STL [R1+0x1a1c], R3 ;  /* 0x001a1c0301007387 */ /* 0x000fe60000100800 */
[----:B------:R-:W-:Y:S01]  /*c0b60*/  PRMT R7, R9, 0x5410, R8 ;  /* 0x0000541009077816 */ /* 0x000fe20000000008 */
[----:B------:R0:W-:Y:S04]  /*c0b70*/  STL [R1+0x1814], R2 ;  /* 0x0018140201007387 */ /* 0x0001e80000100800 */
[----:B0-----:R-:W3:Y:S04]  /*c0b80*/  LDL.LU R2, [R1+0x16c] ;  /* 0x00016c0001027983 */ /* 0x001ee80000300800 */
[----:B------:R-:W3:Y:S04]  /*c0b90*/  LDL.LU R3, [R1+0xf0] ;  /* 0x0000f00001037983 */ /* 0x000ee80000300800 */
[----:B------:R0:W-:Y:S04]  /*c0ba0*/  STL [R1+0x1a90], R7 ;  /* 0x001a900701007387 */ /* 0x0001e80000100800 */
[----:B------:R-:W3:Y:S04]  /*c0bb0*/  LDL.LU R50, [R1+0x124] ;  /* 0x0001240001327983 */ /* 0x000ee80000300800 */
[----:B0-----:R-:W3:Y:S04]  /*c0bc0*/  LDL.LU R7, [R1+0x164] ;  /* 0x0001640001077983 */ /* 0x001ee80000300800 */
[----:B------:R-:W3:Y:S04]  /*c0bd0*/  LDL.LU R51, [R1+0xec] ;  /* 0x0000ec0001337983 */ /* 0x000ee80000300800 */
[----:B------:R-:W3:Y:S01]  /*c0be0*/  LDL.LU R52, [R1+0x120] ;  /* 0x0001200001347983 */ /* 0x000ee20000300800 */
[----:B------:R-:W-:-:S02]  /*c0bf0*/  SHF.R.U32.HI R9, RZ, 0x8, R4 ;  /* 0x00000008ff097819 */ /* 0x000fc40000011604 */
[----:B----4-:R-:W-:Y:S02]  /*c0c00*/  SHF.R.S32.HI R8, RZ, 0x1f, R53 ;  /* 0x0000001fff087819 */ /* 0x010fe40000011435 */
[----:B------:R-:W-:Y:S02]  /*c0c10*/  IADD3 R54, P6, R53, R34, RZ ;  /* 0x0000002235367210 */ /* 0x000fe40007fde0ff */
[----:B------:R-:W-:Y:S02]  /*c0c20*/  SHF.R.U32.HI R10, RZ, 0x8, R12 ;  /* 0x00000008ff0a7819 */ /* 0x000fe4000001160c */
[----:B------:R-:W-:Y:S02]  /*c0c30*/  SHF.R.U32.HI R15, RZ, 0x8, R15 ;  /* 0x00000008ff0f7819 */ /* 0x000fe4000001160f */
[----:B------:R-:W-:Y:S01]  /*c0c40*/  LOP3.LUT R12, R9, 0xffff, RZ, 0xc0, !PT ;  /* 0x0000ffff090c7812 */ /* 0x000fe200078ec0ff */
[----:B------:R-:W-:Y:S01]  /*c0c50*/  IMAD.X R55, R8, 0x1, R31, P6 ;  /* 0x0000000108377824 */ /* 0x000fe200030e061f */
[----:B------:R-:W-:-:S02]  /*c0c60*/  LOP3.LUT R10, R10, 0xffff, RZ, 0xc0, !PT ;  /* 0x0000ffff0a0a7812 */ /* 0x000fc400078ec0ff */
[----:B------:R-:W-:Y:S02]  /*c0c70*/  LOP3.LUT R9, R15, 0xffff, RZ, 0xc0, !PT ;  /* 0x0000ffff0f097812 */ /* 0x000fe400078ec0ff */
[----:B------:R-:W-:Y:S01]  /*c0c80*/  PRMT R4, R12, 0x3340, R0 ;  /* 0x000033400c047816 */ /* 0x000fe20000000000 */
[----:B------:R-:W-:Y:S01]  /*c0c90*/  STL.64 [R1+0xbc8], R54 ;  /* 0x000bc83601007387 */ /* 0x000fe20000100a00 */
[----:B------:R-:W-:Y:S02]  /*c0ca0*/  PRMT R9, R10, 0x3340, R9 ;  /* 0x000033400a097816 */ /* 0x000fe40000000009 */
[----:B------:R-:W-:Y:S01]  /*c0cb0*/  LOP3.LUT R16, R16, 0xffff, RZ, 0xc0, !PT ;  /* 0x0000ffff10107812 */ /* 0x000fe200078ec0ff */
[----:B------:R0:W-:Y:S04]  /*c0cc0*/  STL [R1+0x1810], R4 ;  /* 0x0018100401007387 */ /* 0x0001e80000100800 */
[----:B------:R1:W-:Y:S01]  /*c0cd0*/  STL [R1+0x1a18], R9 ;  /* 0x001a180901007387 */ /* 0x0003e20000100800 */
[----:B0-----:R-:W-:-:S04]  /*c0ce0*/  LOP3.LUT R4, R11, 0xffff, RZ, 0xc0, !PT ;  /* 0x0000ffff0b047812 */ /* 0x001fc800078ec0ff */
[----:B-1----:R-:W-:Y:S01]  /*c0cf0*/  PRMT R9, R4, 0x3340, R0 ;  /* 0x0000334004097816 */ /* 0x002fe20000000000 */
[----:B------:R0:W-:Y:S01]  /*c0d00*/  STL [R1+0x1aa0], R4 ;  /* 0x001aa00401007387 */ /* 0x0001e20000100800 */
[----:B------:R-:W-:Y:S02]  /*c0d10*/  SHF.R.U32.HI R11, RZ, 0x8, R61 ;  /* 0x00000008ff0b7819 */ /* 0x000fe4000001163d */
[----:B------:R-:W-:Y:S02]  /*c0d20*/  IADD3 R48, P6, R53, R33, RZ ;  /* 0x0000002135307210 */ /* 0x000fe40007fde0ff */
[----:B------:R-:W-:-:S04]  /*c0d30*/  LOP3.LUT R11, R11, 0xffff, RZ, 0xc0, !PT ;  /* 0x0000ffff0b0b7812 */ /* 0x000fc800078ec0ff */
[----:B------:R-:W-:Y:S02]  /*c0d40*/  PRMT R11, R11, 0x3340, R0 ;  /* 0x000033400b0b7816 */ /* 0x000fe40000000000 */
[----:B--2---:R-:W-:-:S04]  /*c0d50*/  LOP3.LUT R12, R49, 0xffff, RZ, 0xc0, !PT ;  /* 0x0000ffff310c7812 */ /* 0x004fc800078ec0ff */
[----:B------:R-:W-:-:S04]  /*c0d60*/  PRMT R10, R12, 0x3340, R16 ;  /* 0x000033400c0a7816 */ /* 0x000fc80000000010 */
[----:B0-----:R-:W-:Y:S02]  /*c0d70*/  PRMT R4, R10, 0x5410, R9 ;  /* 0x000054100a047816 */ /* 0x001fe40000000009 */
[----:B------:R-:W-:Y:S02]  /*c0d80*/  SHF.R.U32.HI R10, RZ, 0x8, R12 ;  /* 0x00000008ff0a7819 */ /* 0x000fe4000001160c */
[----:B------:R-:W-:Y:S02]  /*c0d90*/  SHF.R.U32.HI R9, RZ, 0x8, R16 ;  /* 0x00000008ff097819 */ /* 0x000fe40000011610 */
[----:B------:R-:W-:Y:S02]  /*c0da0*/  LOP3.LUT R10, R10, 0xffff, RZ, 0xc0, !PT ;  /* 0x0000ffff0a0a7812 */ /* 0x000fe400078ec0ff */
[----:B------:R-:W-:Y:S01]  /*c0db0*/  LOP3.LUT R9, R9, 0xffff, RZ, 0xc0, !PT ;  /* 0x0000ffff09097812 */ /* 0x000fe200078ec0ff */
[----:B------:R0:W-:Y:S01]  /*c0dc0*/  STL [R1+0x1a8c], R4 ;  /* 0x001a8c0401007387 */ /* 0x0001e20000100800 */
[----:B------:R-:W-:-:S02]  /*c0dd0*/  IMAD.X R49, R8, 0x1, R32, P6 ;  /* 0x0000000108317824 */ /* 0x000fc400030e0620 */
[----:B0-----:R-:W-:-:S03]  /*c0de0*/  PRMT R4, R10, 0x3340, R9 ;  /* 0x000033400a047816 */ /* 0x001fc60000000009 */
[----:B------:R-:W-:Y:S04]  /*c0df0*/  STL.64 [R1+0xbc0], R48 ;  /* 0x000bc03001007387 */ /* 0x000fe80000100a00 */
[----:B------:R0:W-:Y:S01]  /*c0e00*/  STL [R1+0x180c], R11 ;  /* 0x00180c0b01007387 */ /* 0x0001e20000100800 */
[----:B---3--:R-:W-:Y:S02]  /*c0e10*/  LOP3.LUT R16, R2, 0xffff, RZ, 0xc0, !PT ;  /* 0x0000ffff02107812 */ /* 0x008fe400078ec0ff */
[----:B------:R-:W-:-:S04]  /*c0e20*/  LOP3.LUT R2, R3, 0xffff, RZ, 0xc0, !PT ;  /* 0x0000ffff03027812 */ /* 0x000fc800078ec0ff */
[----:B------:R-:W-:Y:S02]  /*c0e30*/  PRMT R9, R2, 0x3340, R0 ;  /* 0x0000334002097816 */ /* 0x000fe40000000000 */
[----:B------:R-:W-:-:S04]  /*c0e40*/  LOP3.LUT R15, R50, 0xffff, RZ, 0xc0, !PT ;  /* 0x0000ffff320f7812 */ /* 0x000fc800078ec0ff */
[----:B------:R-:W-:Y:S01]  /*c0e50*/  PRMT R10, R16, 0x3340, R15 ;  /* 0x00003340100a7816 */ /* 0x000fe2000000000f */
[----:B------:R-:W-:Y:S03]  /*c0e60*/  STL [R1+0x1a38], R4 ;  /* 0x001a380401007387 */ /* 0x000fe60000100800 */
[----:B------:R-:W-:Y:S01]  /*c0e70*/  PRMT R3, R10, 0x5410, R9 ;  /* 0x000054100a037816 */ /* 0x000fe20000000009 */
[----:B------:R-:W2:Y:S04]  /*c0e80*/  LDL.LU R55, [R1+0x14c] ;  /* 0x00014c0001377983 */ /* 0x000ea80000300800 */
[----:B------:R-:W3:Y:S01]  /*c0e90*/  LDL.LU R54, [R1+0xd0] ;  /* 0x0000d00001367983 */ /* 0x000ee20000300800 */
[----:B0-----:R-:W-:-:S03]  /*c0ea0*/  LOP3.LUT R11, R52, 0xffff, RZ, 0xc0, !PT ;  /* 0x0000ffff340b7812 */ /* 0x001fc600078ec0ff */
[----:B------:R0:W-:Y:S04]  /*c0eb0*/  STL [R1+0x1a88], R3 ;  /* 0x001a880301007387 */ /* 0x0001e80000100800 */
[----:B------:R-:W4:Y:S01]  /*c0ec0*/  LDL.LU R52, [R1+0x10c] ;  /* 0x00010c0001347983 */ /* 0x000f220000300800 */
[----:B------:R-:W-:Y:S02]  /*c0ed0*/  LOP3.LUT R12, R7, 0xffff, RZ, 0xc0, !PT ;  /* 0x0000ffff070c7812 */ /* 0x000fe400078ec0ff */
[----:B------:R-:W-:Y:S02]  /*c0ee0*/  LOP3.LUT R61, R51, 0xffff, RZ, 0xc0, !PT ;  /* 0x0000ffff333d7812 */ /* 0x000fe400078ec0ff */
[----:B------:R-:W-:Y:S02]  /*c0ef0*/  PRMT R10, R12, 0x3340, R11 ;  /* 0x000033400c0a7816 */ /* 0x000fe4000000000b */
[----:B------:R-:W-:-:S02]  /*c0f00*/  PRMT R9, R61, 0x3340, R0 ;  /* 0x000033403d097816 */ /* 0x000fc40000000000 */
[----:B------:R-:W-:Y:S02]  /*c0f10*/  SHF.R.U32.HI R16, RZ, 0x8, R16 ;  /* 0x00000008ff107819 */ /* 0x000fe40000011610 */
[----:B0-----:R-:W-:Y:S02]  /*c0f20*/  PRMT R3, R10, 0x5410, R9 ;  /* 0x000054100a037816 */ /* 0x001fe40000000009 */
[----:B------:R-:W-:Y:S02]  /*c0f30*/  SHF.R.U32.HI R10, RZ, 0x8, R15 ;  /* 0x00000008ff0a7819 */ /* 0x000fe4000001160f */
[----:B------:R-:W-:Y:S02]  /*c0f40*/  IADD3 R48, P6, R53, R56, RZ ;  /* 0x0000003835307210 */ /* 0x000fe40007fde0ff */
[----:B------:R-:W-:Y:S02]  /*c0f50*/  SHF.R.U32.HI R9, RZ, 0x8, R11 ;  /* 0x00000008ff097819 */ /* 0x000fe4000001160b */
[----:B------:R-:W-:-:S02]  /*c0f60*/  LOP3.LUT R11, R16, 0xffff, RZ, 0xc0, !PT ;  /* 0x0000ffff100b7812 */ /* 0x000fc400078ec0ff */
[----:B------:R-:W-:Y:S02]  /*c0f70*/  LOP3.LUT R10, R10, 0xffff, RZ, 0xc0, !PT ;  /* 0x0000ffff0a0a7812 */ /* 0x000fe400078ec0ff */
[----:B------:R-:W-:Y:S01]  /*c0f80*/  SHF.R.U32.HI R12, RZ, 0x8, R12 ;  /* 0x00000008ff0c7819 */ /* 0x000fe2000001160c */
[----:B------:R-:W-:Y:S01]  /*c0f90*/  IMAD.X R49, R8, 0x1, R29, P6 ;  /* 0x0000000108317824 */ /* 0x000fe200030e061d */
[----:B------:R-:W-:Y:S02]  /*c0fa0*/  PRMT R4, R11, 0x3340, R10 ;  /* 0x000033400b047816 */ /* 0x000fe4000000000a */
[----:B------:R-:W-:Y:S02]  /*c0fb0*/  LOP3.LUT R12, R12, 0xffff, RZ, 0xc0, !PT ;  /* 0x0000ffff0c0c7812 */ /* 0x000fe400078ec0ff */
[----:B------:R-:W-:Y:S02]  /*c0fc0*/  LOP3.LUT R9, R9, 0xffff, RZ, 0xc0, !PT ;  /* 0x0000ffff09097812 */ /* 0x000fe400078ec0ff */
[----:B------:R-:W-:Y:S01]  /*c0fd0*/  IADD3 R10, P6, R53, R47, RZ ;  /* 0x0000002f350a7210 */ /* 0x000fe20007fde0ff */
[----:B------:R0:W-:Y:S04]  /*c0fe0*/  STL [R1+0x1a84], R3 ;  /* 0x001a840301007387 */ /* 0x0001e80000100800 */
[----:B------:R1:W-:Y:S01]  /*c0ff0*/  STL.64 [R1+0xbb8], R48 ;  /* 0x000bb83001007387 */ /* 0x0003e20000100a00 */
[----:B------:R-:W-:Y:S01]  /*c1000*/  IMAD.X R11, R8, 0x1, R30, P6 ;  /* 0x00000001080b7824 */ /* 0x000fe200030e061e */
[----:B0-----:R-:W-:-:S02]  /*c1010*/  PRMT R3, R12, 0x3340, R9 ;  /* 0x000033400c037816 */ /* 0x001fc40000000009 */
[----:B-1----:R-:W3:Y:S04]  /*c1020*/  LDL.LU R48, [R1+0x150] ;  /* 0x0001500001307983 */ /* 0x002ee80000300800 */
[----:B------:R-:W3:Y:S04]  /*c1030*/  LDL.LU R49, [R1+0x110] ;  /* 0x0001100001317983 */ /* 0x000ee80000300800 */
[----:B------:R-:W-:Y:S04]  /*c1040*/  STL [R1+0x1a10], R4 ;  /* 0x001a100401007387 */ /* 0x000fe80000100800 */
[----:B------:R0:W-:Y:S04]  /*c1050*/  STL [R1+0x1a0c], R3 ;  /* 0x001a0c0301007387 */ /* 0x0001e80000100800 */
[----:B------:R1:W-:Y:S01]  /*c1060*/  STL.64 [R1+0xc28], R10 ;  /* 0x000c280a01007387 */ /* 0x0003e20000100a00 */
[----:B------:R-:W-:-:S03]  /*c1070*/  SHF.R.U32.HI R9, RZ, 0x8, R2 ;  /* 0x00000008ff097819 */ /* 0x000fc60000011602 */
[----:B------:R-:W3:Y:S04]  /*c1080*/  LDL.LU R2, [R1+0x240] ;  /* 0x0002400001027983 */ /* 0x000ee80000300800 */
[----:B0-----:R-:W3:Y:S01]  /*c1090*/  LDL.LU R3, [R1+0x1c0] ;  /* 0x0001c00001037983 */ /* 0x001ee20000300800 */
[----:B-1----:R-:W-:-:S04]  /*c10a0*/  SHF.R.U32.HI R10, RZ, 0x8, R61 ;  /* 0x00000008ff0a7819 */ /* 0x002fc8000001163d */
[----:B------:R-:W-:-:S04]  /*c10b0*/  LOP3.LUT R10, R10, 0xffff, RZ, 0xc0, !PT ;  /* 0x0000ffff0a0a7812 */ /* 0x000fc800078ec0ff */
[----:B------:R-:W-:-:S05]  /*c10c0*/  PRMT R4, R10, 0x3340, R0 ;  /* 0x000033400a047816 */ /* 0x000fca0000000000 */
[----:B------:R0:W-:Y:S04]  /*c10d0*/  STL [R1+0x1800], R4 ;  /* 0x0018000401007387 */ /* 0x0001e80000100800 */
[----:B------:R-:W3:Y:S01]  /*c10e0*/  LDL.LU R50, [R1+0x1dc] ;  /* 0x0001dc0001327983 */ /* 0x000ee20000300800 */
[----:B------:R-:W-:-:S03]  /*c10f0*/  LOP3.LUT R9, R9, 0xffff, RZ, 0xc0, !PT ;  /* 0x0000ffff09097812 */ /* 0x000fc600078ec0ff */
[----:B------:R-:W3:Y:S01]  /*c1100*/  LDL.LU R7, [R1+0x23c] ;  /* 0x00023c0001077983 */ /* 0x000ee20000300800 */
[----:B0-----:R-:W-:-:S03]  /*c1110*/  PRMT R4, R9, 0x3340, R0 ;  /* 0x0000334009047816 */ /* 0x001fc60000000000 */
[----:B------:R-:W3:Y:S04]  /*c1120*/  LDL.LU R51, [R1+0x1bc] ;  /* 0x0001bc0001337983 */ /* 0x000ee80000300800 */
[----:B------:R0:W-:Y:S01]  /*c1130*/  STL [R1+0x17fc], R4 ;  /* 0x0017fc0401007387 */ /* 0x0001e20000100800 */
[----:B----4-:R-:W-:-:S03]  /*c1140*/  LOP3.LUT R11, R52, 0xffff, RZ, 0xc0, !PT ;  /* 0x0000ffff340b7812 */ /* 0x010fc600078ec0ff */
[----:B------:R-:W4:Y:S01]  /*c1150*/  LDL.LU R52, [R1+0x1d4] ;  /* 0x0001d40001347983 */ /* 0x000f220000300800 */
[----:B--2---:R-:W-:Y:S02]  /*c1160*/  LOP3.LUT R12, R55, 0xffff, RZ, 0xc0, !PT ;  /* 0x0000ffff370c7812 */ /* 0x004fe400078ec0ff */
[----:B---3--:R-:W-:Y:S02]  /*c1170*/  LOP3.LUT R15, R54, 0xffff, RZ, 0xc0, !PT ;  /* 0x0000ffff360f7812 */ /* 0x008fe400078ec0ff */
[----:B------:R-:W-:Y:S02]  /*c1180*/  PRMT R10, R12, 0x3340, R11 ;  /* 0x000033400c0a7816 */ /* 0x000fe4000000000b */
[----:B------:R-:W-:Y:S02]  /*c1190*/  PRMT R9, R15, 0x3340, R0 ;  /* 0x000033400f097816 */ /* 0x000fe40000000000 */
[----:B------:R-:W-:Y:S02]  /*c11a0*/  IADD3 R54, P6, R53, R46, RZ ;  /* 0x0000002e35367210 */ /* 0x000fe40007fde0ff */
[----:B0-----:R-:W-:-:S02]  /*c11b0*/  PRMT R4, R10, 0x5410, R9 ;  /* 0x000054100a047816 */ /* 0x001fc40000000009 */
[----:B------:R-:W-:Y:S02]  /*c11c0*/  SHF.R.U32.HI R10, RZ, 0x8, R12 ;  /* 0x00000008ff0a7819 */ /* 0x000fe4000001160c */
[----:B------:R-:W-:Y:S02]  /*c11d0*/  SHF.R.U32.HI R9, RZ, 0x8, R11 ;  /* 0x00000008ff097819 */ /* 0x000fe4000001160b */
[----:B------:R-:W-:Y:S02]  /*c11e0*/  LOP3.LUT R10, R10, 0xffff, RZ, 0xc0, !PT ;  /* 0x0000ffff0a0a7812 */ /* 0x000fe400078ec0ff */
[----:B------:R-:W-:Y:S01]  /*c11f0*/  LOP3.LUT R9, R9, 0xffff, RZ, 0xc0, !PT ;  /* 0x0000ffff09097812 */ /* 0x000fe200078ec0ff */
[----:B------:R-:W-:Y:S01]  /*c1200*/  IMAD.X R55, R8, 0x1, R27, P6 ;  /* 0x0000000108377824 */ /* 0x000fe200030e061b */
[----:B------:R0:W-:Y:S01]  /*c1210*/  STL [R1+0x1a80], R4 ;  /* 0x001a800401007387 */ /* 0x0001e20000100800 */
[----:B------:R-:W-:-:S03]  /*c1220*/  SHF.R.U32.HI R11, RZ, 0x8, R15 ;  /* 0x00000008ff0b7819 */ /* 0x000fc6000001160f */
[----:B------:R1:W-:Y:S01]  /*c1230*/  STL.64 [R1+0xc20], R54 ;  /* 0x000c203601007387 */ /* 0x0003e20000100a00 */
[----:B0-----:R-:W-:-:S03]  /*c1240*/  PRMT R4, R10, 0x3340, R9 ;  /* 0x000033400a047816 */ /* 0x001fc60000000009 */
[----:B-1----:R-:W2:Y:S04]  /*c1250*/  LDL.LU R55, [R1+0x5298] ;  /* 0x0052980001377983 */ /* 0x002ea80000300800 */
[----:B------:R0:W-:Y:S01]  /*c1260*/  STL [R1+0x1a04], R4 ;  /* 0x001a040401007387 */ /* 0x0001e20000100800 */
[----:B------:R-:W-:Y:S02]  /*c1270*/  LOP3.LUT R10, R48, 0xffff, RZ, 0xc0, !PT ;  /* 0x0000ffff300a7812 */ /* 0x000fe400078ec0ff */
[----:B------:R-:W-:Y:S02]  /*c1280*/  LOP3.LUT R9, R49, 0xffff, RZ, 0xc0, !PT ;  /* 0x0000ffff31097812 */ /* 0x000fe400078ec0ff */
[----:B------:R-:W-:Y:S02]  /*c1290*/  SHF.R.U32.HI R12, RZ, 0x8, R10 ;  /* 0x00000008ff0c7819 */ /* 0x000fe4000001160a */
[----:B0-----:R-:W-:-:S02]  /*c12a0*/  PRMT R4, R10, 0x3340, R9 ;  /* 0x000033400a047816 */ /* 0x001fc40000000009 */
[----:B------:R-:W-:Y:S02]  /*c12b0*/  SHF.R.U32.HI R9, RZ, 0x8, R9 ;  /* 0x00000008ff097819 */ /* 0x000fe40000011609 */
[----:B------:R-:W-:Y:S02]  /*c12c0*/  LOP3.LUT R11, R11, 0xffff, RZ, 0xc0, !PT ;  /* 0x0000ffff0b0b7812 */ /* 0x000fe400078ec0ff */
[----:B------:R-:W-:Y:S02]  /*c12d0*/  LOP3.LUT R10, R12, 0xffff, RZ, 0xc0, !PT ;  /* 0x0000ffff0c0a7812 */ /* 0x000fe400078ec0ff */
[----:B------:R-:W-:Y:S01]  /*c12e0*/  LOP3.LUT R9, R9, 0xffff, RZ, 0xc0, !PT ;  /* 0x0000ffff09097812 */ /* 0x000fe200078ec0ff */
[----:B------:R0:W-:Y:S03]  /*c12f0*/  STL [R1+0x2f4], R4 ;  /* 0x0002f40401007387 */ /* 0x0001e60000100800 */
[----:B------:R-:W-:-:S02]  /*c1300*/  PRMT R9, R10, 0x3340, R9 ;  /* 0x000033400a097816 */ /* 0x000fc40000000009 */
[----:B0-----:R-:W-:Y:S02]  /*c1310*/  PRMT R4, R11, 0x3340, R0 ;  /* 0x000033400b047816 */ /* 0x001fe40000000000 */
[----:B------:R-:W-:-:S03]  /*c1320*/  LOP3.LUT R16, R2, 0xffff, RZ, 0xc0, !PT ;  /* 0x0000ffff02107812 */ /* 0x000fc600078ec0ff */
[----:B------:R0:W-:Y:S04]  /*c1330*/  STL [R1+0x17f8], R4 ;  /* 0x0017f80401007387 */ /* 0x0001e80000100800 */
[----:B------:R1:W-:Y:S04]  /*c1340*/  STL [R1+0x1a20], R9 ;  /* 0x001a200901007387 */ /* 0x0003e80000100800 */
[----:B------:R-:W3:Y:S01]  /*c1350*/  LDL.LU R2, [R1+0x22c] ;  /* 0x00022c0001027983 */ /* 0x000ee20000300800 */
[----:B0-----:R-:W-:-:S03]  /*c1360*/  LOP3.LUT R4, R3, 0xffff, RZ, 0xc0, !PT ;  /* 0x0000ffff03047812 */ /* 0x001fc600078ec0ff */
[----:B------:R-:W2:Y:S01]  /*c1370*/  LDL.LU R3, [R1+0x1b8] ;  /* 0x0001b80001037983 */ /* 0x000ea20000300800 */
[----:B------:R-:W-:-:S03]  /*c1380*/  LOP3.LUT R15, R50, 0xffff, RZ, 0xc0, !PT ;  /* 0x0000ffff320f7812 */ /* 0x000fc600078ec0ff */
[----:B------:R-:W2:Y:S01]  /*c1390*/  LDL.LU R50, [R1+0x1c8] ;  /* 0x0001c80001327983 */ /* 0x000ea20000300800 */
[----:B------:R-:W-:-:S03]  /*c13a0*/  LOP3.LUT R12, R7, 0xffff, RZ, 0xc0, !PT ;  /* 0x0000ffff070c7812 */ /* 0x000fc600078ec0ff */
[----:B------:R-:W2:Y:S01]  /*c13b0*/  LDL.LU R7, [R1+0x2c0] ;  /* 0x0002c00001077983 */ /* 0x000ea20000300800 */
[----:B------:R-:W-:-:S03]  /*c13c0*/  LOP3.LUT R61, R51, 0xffff, RZ, 0xc0, !PT ;  /* 0x0000ffff333d7812 */ /* 0x000fc600078ec0ff */
[----:B------:R-:W2:Y:S01]  /*c13d0*/  LDL.LU R51, [R1+0x280] ;  /* 0x0002800001337983 */ /* 0x000ea20000300800 */
[----:B----4-:R-:W-:-:S03]  /*c13e0*/  LOP3.LUT R11, R52, 0xffff, RZ, 0xc0, !PT ;  /* 0x0000ffff340b7812 */ /* 0x010fc600078ec0ff */
[----:B------:R-:W4:Y:S01]  /*c13f0*/  LDL.LU R52, [R1+0x2a0] ;  /* 0x0002a00001347983 */ /* 0x000f220000300800 */
[----:B-1----:R-:W-:Y:S02]  /*c1400*/  PRMT R9, R4, 0x3340, R0 ;  /* 0x0000334004097816 */ /* 0x002fe40000000000 */
[----:B------:R-:W-:-:S04]  /*c1410*/  PRMT R10, R16, 0x3340, R15 ;  /* 0x00003340100a7816 */ /* 0x000fc8000000000f */
[----:B------:R-:W-:Y:S02]  /*c1420*/  PRMT R10, R10, 0x5410, R9 ;  /* 0x000054100a0a7816 */ /* 0x000fe40000000009 */
[----:B------:R-:W-:-:S03]  /*c1430*/  PRMT R9, R61, 0x3340, R0 ;  /* 0x000033403d097816 */ /* 0x000fc60000000000 */
[----:B------:R0:W-:Y:S01]  /*c1440*/  STL [R1+0x1a7c], R10 ;  /* 0x001a7c0a01007387 */ /* 0x0001e20000100800 */
[----:B------:R-:W-:Y:S02]  /*c1450*/  SHF.R.U32.HI R16, RZ, 0x8, R16 ;  /* 0x00000008ff107819 */ /* 0x000fe40000011610 */
[----:B0-----:R-:W-:-:S04]  /*c1460*/  PRMT R10, R12, 0x3340, R11 ;  /* 0x000033400c0a7816 */ /* 0x001fc8000000000b */
[----:B------:R-:W-:Y:S02]  /*c1470*/  PRMT R9, R10, 0x5410, R9 ;  /* 0x000054100a097816 */ /* 0x000fe40000000009 */
[----:B------:R-:W-:Y:S02]  /*c1480*/  SHF.R.U32.HI R10, RZ, 0x8, R15 ;  /* 0x00000008ff0a7819 */ /* 0x000fe4000001160f */
[----:B------:R-:W-:Y:S01]  /*c1490*/  IADD3 R48, P6, R53, R45, RZ ;  /* 0x0000002d35307210 */ /* 0x000fe20007fde0ff */
[----:B------:R0:W-:Y:S01]  /*c14a0*/  STL [R1+0x1a78], R9 ;  /* 0x001a780901007387 */ /* 0x0001e20000100800 */
[----:B------:R-:W-:Y:S02]  /*c14b0*/  LOP3.LUT R10, R10, 0xffff, RZ, 0xc0, !PT ;  /* 0x0000ffff0a0a7812 */ /* 0x000fe400078ec0ff */
[----:B------:R-:W-:Y:S01]  /*c14c0*/  SHF.R.U32.HI R12, RZ, 0x8, R12 ;  /* 0x00000008ff0c7819 */ /* 0x000fe2000001160c */
[----:B------:R-:W-:Y:S01]  /*c14d0*/  IMAD.X R49, R8, 0x1, R28, P6 ;  /* 0x0000000108317824 */ /* 0x000fe200030e061c */
[----:B0-----:R-:W-:-:S02]  /*c14e0*/  SHF.R.U32.HI R9, RZ, 0x8, R11 ;  /* 0x00000008ff097819 */ /* 0x001fc4000001160b */
[----:B------:R-:W-:Y:S02]  /*c14f0*/  LOP3.LUT R11, R16, 0xffff, RZ, 0xc0, !PT ;  /* 0x0000ffff100b7812 */ /* 0x000fe400078ec0ff */
[----:B------:R-:W-:Y:S02]  /*c1500*/  LOP3.LUT R12, R12, 0xffff, RZ, 0xc0, !PT ;  /* 0x0000ffff0c0c7812 */ /* 0x000fe400078ec0ff */
[----:B------:R-:W-:Y:S02]  /*c1510*/  PRMT R15, R11, 0x3340, R10 ;  /* 0x000033400b0f7816 */ /* 0x000fe4000000000a */
[----:B------:R-:W-:Y:S02]  /*c1520*/  LOP3.LUT R9, R9, 0xffff, RZ, 0xc0, !PT ;  /* 0x0000ffff09097812 */ /* 0x000fe400078ec0ff */
[----:B------:R-:W-:Y:S02]  /*c1530*/  IADD3 R10, P6, R53, R44, RZ ;  /* 0x0000002c350a7210 */ /* 0x000fe40007fde0ff */
[----:B------:R-:W-:Y:S01]  /*c1540*/  PRMT R9, R12, 0x3340, R9 ;  /* 0x000033400c097816 */ /* 0x000fe20000000009 */
[----:B------:R-:W-:Y:S02]  /*c1550*/  STL.64 [R1+0xc18], R48 ;  /* 0x000c183001007387 */ /* 0x000fe40000100a00 */
[----:B------:R-:W-:-:S02]  /*c1560*/  IMAD.X R11, R8, 0x1, R26, P6 ;  /* 0x00000001080b7824 */ /* 0x000fc400030e061a */
[----:B------:R-:W-:Y:S04]  /*c1570*/  STL [R1+0x19f8], R15 ;  /* 0x0019f80f01007387 */ /* 0x000fe80000100800 */
[----:B------:R0:W-:Y:S04]  /*c1580*/  STL [R1+0x19f0], R9 ;  /* 0x0019f00901007387 */ /* 0x0001e80000100800 */
[----:B------:R1:W-:Y:S01]  /*c1590*/  STL.64 [R1+0xc10], R10 ;  /* 0x000c100a01007387 */ /* 0x0003e20000100a00 */
[----:B0-----:R-:W-:Y:S02]  /*c15a0*/  SHF.R.U32.HI R9, RZ, 0x8, R4 ;  /* 0x00000008ff097819 */ /* 0x001fe40000011604 */
[----:B-1----:R-:W-:-:S04]  /*c15b0*/  SHF.R.U32.HI R10, RZ, 0x8, R61 ;  /* 0x00000008ff0a7819 */ /* 0x002fc8000001163d */
[----:B------:R-:W-:Y:S02]  /*c15c0*/  LOP3.LUT R10, R10, 0xffff, RZ, 0xc0, !PT ;  /* 0x0000ffff0a0a7812 */ /* 0x000fe400078ec0ff */
[----:B------:R-:W-:Y:S02]  /*c15d0*/  LOP3.LUT R9, R9, 0xffff, RZ, 0xc0, !PT ;  /* 0x0000ffff09097812 */ /* 0x000fe400078ec0ff */
[--C-:B------:R-:W-:Y:S02]  /*c15e0*/  PRMT R4, R10, 0x3340, R0.reuse ;  /* 0x000033400a047816 */ /* 0x100fe40000000000 */
[----:B------:R-:W-:Y:S02]  /*c15f0*/  PRMT R9, R9, 0x3340, R0 ;  /* 0x0000334009097816 */ /* 0x000fe40000000000 */
[----:B---3--:R-:W-:Y:S01]  /*c1600*/  LOP3.LUT R16, R2, 0xffff, RZ, 0xc0, !PT ;  /* 0x0000ffff02107812 */ /* 0x008fe200078ec0ff */
[----:B------:R0:W-:Y:S01]  /*c1610*/  STL [R1+0x17e8], R4 ;  /* 0x0017e80401007387 */ /* 0x0001e20000100800 */
[----:B--2---:R-:W-:-:S03]  /*c1620*/  LOP3.LUT R15, R50, 0xffff, RZ, 0xc0, !PT ;  /* 0x0000ffff320f7812 */ /* 0x004fc600078ec0ff */
[----:B------:R1:W-:Y:S01]  /*c1630*/  STL [R1+0x17e4], R9 ;  /* 0x0017e40901007387 */ /* 0x0003e20000100800 */
[----:B------:R-:W-:-:S03]  /*c1640*/  PRMT R10, R16, 0x3340, R15 ;  /* 0x00003340100a7816 */ /* 0x000fc6000000000f */
[----:B------:R-:W2:Y:S01]  /*c1650*/  LDL.LU R54, [R1+0x2c4] ;  /* 0x0002c40001367983 */ /* 0x000ea20000300800 */
[----:B0-----:R-:W-:-:S03]  /*c1660*/  LOP3.LUT R4, R3, 0xffff, RZ, 0xc0, !PT ;  /* 0x0000ffff03047812 */ /* 0x001fc600078ec0ff */
[----:B------:R-:W3:Y:S01]  /*c1670*/  LDL.LU R2, [R1+0x284] ;  /* 0x0002840001027983 */ /* 0x000ee20000300800 */
[----:B-1----:R-:W-:-:S04]  /*c1680*/  PRMT R9, R4, 0x3340, R0 ;  /* 0x0000334004097816 */ /* 0x002fc80000000000 */
[----:B------:R-:W-:Y:S02]  /*c1690*/  PRMT R3, R10, 0x5410, R9 ;  /* 0x000054100a037816 */ /* 0x000fe40000000009 */
[----:B------:R-:W-:Y:S02]  /*c16a0*/  LOP3.LUT R12, R7, 0xffff, RZ, 0xc0, !PT ;  /* 0x0000ffff070c7812 */ /* 0x000fe400078ec0ff */
[----:B------:R-:W-:Y:S01]  /*c16b0*/  LOP3.LUT R61, R51, 0xffff, RZ, 0xc0, !PT ;  /* 0x0000ffff333d7812 */ /* 0x000fe200078ec0ff */
[----:B------:R0:W-:Y:S03]  /*c16c0*/  STL [R1+0x1a74], R3 ;  /* 0x001a740301007387 */ /* 0x0001e60000100800 */
[----:B------:R-:W-:Y:S01]  /*c16d0*/  PRMT R9, R61, 0x3340, R0 ;  /* 0x000033403d097816 */ /* 0x000fe20000000000 */
[----:B0-----:R-:W3:Y:S01]  /*c16e0*/  LDL.LU R3, [R1+0x2a4] ;  /* 0x0002a40001037983 */ /* 0x001ee20000300800 */
[----:B------:R-:W-:-:S02]  /*c16f0*/  IADD3 R48, P6, R53, R43, RZ ;  /* 0x0000002b35307210 */ /* 0x000fc40007fde0ff */
[----:B------:R-:W-:-:S03]  /*c1700*/  SHF.R.U32.HI R16, RZ, 0x8, R16 ;  /* 0x00000008ff107819 */ /* 0x000fc60000011610 */
[----:B------:R-:W-:Y:S01]  /*c1710*/  IMAD.X R49, R8, 0x1, R24, P6 ;  /* 0x0000000108317824 */ /* 0x000fe200030e0618 */
[----:B----4-:R-:W-:-:S04]  /*c1720*/  LOP3.LUT R11, R52, 0xffff, RZ, 0xc0, !PT ;  /* 0x0000ffff340b7812 */ /* 0x010fc800078ec0ff */
[----:B------:R-:W-:-:S04]  /*c1730*/  PRMT R10, R12, 0x3340, R11 ;  /* 0x000033400c0a7816 */ /* 0x000fc8000000000b */
[----:B------:R-:W-:Y:S02]  /*c1740*/  PRMT R7, R10, 0x5410, R9 ;  /* 0x000054100a077816 */ /* 0x000fe40000000009 */
[----:B------:R-:W-:Y:S02]  /*c1750*/  SHF.R.U32.HI R10, RZ, 0x8, R15 ;  /* 0x00000008ff0a7819 */ /* 0x000fe4000001160f */
[----:B------:R-:W-:Y:S02]  /*c1760*/  SHF.R.U32.HI R9, RZ, 0x8, R11 ;  /* 0x00000008ff097819 */ /* 0x000fe4000001160b */
[----:B------:R-:W-:Y:S02]  /*c1770*/  LOP3.LUT R11, R16, 0xffff, RZ, 0xc0, !PT ;  /* 0x0000ffff100b7812 */ /* 0x000fe400078ec0ff */
[----:B------:R-:W-:Y:S01]  /*c1780*/  LOP3.LUT R10, R10, 0xffff, RZ, 0xc0, !PT ;  /* 0x0000ffff0a0a7812 */ /* 0x000fe200078ec0ff */
[----:B------:R0:W-:Y:S01]  /*c1790*/  STL [R1+0x1a70], R7 ;  /* 0x001a700701007387 */ /* 0x0001e20000100800 */
[----:B------:R-:W-:-:S03]  /*c17a0*/  SHF.R.U32.HI R12, RZ, 0x8, R12 ;  /* 0x00000008ff0c7819 */ /* 0x000fc6000001160c */
[----:B------:R1:W-:Y:S01]  /*c17b0*/  STL.64 [R1+0xc90], R48 ;  /* 0x000c903001007387 */ /* 0x0003e20000100a00 */
[----:B0-----:R-:W-:-:S03]  /*c17c0*/  PRMT R7, R11, 0x3340, R10 ;  /* 0x000033400b077816 */ /* 0x001fc6000000000a */
[----:B-1----:R-:W4:Y:S04]  /*c17d0*/  LDL.LU R48, [R1+0x2b4] ;  /* 0x0002b40001307983 */ /* 0x002f280000300800 */
[----:B------:R-:W4:Y:S01]  /*c17e0*/  LDL.LU R49, [R1+0x27c] ;  /* 0x00027c0001317983 */ /* 0x000f220000300800 */
[----:B------:R-:W-:-:S03]  /*c17f0*/  LOP3.LUT R12, R12, 0xffff, RZ, 0xc0, !PT ;  /* 0x0000ffff0c0c7812 */ /* 0x000fc600078ec0ff */
[----:B------:R0:W-:Y:S01]  /*c1800*/  STL [R1+0x19ec], R7 ;  /* 0x0019ec0701007387 */ /* 0x0001e20000100800 */
[----:B------:R-:W-:-:S03]  /*c1810*/  LOP3.LUT R9, R9, 0xffff, RZ, 0xc0, !PT ;  /* 0x0000ffff09097812 */ /* 0x000fc600078ec0ff */
[----:B------:R-:W4:Y:S01]  /*c1820*/  LDL.LU R50, [R1+0x294] ;  /* 0x0002940001327983 */ /* 0x000f220000300800 */
[----:B------:R-:W-:-:S03]  /*c1830*/  IADD3 R10, P6, R53, R42, RZ ;  /* 0x0000002a350a7210 */ /* 0x000fc60007fde0ff */
[----:B0-----:R-:W4:Y:S01]  /*c1840*/  LDL.LU R7, [R1+0x2b0] ;  /* 0x0002b00001077983 */ /* 0x001f220000300800 */
[----:B------:R-:W-:Y:S01]  /*c1850*/  PRMT R9, R12, 0x3340, R9 ;  /* 0x000033400c097816 */ /* 0x000fe20000000009 */
[----:B------:R-:W-:Y:S02]  /*c1860*/  IMAD.X R11, R8, 0x1, R25, P6 ;  /* 0x00000001080b7824 */ /* 0x000fe400030e0619 */
[----:B------:R-:W4:Y:S04]  /*c1870*/  LDL.LU R51, [R1+0x278] ;  /* 0x0002780001337983 */ /* 0x000f280000300800 */
[----:B------:R0:W-:Y:S04]  /*c1880*/  STL [R1+0x19e4], R9 ;  /* 0x0019e40901007387 */ /* 0x0001e80000100800 */
[----:B------:R1:W-:Y:S04]  /*c1890*/  STL.64 [R1+0xc60], R10 ;  /* 0x000c600a01007387 */ /* 0x0003e80000100a00 */
[----:B------:R-:W4:Y:S01]  /*c18a0*/  LDL.LU R52, [R1+0x290] ;  /* 0x0002900001347983 */ /* 0x000f220000300800 */
[----:B0-----:R-:W-:-:S02]  /*c18b0*/  SHF.R.U32.HI R9, RZ, 0x8, R4 ;  /* 0x00000008ff097819 */ /* 0x001fc40000011604 */
[----:B-1----:R-:W-:-:S04]  /*c18c0*/  SHF.R.U32.HI R10, RZ, 0x8, R61 ;  /* 0x00000008ff0a7819 */ /* 0x002fc8000001163d */
[----:B------:R-:W-:Y:S02]  /*c18d0*/  LOP3.LUT R10, R10, 0xffff, RZ, 0xc0, !PT ;  /* 0x0000ffff0a0a7812 */ /* 0x000fe400078ec0ff */
[----:B------:R-:W-:Y:S02]  /*c18e0*/  LOP3.LUT R9, R9, 0xffff, RZ, 0xc0, !PT ;  /* 0x0000ffff09097812 */ /* 0x000fe400078ec0ff */
[--C-:B------:R-:W-:Y:S02]  /*c18f0*/  PRMT R10, R10, 0x3340, R0.reuse ;  /* 0x000033400a0a7816 */ /* 0x100fe40000000000 */
[----:B------:R-:W-:-:S03]  /*c1900*/  PRMT R4, R9, 0x3340, R0 ;  /* 0x0000334009047816 */ /* 0x000fc60000000000 */
[----:B------:R0:W-:Y:S04]  /*c1910*/  STL [R1+0x176c], R10 ;  /* 0x00176c0a01007387 */ /* 0x0001e80000100800 */
[----:B------:R1:W-:Y:S01]  /*c1920*/  STL [R1+0x17d8], R4 ;  /* 0x0017d80401007387 */ /* 0x0003e20000100800 */
[----:B--2---:R-:W-:Y:S02]  /*c1930*/  LOP3.LUT R15, R54, 0xffff, RZ, 0xc0, !PT ;  /* 0x0000ffff360f7812 */ /* 0x004fe400078ec0ff */
[----:B---3--:R-:W-:-:S04]  /*c1940*/  LOP3.LUT R12, R2, 0xffff, RZ, 0xc0, !PT ;  /* 0x0000ffff020c7812 */ /* 0x008fc800078ec0ff */
[----:B------:R-:W-:Y:S02]  /*c1950*/  PRMT R9, R12, 0x3340, R0 ;  /* 0x000033400c097816 */ /* 0x000fe40000000000 */
[----:B------:R-:W-:Y:S02]  /*c1960*/  IADD3 R2, P6, R53, R41, RZ ;  /* 0x0000002935027210 */ /* 0x000fe40007fde0ff */
[----:B------:R-:W-:-:S04]  /*c1970*/  LOP3.LUT R11, R3, 0xffff, RZ, 0xc0, !PT ;  /* 0x0000ffff030b7812 */ /* 0x000fc800078ec0ff */
[----:B0-----:R-:W-:Y:S02]  /*c1980*/  PRMT R10, R15, 0x3340, R11 ;  /* 0x000033400f0a7816 */ /* 0x001fe4000000000b */
[----:B------:R-:W-:Y:S02]  /*c1990*/  SHF.R.U32.HI R15, RZ, 0x8, R15 ;  /* 0x00000008ff0f7819 */ /* 0x000fe4000001160f */
[----:B-1----:R-:W-:Y:S02]  /*c19a0*/  PRMT R4, R10, 0x5410, R9 ;  /* 0x000054100a047816 */ /* 0x002fe40000000009 */
[----:B------:R-:W-:Y:S02]  /*c19b0*/  SHF.R.U32.HI R10, RZ, 0x8, R11 ;  /* 0x00000008ff0a7819 */ /* 0x000fe4000001160b */
[----:B------:R-:W-:Y:S02]  /*c19c0*/  SHF.R.U32.HI R9, RZ, 0x8, R12 ;  /* 0x00000008ff097819 */ /* 0x000fe4000001160c */
[----:B------:R-:W-:-:S02]  /*c19d0*/  LOP3.LUT R11, R15, 0xffff, RZ, 0xc0, !PT ;  /* 0x0000ffff0f0b7812 */ /* 0x000fc400078ec0ff */
[----:B------:R-:W-:Y:S01]  /*c19e0*/  LOP3.LUT R10, R10, 0xffff, RZ, 0xc0, !PT ;  /* 0x0000ffff0a0a7812 */ /* 0x000fe200078ec0ff */
[----:B------:R-:W-:Y:S01]  /*c19f0*/  IMAD.X R3, R8, 0x1, R17, P6 ;  /* 0x0000000108037824 */ /* 0x000fe200030e0611 */
[----:B------:R-:W-:Y:S01]  /*c1a00*/  LOP3.LUT R9, R9, 0xffff, RZ, 0xc0, !PT ;  /* 0x0000ffff09097812 */ /* 0x000fe200078ec0ff */
[----:B------:R0:W-:Y:S03]  /*c1a10*/  STL [R1+0x1a6c], R4 ;  /* 0x001a6c0401007387 */ /* 0x0001e60000100800 */
[----:B------:R-:W-:Y:S01]  /*c1a20*/  PRMT R9, R9, 0x3340, R0 ;  /* 0x0000334009097816 */ /* 0x000fe20000000000 */
[----:B------:R1:W-:Y:S01]  /*c1a30*/  STL.64 [R1+0xc50], R2 ;  /* 0x000c500201007387 */ /* 0x0003e20000100a00 */
[----:B0-----:R-:W-:-:S03]  /*c1a40*/  PRMT R4, R11, 0x3340, R10 ;  /* 0x000033400b047816 */ /* 0x001fc6000000000a */
[----:B-1----:R-:W2:Y:S04]  /*c1a50*/  LDL.LU.64 R2, [R1+0x5290] ;  /* 0x0052900001027983 */ /* 0x002ea80000300a00 */
[----:B------:R0:W-:Y:S04]  /*c1a60*/  STL [R1+0x19dc], R4 ;  /* 0x0019dc0401007387 */ /* 0x0001e80000100800 */
[----:B------:R1:W-:Y:S01]  /*c1a70*/  STL [R1+0x17c4], R9 ;  /* 0x0017c40901007387 */ /* 0x0003e20000100800 */
[----:B----4-:R-:W-:Y:S02]  /*c1a80*/  LOP3.LUT R16, R48, 0xffff, RZ, 0xc0, !PT ;  /* 0x0000ffff30107812 */ /* 0x010fe400078ec0ff */
[----:B0-----:R-:W-:-:S04]  /*c1a90*/  LOP3.LUT R4, R49, 0xffff, RZ, 0xc0, !PT ;  /* 0x0000ffff31047812 */ /* 0x001fc800078ec0ff */
[----:B-1----:R-:W-:Y:S02]  /*c1aa0*/  PRMT R9, R4, 0x3340, R0 ;  /* 0x0000334004097816 */ /* 0x002fe40000000000 */
[----:B------:R-:W-:Y:S02]  /*c1ab0*/  LOP3.LUT R15, R50, 0xffff, RZ, 0xc0, !PT ;  /* 0x0000ffff320f7812 */ /* 0x000fe400078ec0ff */
[----:B------:R-:W3:Y:S02]  /*c1ac0*/  LDL.LU R50, [R1+0x94] ;  /* 0x0000940001327983 */ /* 0x000ee40000300800 */
[----:B------:R-:W-:Y:S02]  /*c1ad0*/  PRMT R10, R16, 0x3340, R15 ;  /* 0x00003340100a7816 */ /* 0x000fe4000000000f */
[----:B------:R-:W-:Y:S02]  /*c1ae0*/  LOP3.LUT R12, R7, 0xffff, RZ, 0xc0, !PT ;  /* 0x0000ffff070c7812 */ /* 0x000fe400078ec0ff */
[----:B------:R-:W4:Y:S01]  /*c1af0*/  LDL.LU R7, [R1+0x4c] ;  /* 0x00004c0001077983 */ /* 0x000f220000300800 */
[----:B------:R-:W-:-:S02]  /*c1b00*/  PRMT R48, R10, 0x5410, R9 ;  /* 0x000054100a307816 */ /* 0x000fc40000000009 */
[----:B------:R-:W-:Y:S02]  /*c1b10*/  LOP3.LUT R61, R51, 0xffff, RZ, 0xc0, !PT ;  /* 0x0000ffff333d7812 */ /* 0x000fe400078ec0ff */
[----:B------:R-:W2:Y:S04]  /*c1b20*/  LDL.LU R51, [R1+0x90] ;  /* 0x0000900001337983 */ /* 0x000ea80000300800 */
[----:B------:R0:W-:Y:S01]  /*c1b30*/  STL [R1+0x1a68], R48 ;  /* 0x001a683001007387 */ /* 0x0001e20000100800 */
[----:B------:R-:W-:-:S03]  /*c1b40*/  LOP3.LUT R11, R52, 0xffff, RZ, 0xc0, !PT ;  /* 0x0000ffff340b7812 */ /* 0x000fc600078ec0ff */
[----:B------:R-:W2:Y:S01]  /*c1b50*/  LDL.LU R52, [R1+0x48] ;  /* 0x0000480001347983 */ /* 0x000ea20000300800 */
[----:B------:R-:W-:Y:S02]  /*c1b60*/  PRMT R9, R61, 0x3340, R0 ;  /* 0x000033403d097816 */ /* 0x000fe40000000000 */
[----:B------:R-:W-:-:S04]  /*c1b70*/  PRMT R10, R12, 0x3340, R11 ;  /* 0x000033400c0a7816 */ /* 0x000fc8000000000b */
[----:B------:R-:W-:Y:S02]  /*c1b80*/  PRMT R9, R10, 0x5410, R9 ;  /* 0x000054100a097816 */ /* 0x000fe40000000009 */
[----:B------:R-:W-:Y:S02]  /*c1b90*/  SHF.R.U32.HI R12, RZ, 0x8, R12 ;  /* 0x00000008ff0c7819 */ /* 0x000fe4000001160c */
[----:B------:R-:W-:Y:S01]  /*c1ba0*/  SHF.R.U32.HI R11, RZ, 0x8, R11 ;  /* 0x00000008ff0b7819 */ /* 0x000fe2000001160b */
[----:B------:R1:W-:Y:S01]  /*c1bb0*/  STL [R1+0x1a64], R9 ;  /* 0x001a640901007387 */ /* 0x0003e20000100800 */
[----:B------:R-:W-:Y:S02]  /*c1bc0*/  SHF.R.U32.HI R10, RZ, 0x8, R16 ;  /* 0x00000008ff0a7819 */ /* 0x000fe40000011610 */
[----:B0-----:R-:W-:Y:S02]  /*c1bd0*/  IADD3 R48, P6, R53, R40, RZ ;  /* 0x0000002835307210 */ /* 0x001fe40007fde0ff */
[----:B------:R-:W-:-:S02]  /*c1be0*/  LOP3.LUT R12, R12, 0xffff, RZ, 0xc0, !PT ;  /* 0x0000ffff0c0c7812 */ /* 0x000fc400078ec0ff */
[----:B------:R-:W-:Y:S02]  /*c1bf0*/  LOP3.LUT R11, R11, 0xffff, RZ, 0xc0, !PT ;  /* 0x0000ffff0b0b7812 */ /* 0x000fe400078ec0ff */
[----:B-1----:R-:W-:Y:S02]  /*c1c00*/  SHF.R.U32.HI R9, RZ, 0x8, R15 ;  /* 0x00000008ff097819 */ /* 0x002fe4000001160f */
[----:B------:R-:W-:Y:S02]  /*c1c10*/  LOP3.LUT R10, R10, 0xffff, RZ, 0xc0, !PT ;  /* 0x0000ffff0a0a7812 */ /* 0x000fe400078ec0ff */
[----:B------:R-:W-:Y:S01]  /*c1c20*/  LOP3.LUT R9, R9, 0xffff, RZ, 0xc0, !PT ;  /* 0x0000ffff09097812 */ /* 0x000fe200078ec0ff */
[----:B------:R-:W-:Y:S01]  /*c1c30*/  IMAD.X R49, R8, 0x1, R18, P6 ;  /* 0x0000000108317824 */ /* 0x000fe200030e0612 */
[----:B------:R-:W-:Y:S02]  /*c1c40*/  PRMT R11, R12, 0x3340, R11 ;  /* 0x000033400c0b7816 */ /* 0x000fe4000000000b */
[----:B------:R-:W-:-:S02]  /*c1c50*/  PRMT R9, R10, 0x3340, R9 ;  /* 0x000033400a097816 */ /* 0x000fc40000000009 */
[----:B------:R0:W-:Y:S01]  /*c1c60*/  STL.64 [R1+0xc48], R48 ;  /* 0x000c483001007387 */ /* 0x0001e20000100a00 */
[----:B------:R-:W-:-:S03]  /*c1c70*/  SHF.R.U32.HI R10, RZ, 0x8, R4 ;  /* 0x00000008ff0a7819 */ /* 0x000fc60000011604 */
[----:B------:R-:W-:Y:S04]  /*c1c80*/  STL [R1+0x19d0], R11 ;  /* 0x0019d00b01007387 */ /* 0x000fe80000100800 */
[----:B------:R1:W-:Y:S01]  /*c1c90*/  STL [R1+0x19cc], R9 ;  /* 0x0019cc0901007387 */ /* 0x0003e20000100800 */
[----:B------:R-:W-:Y:S02]  /*c1ca0*/  LOP3.LUT R10, R10, 0xffff, RZ, 0xc0, !PT ;  /* 0x0000ffff0a0a7812 */ /* 0x000fe400078ec0ff */
[----:B0-----:R-:W-:Y:S02]  /*c1cb0*/  IADD3 R48, P6, R53, R39, RZ ;  /* 0x0000002735307210 */ /* 0x001fe40007fde0ff */
[----:B-1----:R-:W-:-:S03]  /*c1cc0*/  SHF.R.U32.HI R9, RZ, 0x8, R61 ;  /* 0x00000008ff097819 */ /* 0x002fc6000001163d */
[----:B------:R-:W-:Y:S01]  /*c1cd0*/  IMAD.X R49, R8, 0x1, R19, P6 ;  /* 0x0000000108317824 */ /* 0x000fe200030e0613 */
[----:B------:R-:W-:Y:S02]  /*c1ce0*/  LOP3.LUT R9, R9, 0xffff, RZ, 0xc0, !PT ;  /* 0x0000ffff09097812 */ /* 0x000fe400078ec0ff */
[--C-:B------:R-:W-:Y:S02]  /*c1cf0*/  PRMT R10, R10, 0x3340, R0.reuse ;  /* 0x000033400a0a7816 */ /* 0x100fe40000000000 */
[----:B------:R-:W-:Y:S01]  /*c1d00*/  PRMT R4, R9, 0x3340, R0 ;  /* 0x0000334009047816 */ /* 0x000fe20000000000 */
[----:B------:R0:W-:Y:S04]  /*c1d10*/  STL.64 [R1+0x13a8], R48 ;  /* 0x0013a83001007387 */ /* 0x0001e80000100a00 */
[----:B------:R1:W-:Y:S04]  /*c1d20*/  STL [R1+0x17b0], R10 ;  /* 0x0017b00a01007387 */ /* 0x0003e80000100800 */
[----:B------:R2:W-:Y:S04]  /*c1d30*/  STL [R1+0x1768], R4 ;  /* 0x0017680401007387 */ /* 0x0005e80000100800 */
[----:B0-----:R-:W2:Y:S04]  /*c1d40*/  LDL.LU R48, [R1+0x190] ;  /* 0x0001900001307983 */ /* 0x001ea80000300800 */
[----:B------:R-:W2:Y:S01]  /*c1d50*/  LDL.LU R49, [R1+0x108] ;  /* 0x0001080001317983 */ /* 0x000ea20000300800 */
[----:B------:R-:W-:-:S02]  /*c1d60*/  LOP3.LUT R60, R60, 0xffff, RZ, 0xc0, !PT ;  /* 0x0000ffff3c3c7812 */ /* 0x000fc400078ec0ff */
[----:B------:R-:W-:Y:S02]  /*c1d70*/  LOP3.LUT R59, R59, 0xffff, RZ, 0xc0, !PT ;  /* 0x0000ffff3b3b7812 */ /* 0x000fe400078ec0ff */
[----:B------:R-:W-:Y:S02]  /*c1d80*/  PRMT R9, R60, 0x3340, R0 ;  /* 0x000033403c097816 */ /* 0x000fe40000000000 */
[----:B---3--:R-:W-:Y:S02]  /*c1d90*/  LOP3.LUT R16, R50, 0xffff, RZ, 0xc0, !PT ;  /* 0x0000ffff32107812 */ /* 0x008fe400078ec0ff */
[----:B----4-:R-:W-:Y:S02]  /*c1da0*/  LOP3.LUT R15, R7, 0xffff, RZ, 0xc0, !PT ;  /* 0x0000ffff070f7812 */ /* 0x010fe400078ec0ff */
[----:B------:R-:W3:Y:S02]  /*c1db0*/  LDL.LU R7, [R1+0x148] ;  /* 0x0001480001077983 */ /* 0x000ee40000300800 */
[----:B-1----:R-:W-:-:S02]  /*c1dc0*/  PRMT R10, R16, 0x3340, R15 ;  /* 0x00003340100a7816 */ /* 0x002fc4000000000f */
[----:B--2---:R-:W-:Y:S02]  /*c1dd0*/  LOP3.LUT R12, R51, 0xffff, RZ, 0xc0, !PT ;  /* 0x0000ffff330c7812 */ /* 0x004fe400078ec0ff */
[----:B------:R-:W-:Y:S02]  /*c1de0*/  PRMT R4, R10, 0x5410, R9 ;  /* 0x000054100a047816 */ /* 0x000fe40000000009 */
[----:B------:R-:W-:Y:S02]  /*c1df0*/  PRMT R9, R59, 0x3340, R0 ;  /* 0x000033403b097816 */ /* 0x000fe40000000000 */
[----:B------:R-:W-:Y:S02]  /*c1e00*/  IADD3 R50, P6, R53, R38, RZ ;  /* 0x0000002635327210 */ /* 0x000fe40007fde0ff */
[----:B------:R-:W-:Y:S01]  /*c1e10*/  LOP3.LUT R11, R52, 0xffff, RZ, 0xc0, !PT ;  /* 0x0000ffff340b7812 */ /* 0x000fe200078ec0ff */
[----:B------:R0:W-:Y:S03]  /*c1e20*/  STL [R1+0x1a60], R4 ;  /* 0x001a600401007387 */ /* 0x0001e60000100800 */
[----:B------:R-:W-:Y:S01]  /*c1e30*/  PRMT R10, R12, 0x3340, R11 ;  /* 0x000033400c0a7816 */ /* 0x000fe2000000000b */
[----:B------:R-:W-:-:S03]  /*c1e40*/  IMAD.X R51, R8, 0x1, R20, P6 ;  /* 0x0000000108337824 */ /* 0x000fc600030e0614 */
[----:B0-----:R-:W-:-:S05]  /*c1e50*/  PRMT R4, R10, 0x5410, R9 ;  /* 0x000054100a047816 */ /* 0x001fca0000000009 */
[----:B------:R-:W-:Y:S04]  /*c1e60*/  STL [R1+0x1a5c], R4 ;  /* 0x001a5c0401007387 */ /* 0x000fe80000100800 */
[----:B------:R0:W-:Y:S04]  /*c1e70*/  STL.64 [R1+0x1398], R50 ;  /* 0x0013983201007387 */ /* 0x0001e80000100a00 */
[----:B0-----:R-:W2:Y:S04]  /*c1e80*/  LDL.LU R50, [R1+0x5288] ;  /* 0x0052880001327983 */ /* 0x001ea80000300800 */
[----:B------:R-:W4:Y:S04]  /*c1e90*/  LDL.LU R51, [R1+0x80] ;  /* 0x0000800001337983 */ /* 0x000f280000300800 */
[----:B------:R-:W2:Y:S01]  /*c1ea0*/  LDL.LU R52, [R1+0x38] ;  /* 0x0000380001347983 */ /* 0x000ea20000300800 */
[----:B------:R-:W-:-:S02]  /*c1eb0*/  SHF.R.U32.HI R16, RZ, 0x8, R16 ;  /* 0x00000008ff107819 */ /* 0x000fc40000011610 */
[----:B------:R-:W-:Y:S02]  /*c1ec0*/  SHF.R.U32.HI R10, RZ, 0x8, R15 ;  /* 0x00000008ff0a7819 */ /* 0x000fe4000001160f */
[----:B------:R-:W-:Y:S02]  /*c1ed0*/  SHF.R.U32.HI R9, RZ, 0x8, R11 ;  /* 0x00000008ff097819 */ /* 0x000fe4000001160b */
[----:B------:R-:W-:Y:S02]  /*c1ee0*/  LOP3.LUT R11, R16, 0xffff, RZ, 0xc0, !PT ;  /* 0x0000ffff100b7812 */ /* 0x000fe400078ec0ff */
[----:B------:R-:W-:Y:S02]  /*c1ef0*/  LOP3.LUT R10, R10, 0xffff, RZ, 0xc0, !PT ;  /* 0x0000ffff0a0a7812 */ /* 0x000fe400078ec0ff */
[----:B------:R-:W-:Y:S02]  /*c1f00*/  SHF.R.U32.HI R12, RZ, 0x8, R12 ;  /* 0x00000008ff0c7819 */ /* 0x000fe4000001160c */
[----:B------:R-:W-:-:S02]  /*c1f10*/  PRMT R15, R11, 0x3340, R10 ;  /* 0x000033400b0f7816 */ /* 0x000fc4000000000a */
[----:B------:R-:W-:Y:S02]  /*c1f20*/  LOP3.LUT R12, R12, 0xffff, RZ, 0xc0, !PT ;  /* 0x0000ffff0c0c7812 */ /* 0x000fe400078ec0ff */
[----:B------:R-:W-:Y:S02]  /*c1f30*/  LOP3.LUT R9, R9, 0xffff, RZ, 0xc0, !PT ;  /* 0x0000ffff09097812 */ /* 0x000fe400078ec0ff */
[----:B------:R-:W-:Y:S02]  /*c1f40*/  IADD3 R10, P6, R53, R37, RZ ;  /* 0x00000025350a7210 */ /* 0x000fe40007fde0ff */
[----:B------:R-:W-:-:S03]  /*c1f50*/  PRMT R4, R12, 0x3340, R9 ;  /* 0x000033400c047816 */ /* 0x000fc60000000009 */
[----:B------:R-:W-:Y:S01]  /*c1f60*/  IMAD.X R11, R8, 0x1, R21, P6 ;  /* 0x00000001080b7824 */ /* 0x000fe200030e0615 */
[----:B------:R-:W-:Y:S04]  /*c1f70*/  STL [R1+0x19c4], R15 ;  /* 0x0019c40f01007387 */ /* 0x000fe80000100800 */
[----:B------:R-:W-:Y:S04]  /*c1f80*/  STL [R1+0x19bc], R4 ;  /* 0x0019bc0401007387 */ /* 0x000fe80000100800 */
[----:B------:R0:W-:Y:S01]  /*c1f90*/  STL.64 [R1+0x13a0], R10 ;  /* 0x0013a00a01007387 */ /* 0x0001e20000100a00 */
[----:B------:R-:W-:-:S02]  /*c1fa0*/  SHF.R.U32.HI R9, RZ, 0x8, R60 ;  /* 0x00000008ff097819 */ /* 0x000fc4000001163c */
[----:B0-----:R-:W-:-:S04]  /*c1fb0*/  SHF.R.U32.HI R10, RZ, 0x8, R59 ;  /* 0x00000008ff0a7819 */ /* 0x001fc8000001163b */
[----:B------:R-:W-:Y:S02]  /*c1fc0*/  LOP3.LUT R10, R10, 0xffff, RZ, 0xc0, !PT ;  /* 0x0000ffff0a0a7812 */ /* 0x000fe400078ec0ff */
[----:B------:R-:W-:Y:S02]  /*c1fd0*/  LOP3.LUT R9, R9, 0xffff, RZ, 0xc0, !PT ;  /* 0x0000ffff09097812 */ /* 0x000fe400078ec0ff */
[--C-:B------:R-:W-:Y:S02]  /*c1fe0*/  PRMT R10, R10, 0x3340, R0.reuse ;  /* 0x000033400a0a7816 */ /* 0x100fe40000000000 */
[----:B------:R-:W-:Y:S02]  /*c1ff0*/  LOP3.LUT R12, R48, 0xffff, RZ, 0xc0, !PT ;  /* 0x0000ffff300c7812 */ /* 0x000fe400078ec0ff */
[----:B------:R-:W-:Y:S01]  /*c2000*/  LOP3.LUT R15, R49, 0xffff, RZ, 0xc0, !PT ;  /* 0x0000ffff310f7812 */ /* 0x000fe200078ec0ff */
[----:B------:R-:W-:Y:S01]  /*c2010*/  STL [R1+0x1764], R10 ;  /* 0x0017640a01007387 */ /* 0x000fe20000100800 */
[----:B------:R-:W-:-:S02]  /*c2020*/  PRMT R4, R9, 0x3340, R0 ;  /* 0x0000334009047816 */ /* 0x000fc40000000000 */
[----:B------:R-:W-:Y:S02]  /*c2030*/  PRMT R9, R15, 0x3340, R0 ;  /* 0x000033400f097816 */ /* 0x000fe40000000000 */
[----:B------:R-:W-:Y:S01]  /*c2040*/  IADD3 R48, P6, R53, R36, RZ ;  /* 0x0000002435307210 */ /* 0x000fe20007fde0ff */
[----:B------:R0:W-:Y:S04]  /*c2050*/  STL [R1+0x1760], R4 ;  /* 0x0017600401007387 */ /* 0x0001e80000100800 */
[----:B------:R-:W-:Y:S01]  /*c2060*/  IMAD.X R49, R8, 0x1, R22, P6 ;  /* 0x0000000108317824 */ /* 0x000fe200030e0616 */
[----:B------:R-:W2:Y:S04]  /*c2070*/  LDL.LU R54, [R1+0x1c] ;  /* 0x00001c0001367983 */ /* 0x000ea80000300800 */
[----:B0-----:R-:W2:Y:S04]  /*c2080*/  LDL.LU R4, [R1+0x74] ;  /* 0x0000740001047983 */ /* 0x001ea80000300800 */
[----:B------:R-:W2:Y:S01]  /*c2090*/  LDL.LU R58, [R1+0x30] ;  /* 0x00003000013a7983 */ /* 0x000ea20000300800 */
[----:B------:R-:W-:-:S02]  /*c20a0*/  LOP3.LUT R14, R14, 0xffff, RZ, 0xc0, !PT ;  /* 0x0000ffff0e0e7812 */ /* 0x000fc400078ec0ff */
[----:B---3--:R-:W-:-:S04]  /*c20b0*/  LOP3.LUT R11, R7, 0xffff, RZ, 0xc0, !PT ;  /* 0x0000ffff070b7812 */ /* 0x008fc800078ec0ff */
[----:B------:R-:W-:-:S04]  /*c20c0*/  PRMT R10, R12, 0x3340, R11 ;  /* 0x000033400c0a7816 */ /* 0x000fc8000000000b */
[----:B------:R-:W-:-:S05]  /*c20d0*/  PRMT R7, R10, 0x5410, R9 ;  /* 0x000054100a077816 */ /* 0x000fca0000000009 */
[----:B------:R-:W-:Y:S04]  /*c20e0*/  STL [R1+0x1a54], R7 ;  /* 0x001a540701007387 */ /* 0x000fe80000100800 */
[----:B------:R0:W-:Y:S01]  /*c20f0*/  STL.64 [R1+0x1390], R48 ;  /* 0x0013903001007387 */ /* 0x0001e20000100a00 */
[----:B------:R-:W-:Y:S02]  /*c2100*/  SHF.R.U32.HI R9, RZ, 0x8, R12 ;  /* 0x00000008ff097819 */ /* 0x000fe4000001160c */
[----:B0-----:R-:W-:-:S05]  /*c2110*/  IADD3 R48, P6, R53, R35, RZ ;  /* 0x0000002335307210 */ /* 0x001fca0007fde0ff */
[----:B------:R-:W-:Y:S01]  /*c2120*/  IMAD.X R49, R8, 0x1, R23, P6 ;  /* 0x0000000108317824 */ /* 0x000fe200030e0617 */
[----:B------:R-:W-:Y:S02]  /*c2130*/  SHF.R.U32.HI R8, RZ, 0x8, R11 ;  /* 0x00000008ff087819 */ /* 0x000fe4000001160b */
[----:B------:R-:W-:Y:S02]  /*c2140*/  LOP3.LUT R9, R9, 0xffff, RZ, 0xc0, !PT ;  /* 0x0000ffff09097812 */ /* 0x000fe400078ec0ff */
[----:B------:R-:W-:-:S04]  /*c2150*/  LOP3.LUT R8, R8, 0xffff, RZ, 0xc0, !PT ;  /* 0x0000ffff08087812 */ /* 0x000fc800078ec0ff */
[----:B------:R-:W-:Y:S02]  /*c2160*/  PRMT R7, R9, 0x3340, R8 ;  /* 0x0000334009077816 */ /* 0x000fe40000000008 */
[----:B------:R-:W-:Y:S02]  /*c2170*/  PRMT R8, R14, 0x3340, R0 ;  /* 0x000033400e087816 */ /* 0x000fe40000000000 */
[----:B----4-:R-:W-:Y:S02]  /*c2180*/  LOP3.LUT R11, R51, 0xffff, RZ, 0xc0, !PT ;  /* 0x0000ffff330b7812 */ /* 0x010fe400078ec0ff */
[----:B--2---:R-:W-:Y:S01]  /*c2190*/  LOP3.LUT R10, R52, 0xffff, RZ, 0xc0, !PT ;  /* 0x0000ffff340a7812 */ /* 0x004fe200078ec0ff */
[----:B------:R0:W-:Y:S03]  /*c21a0*/  STL.64 [R1+0x1388], R48 ;  /* 0x0013883001007387 */ /* 0x0001e60000100a00 */
[----:B------:R-:W-:Y:S01]  /*c21b0*/  PRMT R9, R11, 0x3340, R10 ;  /* 0x000033400b097816 */ /* 0x000fe2000000000a */
[----:B------:R1:W-:Y:S04]  /*c21c0*/  STL [R1+0x19b4], R7 ;  /* 0x0019b40701007387 */ /* 0x0003e80000100800 */
[----:B0-----:R-:W2:Y:S01]  /*c21d0*/  LDL.LU R48, [R1+0x194] ;  /* 0x0001940001307983 */ /* 0x001ea20000300800 */
[----:B-1----:R-:W-:-:S03]  /*c21e0*/  PRMT R7, R9, 0x5410, R8 ;  /* 0x0000541009077816 */ /* 0x002fc60000000008 */
[----:B------:R-:W3:Y:S04]  /*c21f0*/  LDL.LU R49, [R1+0x11c] ;  /* 0x00011c0001317983 */ /* 0x000ee80000300800 */
[----:B------:R0:W-:Y:S04]  /*c2200*/  STL [R1+0x1a58], R7 ;  /* 0x001a580701007387 */ /* 0x0001e80000100800 */
[----:B0-----:R-:W4:Y:S04]  /*c2210*/  LDL.LU R7, [R1+0x158] ;  /* 0x0001580001077983 */ /* 0x001f280000300800 */
[----:B------:R-:W4:Y:S04]  /*c2220*/  LDL.LU R53, [R1+0x180] ;  /* 0x0001800001357983 */ /* 0x000f280000300800 */
[----:B------:R-:W4:Y:S04]  /*c2230*/  LDL.LU R51, [R1+0xf4] ;  /* 0x0000f40001337983 */ /* 0x000f280000300800 */
[----:B------:R-:W4:Y:S01]  /*c2240*/  LDL.LU R52, [R1+0x138] ;  /* 0x0001380001347983 */ /* 0x000f220000300800 */
[----:B------:R-:W-:-:S02]  /*c2250*/  SHF.R.U32.HI R11, RZ, 0x8, R11 ;  /* 0x00000008ff0b7819 */ /* 0x000fc4000001160b */
[----:B------:R-:W-:Y:S02]  /*c2260*/  SHF.R.U32.HI R9, RZ, 0x8, R10 ;  /* 0x00000008ff097819 */ /* 0x000fe4000001160a */
[----:B------:R-:W-:Y:S02]  /*c2270*/  SHF.R.U32.HI R8, RZ, 0x8, R14 ;  /* 0x00000008ff087819 */ /* 0x000fe4000001160e */
[----:B------:R-:W-:Y:S02]  /*c2280*/  LOP3.LUT R10, R11, 0xffff, RZ, 0xc0, !PT ;  /* 0x0000ffff0b0a7812 */ /* 0x000fe400078ec0ff */
[----:B------:R-:W-:Y:S02]  /*c2290*/  LOP3.LUT R9, R9, 0xffff, RZ, 0xc0, !PT ;  /* 0x0000ffff09097812 */ /* 0x000fe400078ec0ff */
[----:B------:R-:W-:Y:S02]  /*c22a0*/  LOP3.LUT R8, R8, 0xffff, RZ, 0xc0, !PT ;  /* 0x0000ffff08087812 */ /* 0x000fe400078ec0ff */
[----:B------:R-:W-:-:S02]  /*c22b0*/  PRMT R9, R10, 0x3340, R9 ;  /* 0x000033400a097816 */ /* 0x000fc40000000009 */
[----:B------:R-:W-:-:S03]  /*c22c0*/  PRMT R8, R8, 0x3340, R0 ;  /* 0x0000334008087816 */ /* 0x000fc60000000000 */
[----:B------:R-:W-:Y:S04]  /*c22d0*/  STL [R1+0x19ac], R9 ;  /* 0x0019ac0901007387 */ /* 0x000fe80000100800 */
[----:B------:R0:W-:Y:S01]  /*c22e0*/  STL [R1+0x2b4], R8 ;  /* 0x0002b40801007387 */ /* 0x0001e20000100800 */
[----:B------:R-:W-:Y:S02]  /*c22f0*/  LOP3.LUT R11, R4, 0xffff, RZ, 0xc0, !PT ;  /* 0x0000ffff040b7812 */ /* 0x000fe400078ec0ff */
[----:B------:R-:W-:Y:S02]  /*c2300*/  LOP3.LUT R4, R13, 0xffff, RZ, 0xc0, !PT ;  /* 0x0000ffff0d047812 */ /* 0x000fe400078ec0ff */
[----:B------:R-:W-:Y:S02]  /*c2310*/  LOP3.LUT R10, R58, 0xffff, RZ, 0xc0, !PT ;  /* 0x0000ffff3a0a7812 */ /* 0x000fe400078ec0ff */
[----:B0-----:R-:W-:-:S02]  /*c2320*/  PRMT R8, R4, 0x3340, R0 ;  /* 0x0000334004087816 */ /* 0x001fc40000000000 */
[----:B------:R-:W-:Y:S01]  /*c2330*/  PRMT R9, R11, 0x3340, R10 ;  /* 0x000033400b097816 */ /* 0x000fe2000000000a */
[----:B------:R0:W-:Y:S01]  /*c2340*/  STL [R1+0x1a9c], R4 ;  /* 0x001a9c0401007387 */ /* 0x0001e20000100800 */
[----:B------:R-:W-:Y:S02]  /*c2350*/  IADD3 R12, P6, R54, R34, RZ ;  /* 0x00000022360c7210 */ /* 0x000fe40007fde0ff */
[----:B0-----:R-:W-:Y:S02]  /*c2360*/  PRMT R4, R9, 0x5410, R8 ;  /* 0x0000541009047816 */ /* 0x001fe40000000008 */
[----:B------:R-:W-:-:S05]  /*c2370*/  SHF.R.S32.HI R8, RZ, 0x1f, R54 ;  /* 0x0000001fff087819 */ /* 0x000fca0000011436 */
[----:B------:R-:W-:Y:S01]  /*c2380*/  IMAD.X R13, R8, 0x1, R31, P6 ;  /* 0x00000001080d7824 */ /* 0x000fe200030e061f */
[----:B------:R-:W-:Y:S01]  /*c2390*/  STL [R1+0x1a50], R4 ;  /* 0x001a500401007387 */ /* 0x000fe20000100800 */
[----:B------:R-:W-:-:S03]  /*c23a0*/  SHF.R.U32.HI R9, RZ, 0x8, R10 ;  /* 0x00000008ff097819 */ /* 0x000fc6000001160a */
[----:B------:R0:W-:Y:S01]  /*c23b0*/  STL.64 [R1+0x1380], R12 ;  /* 0x0013800c01007387 */ /* 0x0001e20000100a00 */
[----:B------:R-:W-:Y:S02]  /*c23c0*/  SHF.R.U32.HI R15, RZ, 0x8, R15 ;  /* 0x00000008ff0f7819 */ /* 0x000fe4000001160f */
[----:B------:R-:W-:Y:S02]  /*c23d0*/  LOP3.LUT R9, R9, 0xffff, RZ, 0xc0, !PT ;  /* 0x0000ffff09097812 */ /* 0x000fe400078ec0ff */
[----:B0-----:R-:W-:Y:S02]  /*c23e0*/  SHF.R.U32.HI R12, RZ, 0x8, R11 ;  /* 0x00000008ff0c7819 */ /* 0x001fe4000001160b */
[----:B------:R-:W-:Y:S02]  /*c23f0*/  LOP3.LUT R11, R15, 0xffff, RZ, 0xc0, !PT ;  /* 0x0000ffff0f0b7812 */ /* 0x000fe400078ec0ff */
[----:B------:R-:W-:Y:S02]  /*c2400*/  LOP3.LUT R10, R12, 0xffff, RZ, 0xc0, !PT ;  /* 0x0000ffff0c0a7812 */ /* 0x000fe400078ec0ff */
[----:B------:R-:W-:-:S02]  /*c2410*/  PRMT R11, R11, 0x3340, R0 ;  /* 0x000033400b0b7816 */ /* 0x000fc40000000000 */
[----:B------:R-:W-:-:S03]  /*c2420*/  PRMT R4, R10, 0x3340, R9 ;  /* 0x000033400a047816 */ /* 0x000fc60000000009 */
[----:B------:R-:W-:Y:S04]  /*c2430*/  STL [R1+0x2b0], R11 ;  /* 0x0002b00b01007387 */ /* 0x000fe80000100800 */
[----:B------:R0:W-:Y:S04]  /*c2440*/  STL [R1+0x19c8], R4 ;  /* 0x0019c80401007387 */ /* 0x0001e80000100800 */
[----:B0-----:R-:W4:Y:S04]  /*c2450*/  LDL.LU R4, [R1+0x260] ;  /* 0x0002600001047983 */ /* 0x001f280000300800 */
[----:B------:R-:W4:Y:S01]  /*c2460*/  LDL.LU R58, [R1+0x1d0] ;  /* 0x0001d000013a7983 */ /* 0x000f220000300800 */
[----:B--2---:R-:W-:-:S02]  /*c2470*/  LOP3.LUT R14, R48, 0xffff, RZ, 0xc0, !PT ;  /* 0x0000ffff300e7812 */ /* 0x004fc400078ec0ff */
[----:B---3--:R-:W-:-:S04]  /*c2480*/  LOP3.LUT R16, R49, 0xffff, RZ, 0xc0, !PT ;  /* 0x0000ffff31107812 */ /* 0x008fc800078ec0ff */
[----:B------:R-:W-:Y:S02]  /*c2490*/  PRMT R9, R16, 0x3340, R0 ;  /* 0x0000334010097816 */ /* 0x000fe40000000000 */
[----:B----4-:R-:W-:-:S04]  /*c24a0*/  LOP3.LUT R13, R7, 0xffff, RZ, 0xc0, !PT ;  /* 0x0000ffff070d7812 */ /* 0x010fc800078ec0ff */
[----:B------:R-:W-:-:S04]  /*c24b0*/  PRMT R10, R14, 0x3340, R13 ;  /* 0x000033400e0a7816 */ /* 0x000fc8000000000d */
[----:B------:R-:W-:-:S05]  /*c24c0*/  PRMT R7, R10, 0x5410, R9 ;  /* 0x000054100a077816 */ /* 0x000fca0000000009 */
[----:B------:R0:W-:Y:S04]  /*c24d0*/  STL [R1+0x1a4c], R7 ;  /* 0x001a4c0701007387 */ /* 0x0001e80000100800 */
[----:B------:R-:W2:Y:S01]  /*c24e0*/  LDL.LU R48, [R1+0x234] ;  /* 0x0002340001307983 */ /* 0x000ea20000300800 */
[----:B------:R-:W-:-:S03]  /*c24f0*/  LOP3.LUT R15, R51, 0xffff, RZ, 0xc0, !PT ;  /* 0x0000ffff330f7812 */ /* 0x000fc600078ec0ff */
[----:B------:R-:W3:Y:S01]  /*c2500*/  LDL.LU R51, [R1+0x188] ;  /* 0x0001880001337983 */ /* 0x000ee20000300800 */
[----:B------:R-:W-:-:S03]  /*c2510*/  LOP3.LUT R11, R52, 0xffff, RZ, 0xc0, !PT ;  /* 0x0000ffff340b7812 */ /* 0x000fc600078ec0ff */
[----:B------:R-:W4:Y:S01]  /*c2520*/  LDL.LU R52, [R1+0x140] ;  /* 0x0001400001347983 */ /* 0x000f220000300800 */
[----:B------:R-:W-:Y:S02]  /*c2530*/  LOP3.LUT R12, R53, 0xffff, RZ, 0xc0, !PT ;  /* 0x0000ffff350c7812 */ /* 0x000fe400078ec0ff */
[----:B------:R-:W-:Y:S02]  /*c2540*/  PRMT R9, R15, 0x3340, R0 ;  /* 0x000033400f097816 */ /* 0x000fe40000000000 */
[----:B------:R-:W-:Y:S02]  /*c2550*/  PRMT R10, R12, 0x3340, R11 ;  /* 0x000033400c0a7816 */ /* 0x000fe4000000000b */
[----:B------:R-:W-:Y:S02]  /*c2560*/  SHF.R.U32.HI R14, RZ, 0x8, R14 ;  /* 0x00000008ff0e7819 */ /* 0x000fe4000001160e */
[----:B0-----:R-:W-:Y:S02]  /*c2570*/  PRMT R7, R10, 0x5410, R9 ;  /* 0x000054100a077816 */ /* 0x001fe40000000009 */
[----:B------:R-:W-:-:S02]  /*c2580*/  SHF.R.U32.HI R10, RZ, 0x8, R13 ;  /* 0x00000008ff0a7819 */ /* 0x000fc4000001160d */
[----:B------:R-:W-:Y:S02]  /*c2590*/  IADD3 R60, P6, R54, R33, RZ ;  /* 0x00000021363c7210 */ /* 0x000fe40007fde0ff */
[----:B------:R-:W-:Y:S02]  /*c25a0*/  SHF.R.U32.HI R12, RZ, 0x8, R12 ;  /* 0x00000008ff0c7819 */ /* 0x000fe4000001160c */
[----:B------:R-:W-:Y:S02]  /*c25b0*/  SHF.R.U32.HI R9, RZ, 0x8, R11 ;  /* 0x00000008ff097819 */ /* 0x000fe4000001160b */
[----:B------:R-:W-:Y:S02]  /*c25c0*/  LOP3.LUT R11, R14, 0xffff, RZ, 0xc0, !PT ;  /* 0x0000ffff0e0b7812 */ /* 0x000fe400078ec0ff */
[----:B------:R-:W-:Y:S01]  /*c25d0*/  LOP3.LUT R10, R10, 0xffff, RZ, 0xc0, !PT ;  /* 0x0000ffff0a0a7812 */ /* 0x000fe200078ec0ff */
[----:B------:R-:W-:Y:S01]  /*c25e0*/  IMAD.X R61, R8, 0x1, R32, P6 ;  /* 0x00000001083d7824 */ /* 0x000fe200030e0620 */
[----:B------:R-:W-:Y:S01]  /*c25f0*/  LOP3.LUT R12, R12, 0xffff, RZ, 0xc0, !PT ;  /* 0x0000ffff0c0c7812 */ /* 0x000fe200078ec0ff */
[----:B------:R0:W-:Y:S01]  /*c2600*/  STL [R1+0x1a48], R7 ;  /* 0x001a480701007387 */ /* 0x0001e20000100800 */
[----:B------:R-:W-:-:S03]  /*c2610*/  LOP3.LUT R9, R9, 0xffff, RZ, 0xc0, !PT ;  /* 0x0000ffff09097812 */ /* 0x000fc600078ec0ff */
[----:B------:R-:W-:Y:S01]  /*c2620*/  STL.64 [R1+0x1378], R60 ;  /* 0x0013783c01007387 */ /* 0x000fe20000100a00 */
[----:B------:R-:W-:-:S03]  /*c2630*/  PRMT R9, R12, 0x3340, R9 ;  /* 0x000033400c097816 */ /* 0x000fc60000000009 */
[----:B------:R-:W4:Y:S01]  /*c2640*/  LDL.LU R49, [R1+0x25c] ;  /* 0x00025c0001317983 */ /* 0x000f220000300800 */
[----:B0-----:R-:W-:Y:S02]  /*c2650*/  PRMT R7, R11, 0x3340, R10 ;  /* 0x000033400b077816 */ /* 0x001fe4000000000a */
[----:B------:R-:W-:-:S03]  /*c2660*/  IADD3 R10, P6, R54, R56, RZ ;  /* 0x00000038360a7210 */ /* 0x000fc60007fde0ff */
[----:B------:R0:W-:Y:S02]  /*c2670*/  STL [R1+0x19a0], R7 ;  /* 0x0019a00701007387 */ /* 0x0001e40000100800 */
[----:B------:R-:W-:Y:S02]  /*c2680*/  IMAD.X R11, R8, 0x1, R29, P6 ;  /* 0x00000001080b7824 */ /* 0x000fe400030e061d */
[----:B0-----:R-:W4:Y:S04]  /*c2690*/  LDL.LU R7, [R1+0x1cc] ;  /* 0x0001cc0001077983 */ /* 0x001f280000300800 */
[----:B------:R0:W-:Y:S04]  /*c26a0*/  STL [R1+0x199c], R9 ;  /* 0x00199c0901007387 */ /* 0x0001e80000100800 */
[----:B------:R-:W4:Y:S04]  /*c26b0*/  LDL.LU R53, [R1+0x230] ;  /* 0x0002300001357983 */ /* 0x000f280000300800 */
[----:B------:R1:W-:Y:S01]  /*c26c0*/  STL.64 [R1+0x1370], R10 ;  /* 0x0013700a01007387 */ /* 0x0003e20000100a00 */
[----:B0-----:R-:W-:-:S04]  /*c26d0*/  SHF.R.U32.HI R9, RZ, 0x8, R16 ;  /* 0x00000008ff097819 */ /* 0x001fc80000011610 */
[----:B------:R-:W-:Y:S02]  /*c26e0*/  LOP3.LUT R9, R9, 0xffff, RZ, 0xc0, !PT ;  /* 0x0000ffff09097812 */ /* 0x000fe400078ec0ff */
[----:B-1----:R-:W-:-:S04]  /*c26f0*/  SHF.R.U32.HI R10, RZ, 0x8, R15 ;  /* 0x00000008ff0a7819 */ /* 0x002fc8000001160f */
[----:B------:R-:W-:Y:S02]  /*c2700*/  LOP3.LUT R10, R10, 0xffff, RZ, 0xc0, !PT ;  /* 0x0000ffff0a0a7812 */ /* 0x000fe400078ec0ff */
[--C-:B------:R-:W-:Y:S02]  /*c2710*/  PRMT R9, R9, 0x3340, R0.reuse ;  /* 0x0000334009097816 */ /* 0x100fe40000000000 */
[----:B------:R-:W-:Y:S02]  /*c2720*/  PRMT R10, R10, 0x3340, R0 ;  /* 0x000033400a0a7816 */ /* 0x000fe40000000000 */
[----:B------:R-:W-:-:S03]  /*c2730*/  LOP3.LUT R12, R4, 0xffff, RZ, 0xc0, !PT ;  /* 0x0000ffff040c7812 */ /* 0x000fc600078ec0ff */
[----:B------:R-:W-:Y:S01]  /*c2740*/  STL [R1+0x2a4], R10 ;  /* 0x0002a40a01007387 */ /* 0x000fe20000100800 */
[----:B------:R-:W-:-:S03]  /*c2750*/  LOP3.LUT R14, R58, 0xffff, RZ, 0xc0, !PT ;  /* 0x0000ffff3a0e7812 */ /* 0x000fc600078ec0ff */
[----:B------:R0:W-:Y:S02]  /*c2760*/  STL [R1+0x2a0], R9 ;  /* 0x0002a00901007387 */ /* 0x0001e40000100800 */
[----:B0-----:R-:W-:Y:S02]  /*c2770*/  PRMT R9, R14, 0x3340, R0 ;  /* 0x000033400e097816 */ /* 0x001fe40000000000 */
[----:B--2---:R-:W-:-:S04]  /*c2780*/  LOP3.LUT R11, R48, 0xffff, RZ, 0xc0, !PT ;  /* 0x0000ffff300b7812 */ /* 0x004fc800078ec0ff */
[----:B------:R-:W-:-:S04]  /*c2790*/  PRMT R10, R12, 0x3340, R11 ;  /* 0x000033400c0a7816 */ /* 0x000fc8000000000b */
[----:B------:R-:W-:Y:S02]  /*c27a0*/  PRMT R9, R10, 0x5410, R9 ;  /* 0x000054100a097816 */ /* 0x000fe40000000009 */
[----:B---3--:R-:W-:-:S03]  /*c27b0*/  LOP3.LUT R13, R51, 0xffff, RZ, 0xc0, !PT ;  /* 0x0000ffff330d7812 */ /* 0x008fc600078ec0ff */
[----:B------:R0:W-:Y:S01]  /*c27c0*/  STL [R1+0x1a44], R9 ;  /* 0x001a440901007387 */ /* 0x0001e20000100800 */
[----:B----4-:R-:W-:-:S03]  /*c27d0*/  LOP3.LUT R4, R52, 0xffff, RZ, 0xc0, !PT ;  /* 0x0000ffff34047812 */ /* 0x010fc600078ec0ff */
[----:B------:R-:W2:Y:S04]  /*c27e0*/  LDL.LU R48, [R1+0x24c] ;  /* 0x00024c0001307983 */ /* 0x000ea80000300800 */
[----:B------:R-:W3:Y:S04]  /*c27f0*/  LDL.LU R51, [R1+0x1c4] ;  /* 0x0001c40001337983 */ /* 0x000ee80000300800 */
[----:B------:R1:W-:Y:S04]  /*c2800*/  STL [R1+0x16c], R13 ;  /* 0x00016c0d01007387 */ /* 0x0003e80000100800 */
[----:B------:R-:W4:Y:S01]  /*c2810*/  LDL.LU R52, [R1+0x220] ;  /* 0x0002200001347983 */ /* 0x000f220000300800 */
[----:B------:R-:W-:-:S02]  /*c2820*/  SHF.R.U32.HI R10, RZ, 0x8, R12 ;  /* 0x00000008ff0a7819 */ /* 0x000fc4000001160c */
[----:B------:R-:W-:Y:S02]  /*c2830*/  SHF.R.U32.HI R12, RZ, 0x8, R13 ;  /* 0x00000008ff0c7819 */ /* 0x000fe4000001160d */
[----:B0-----:R-:W-:Y:S02]  /*c2840*/  SHF.R.U32.HI R9, RZ, 0x8, R4 ;  /* 0x00000008ff097819 */ /* 0x001fe40000011604 */
[----:B-1----:R-:W-:Y:S02]  /*c2850*/  SHF.R.U32.HI R13, RZ, 0x8, R11 ;  /* 0x00000008ff0d7819 */ /* 0x002fe4000001160b */
[----:B------:R-:W-:Y:S02]  /*c2860*/  LOP3.LUT R12, R12, 0xffff, RZ, 0xc0, !PT ;  /* 0x0000ffff0c0c7812 */ /* 0x000fe400078ec0ff */
[----:B------:R-:W-:-:S04]  /*c2870*/  LOP3.LUT R11, R9, 0xffff, RZ, 0xc0, !PT ;  /* 0x0000ffff090b7812 */ /* 0x000fc800078ec0ff */
[----:B------:R-:W-:Y:S01]  /*c2880*/  PRMT R11, R12, 0x3340, R11 ;  /* 0x000033400c0b7816 */ /* 0x000fe2000000000b */
[----:B------:R0:W-:Y:S01]  /*c2890*/  STL [R1+0x164], R4 ;  /* 0x0001640401007387 */ /* 0x0001e20000100800 */
[----:B------:R-:W-:Y:S02]  /*c28a0*/  LOP3.LUT R10, R10, 0xffff, RZ, 0xc0, !PT ;  /* 0x0000ffff0a0a7812 */ /* 0x000fe400078ec0ff */
[----:B------:R-:W-:Y:S01]  /*c28b0*/  LOP3.LUT R9, R13, 0xffff, RZ, 0xc0, !PT ;  /* 0x0000ffff0d097812 */ /* 0x000fe200078ec0ff */
[----:B------:R1:W-:Y:S01]  /*c28c0*/  STL [R1+0x19b0], R11 ;  /* 0x0019b00b01007387 */ /* 0x0003e20000100800 */
[----:B------:R-:W-:Y:S02]  /*c28d0*/  LOP3.LUT R13, R49, 0xffff, RZ, 0xc0, !PT ;  /* 0x0000ffff310d7812 */ /* 0x000fe400078ec0ff */
[----:B0-----:R-:W-:Y:S02]  /*c28e0*/  PRMT R4, R10, 0x3340, R9 ;  /* 0x000033400a047816 */ /* 0x001fe40000000009 */
[----:B------:R-:W-:-:S04]  /*c28f0*/  LOP3.LUT R12, R7, 0xffff, RZ, 0xc0, !PT ;  /* 0x0000ffff070c7812 */ /* 0x000fc800078ec0ff */
[----:B------:R-:W-:Y:S02]  /*c2900*/  PRMT R9, R12, 0x3340, R0 ;  /* 0x000033400c097816 */ /* 0x000fe40000000000 */
[----:B-1----:R-:W-:Y:S01]  /*c2910*/  LOP3.LUT R11, R53, 0xffff, RZ, 0xc0, !PT ;  /* 0x0000ffff350b7812 */ /* 0x002fe200078ec0ff */
[----:B------:R0:W-:Y:S03]  /*c2920*/  STL [R1+0x1990], R4 ;  /* 0x0019900401007387 */ /* 0x0001e60000100800 */
[----:B------:R-:W-:Y:S01]  /*c2930*/  PRMT R10, R13, 0x3340, R11 ;  /* 0x000033400d0a7816 */ /* 0x000fe2000000000b */
[----:B------:R-:W4:Y:S04]  /*c2940*/  LDL.LU R49, [R1+0x2d0] ;  /* 0x0002d00001317983 */ /* 0x000f280000300800 */
[----:B------:R-:W4:Y:S01]  /*c2950*/  LDL.LU R7, [R1+0x298] ;  /* 0x0002980001077983 */ /* 0x000f220000300800 */
[----:B0-----:R-:W-:-:S05]  /*c2960*/  PRMT R4, R10, 0x5410, R9 ;  /* 0x000054100a047816 */ /* 0x001fca0000000009 */
[----:B------:R0:W-:Y:S04]  /*c2970*/  STL [R1+0x1a40], R4 ;  /* 0x001a400401007387 */ /* 0x0001e80000100800 */
[----:B------:R-:W4:Y:S01]  /*c2980*/  LDL.LU R53, [R1+0x2b8] ;  /* 0x0002b80001357983 */ /* 0x000f220000300800 */
[----:B------:R-:W-:Y:S02]  /*c2990*/  SHF.R.U32.HI R13, RZ, 0x8, R13 ;  /* 0x00000008ff0d7819 */ /* 0x000fe4000001160d */
[----:B------:R-:W-:Y:S02]  /*c29a0*/  SHF.R.U32.HI R10, RZ, 0x8, R11 ;  /* 0x00000008ff0a7819 */ /* 0x000fe4000001160b */
[----:B------:R-:W-:Y:S02]  /*c29b0*/  IADD3 R58, P6, R54, R47, RZ ;  /* 0x0000002f363a7210 */ /* 0x000fe40007fde0ff */
[----:B------:R-:W-:-:S02]  /*c29c0*/  SHF.R.U32.HI R9, RZ, 0x8, R12 ;  /* 0x00000008ff097819 */ /* 0x000fc4000001160c */
[----:B------:R-:W-:Y:S02]  /*c29d0*/  LOP3.LUT R11, R13, 0xffff, RZ, 0xc0, !PT ;  /* 0x0000ffff0d0b7812 */ /* 0x000fe400078ec0ff */
[----:B------:R-:W-:Y:S01]  /*c29e0*/  LOP3.LUT R10, R10, 0xffff, RZ, 0xc0, !PT ;  /* 0x0000ffff0a0a7812 */ /* 0x000fe200078ec0ff */
[----:B------:R-:W-:Y:S01]  /*c29f0*/  IMAD.X R59, R8, 0x1, R30, P6 ;  /* 0x00000001083b7824 */ /* 0x000fe200030e061e */
[----:B------:R-:W-:Y:S02]  /*c2a00*/  LOP3.LUT R9, R9, 0xffff, RZ, 0xc0, !PT ;  /* 0x0000ffff09097812 */ /* 0x000fe400078ec0ff */
[----:B------:R-:W-:Y:S02]  /*c2a10*/  PRMT R10, R11, 0x3340, R10 ;  /* 0x000033400b0a7816 */ /* 0x000fe4000000000a */
[----:B------:R-:W-:Y:S01]  /*c2a20*/  STL.64 [R1+0x1368], R58 ;  /* 0x0013683a01007387 */ /* 0x000fe20000100a00 */
[----:B0-----:R-:W-:-:S03]  /*c2a30*/  PRMT R4, R9, 0x3340, R0 ;  /* 0x0000334009047816 */ /* 0x001fc60000000000 */
[----:B------:R0:W-:Y:S04]  /*c2a40*/  STL [R1+0x1974], R10 ;  /* 0x0019740a01007387 */ /* 0x0001e80000100800 */
[----:B------:R1:W-:Y:S01]  /*c2a50*/  STL [R1+0x294], R4 ;  /* 0x0002940401007387 */ /* 0x0003e20000100800 */
[----:B--2---:R-:W-:-:S03]  /*c2a60*/  LOP3.LUT R12, R48, 0xffff, RZ, 0xc0, !PT ;  /* 0x0000ffff300c7812 */ /* 0x004fc600078ec0ff */
[----:B------:R-:W2:Y:S01]  /*c2a70*/  LDL.LU R48, [R1+0x2d4] ;  /* 0x0002d40001307983 */ /* 0x000ea20000300800 */
[----:B---3--:R-:W-:-:S03]  /*c2a80*/  LOP3.LUT R13, R51, 0xffff, RZ, 0xc0, !PT ;  /* 0x0000ffff330d7812 */ /* 0x008fc600078ec0ff */
[----:B------:R-:W3:Y:S01]  /*c2a90*/  LDL.LU R51, [R1+0x29c] ;  /* 0x00029c0001337983 */ /* 0x000ee20000300800 */
[----:B------:R-:W-:Y:S02]  /*c2aa0*/  PRMT R9, R13, 0x3340, R0 ;  /* 0x000033400d097816 */ /* 0x000fe40000000000 */
[----:B----4-:R-:W-:-:S04]  /*c2ab0*/  LOP3.LUT R11, R52, 0xffff, RZ, 0xc0, !PT ;  /* 0x0000ffff340b7812 */ /* 0x010fc800078ec0ff */
[----:B0-----:R-:W-:-:S04]  /*c2ac0*/  PRMT R10, R12, 0x3340, R11 ;  /* 0x000033400c0a7816 */ /* 0x001fc8000000000b */
[----:B-1----:R-:W-:-:S05]  /*c2ad0*/  PRMT R4, R10, 0x5410, R9 ;  /* 0x000054100a047816 */ /* 0x002fca0000000009 */
[----:B------:R0:W-:Y:S04]  /*c2ae0*/  STL [R1+0x1a3c], R4 ;  /* 0x001a3c0401007387 */ /* 0x0001e80000100800 */
[----:B------:R-:W4:Y:S01]  /*c2af0*/  LDL.LU R52, [R1+0x2bc] ;  /* 0x0002bc0001347983 */ /* 0x000f220000300800 */
[----:B------:R-:W-:Y:S02]  /*c2b00*/  SHF.R.U32.HI R14, RZ, 0x8, R14 ;  /* 0x00000008ff0e7819 */ /* 0x000fe4000001160e */
[----:B------:R-:W-:Y:S02]  /*c2b10*/  IADD3 R58, P6, R54, R46, RZ ;  /* 0x0000002e363a7210 */ /* 0x000fe40007fde0ff */
[----:B------:R-:W-:Y:S02]  /*c2b20*/  SHF.R.U32.HI R9, RZ, 0x8, R11 ;  /* 0x00000008ff097819 */ /* 0x000fe4000001160b */
[----:B------:R-:W-:Y:S01]  /*c2b30*/  LOP3.LUT R11, R14, 0xffff, RZ, 0xc0, !PT ;  /* 0x0000ffff0e0b7812 */ /* 0x000fe200078ec0ff */
[----:B------:R-:W-:Y:S01]  /*c2b40*/  IMAD.X R59, R8, 0x1, R27, P6 ;  /* 0x00000001083b7824 */ /* 0x000fe200030e061b */
[----:B------:R-:W-:-:S02]  /*c2b50*/  SHF.R.U32.HI R10, RZ, 0x8, R12 ;  /* 0x00000008ff0a7819 */ /* 0x000fc4000001160c */
[----:B------:R-:W-:Y:S02]  /*c2b60*/  PRMT R11, R11, 0x3340, R0 ;  /* 0x000033400b0b7816 */ /* 0x000fe40000000000 */
[----:B------:R-:W-:Y:S01]  /*c2b70*/  STL.64 [R1+0x1358], R58 ;  /* 0x0013583a01007387 */ /* 0x000fe20000100a00 */
[----:B------:R-:W-:Y:S02]  /*c2b80*/  LOP3.LUT R10, R10, 0xffff, RZ, 0xc0, !PT ;  /* 0x0000ffff0a0a7812 */ /* 0x000fe400078ec0ff */
[----:B------:R-:W-:Y:S01]  /*c2b90*/  LOP3.LUT R9, R9, 0xffff, RZ, 0xc0, !PT ;  /* 0x0000ffff09097812 */ /* 0x000fe200078ec0ff */
[----:B------:R1:W-:Y:S03]  /*c2ba0*/  STL [R1+0x290], R11 ;  /* 0x0002900b01007387 */ /* 0x0003e60000100800 */
[----:B0-----:R-:W-:Y:S02]  /*c2bb0*/  PRMT R4, R10, 0x3340, R9 ;  /* 0x000033400a047816 */ /* 0x001fe40000000009 */
[----:B------:R-:W-:-:S02]  /*c2bc0*/  LOP3.LUT R12, R49, 0xffff, RZ, 0xc0, !PT ;  /* 0x0000ffff310c7812 */ /* 0x000fc400078ec0ff */
[----:B------:R-:W-:Y:S01]  /*c2bd0*/  LOP3.LUT R15, R7, 0xffff, RZ, 0xc0, !PT ;  /* 0x0000ffff070f7812 */ /* 0x000fe200078ec0ff */
[----:B------:R0:W-:Y:S03]  /*c2be0*/  STL [R1+0x1970], R4 ;  /* 0x0019700401007387 */ /* 0x0001e60000100800 */
[----:B------:R-:W-:Y:S01]  /*c2bf0*/  PRMT R9, R15, 0x3340, R0 ;  /* 0x000033400f097816 */ /* 0x000fe20000000000 */
[----:B------:R-:W4:Y:S04]  /*c2c00*/  LDL.LU R49, [R1+0x2c8] ;  /* 0x0002c80001317983 */ /* 0x000f280000300800 */
[----:B------:R-:W4:Y:S01]  /*c2c10*/  LDL.LU R7, [R1+0x288] ;  /* 0x0002880001077983 */ /* 0x000f220000300800 */
[----:B-1----:R-:W-:-:S04]  /*c2c20*/  LOP3.LUT R11, R53, 0xffff, RZ, 0xc0, !PT ;  /* 0x0000ffff350b7812 */ /* 0x002fc800078ec0ff */
[----:B------:R-:W-:-:S04]  /*c2c30*/  PRMT R10, R12, 0x3340, R11 ;  /* 0x000033400c0a7816 */ /* 0x000fc8000000000b */
[----:B0-----:R-:W-:-:S05]  /*c2c40*/  PRMT R4, R10, 0x5410, R9 ;  /* 0x000054100a047816 */ /* 0x001fca0000000009 */
        /* <DEDUP_REMOVED lines=13> */
[----:B0-----:R-:W-:-:S05]  /*c2d20*/  PRMT R4, R10, 0x3340, R9 ;  /* 0x000033400a047816 */ /* 0x001fca0000000009 */
[----:B------:R0:W-:Y:S01]  /*c2d30*/  STL [R1+0x196c], R4 ;  /* 0x00196c0401007387 */ /* 0x0001e20000100800 */
[----:B--2---:R-:W-:-:S03]  /*c2d40*/  LOP3.LUT R13, R48, 0xffff, RZ, 0xc0, !PT ;  /* 0x0000ffff300d7812 */ /* 0x004fc600078ec0ff */
[----:B------:R-:W2:Y:S01]  /*c2d50*/  LDL.LU R48, [R1+0x2cc] ;  /* 0x0002cc0001307983 */ /* 0x000ea20000300800 */
[----:B---3--:R-:W-:-:S03]  /*c2d60*/  LOP3.LUT R12, R51, 0xffff, RZ, 0xc0, !PT ;  /* 0x0000ffff330c7812 */ /* 0x008fc600078ec0ff */
[----:B------:R-:W3:Y:S01]  /*c2d70*/  LDL.LU R51, [R1+0x28c] ;  /* 0x00028c0001337983 */ /* 0x000ee20000300800 */
[----:B------:R-:W-:Y:S02]  /*c2d80*/  PRMT R9, R12, 0x3340, R0 ;  /* 0x000033400c097816 */ /* 0x000fe40000000000 */
[----:B----4-:R-:W-:-:S04]  /*c2d90*/  LOP3.LUT R11, R52, 0xffff, RZ, 0xc0, !PT ;  /* 0x0000ffff340b7812 */ /* 0x010fc800078ec0ff */
[----:B------:R-:W-:-:S04]  /*c2da0*/  PRMT R10, R13, 0x3340, R11 ;  /* 0x000033400d0a7816 */ /* 0x000fc8000000000b */
        /* <DEDUP_REMOVED lines=12> */
[----:B------:R-:W-:Y:S01]  /*c2e70*/  LOP3.LUT R12, R49, 0xffff, RZ, 0xc0, !PT ;  /* 0x0000ffff310c7812 */ /* 0x000fe200078ec0ff */
[----:B------:R-:W-:Y:S01]  /*c2e80*/  STL.64 [R1+0x1348], R58 ;  /* 0x0013483a01007387 */ /* 0x000fe20000100a00 */
[----:B------:R-:W-:-:S02]  /*c2e90*/  LOP3.LUT R14, R7, 0xffff, RZ, 0xc0, !PT ;  /* 0x0000ffff070e7812 */ /* 0x000fc400078ec0ff */
[--C-:B0-----:R-:W-:Y:S01]  /*c2ea0*/  PRMT R4, R9, 0x3340, R0.reuse ;  /* 0x0000334009047816 */ /* 0x101fe20000000000 */
[----:B------:R0:W-:Y:S01]  /*c2eb0*/  STL [R1+0x29c], R10 ;  /* 0x00029c0a01007387 */ /* 0x0001e20000100800 */
[----:B------:R-:W-:-:S03]  /*c2ec0*/  PRMT R9, R14, 0x3340, R0 ;  /* 0x000033400e097816 */ /* 0x000fc60000000000 */
[----:B------:R1:W-:Y:S04]  /*c2ed0*/  STL [R1+0x280], R4 ;  /* 0x0002800401007387 */ /* 0x0003e80000100800 */
[----:B------:R-:W2:Y:S04]  /*c2ee0*/  LDL.LU R49, [R1+0xb8] ;  /* 0x0000b80001317983 */ /* 0x000ea80000300800 */
[----:B------:R-:W2:Y:S01]  /*c2ef0*/  LDL.LU R7, [R1+0x34] ;  /* 0x0000340001077983 */ /* 0x000ea20000300800 */
[----:B------:R-:W-:-:S04]  /*c2f00*/  LOP3.LUT R11, R53, 0xffff, RZ, 0xc0, !PT ;  /* 0x0000ffff350b7812 */ /* 0x000fc800078ec0ff */
[----:B0-----:R-:W-:-:S04]  /*c2f10*/  PRMT R10, R12, 0x3340, R11 ;  /* 0x000033400c0a7816 */ /* 0x001fc8000000000b */
[----:B-1----:R-:W-:-:S05]  /*c2f20*/  PRMT R4, R10, 0x5410, R9 ;  /* 0x000054100a047816 */ /* 0x002fca0000000009 */
[----:B------:R0:W-:Y:S04]  /*c2f30*/  STL [R1+0x1a2c], R4 ;  /* 0x001a2c0401007387 */ /* 0x0001e80000100800 */
[----:B------:R-:W2:Y:S01]  /*c2f40*/  LDL.LU R53, [R1+0x78] ;  /* 0x0000780001357983 */ /* 0x000ea20000300800 */
[----:B------:R-:W-:Y:S02]  /*c2f50*/  SHF.R.U32.HI R15, RZ, 0x8, R15 ;  /* 0x00000008ff0f7819 */ /* 0x000fe4000001160f */
[----:B------:R-:W-:Y:S02]  /*c2f60*/  SHF.R.U32.HI R10, RZ, 0x8, R12 ;  /* 0x00000008ff0a7819 */ /* 0x000fe4000001160c */
[----:B------:R-:W-:Y:S02]  /*c2f70*/  SHF.R.U32.HI R9, RZ, 0x8, R11 ;  /* 0x00000008ff097819 */ /* 0x000fe4000001160b */
[----:B------:R-:W-:-:S02]  /*c2f80*/  IADD3 R58, P6, R54, R43, RZ ;  /* 0x0000002b363a7210 */ /* 0x000fc40007fde0ff */
[----:B------:R-:W-:Y:S02]  /*c2f90*/  LOP3.LUT R11, R15, 0xffff, RZ, 0xc0, !PT ;  /* 0x0000ffff0f0b7812 */ /* 0x000fe400078ec0ff */
[----:B------:R-:W-:Y:S02]  /*c2fa0*/  LOP3.LUT R10, R10, 0xffff, RZ, 0xc0, !PT ;  /* 0x0000ffff0a0a7812 */ /* 0x000fe400078ec0ff */
[----:B------:R-:W-:Y:S01]  /*c2fb0*/  LOP3.LUT R9, R9, 0xffff, RZ, 0xc0, !PT ;  /* 0x0000ffff09097812 */ /* 0x000fe200078ec0ff */
[----:B------:R-:W-:Y:S01]  /*c2fc0*/  IMAD.X R59, R8, 0x1, R24, P6 ;  /* 0x00000001083b7824 */ /* 0x000fe200030e0618 */
[----:B------:R-:W-:Y:S02]  /*c2fd0*/  PRMT R11, R11, 0x3340, R0 ;  /* 0x000033400b0b7816 */ /* 0x000fe40000000000 */
[----:B0-----:R-:W-:Y:S02]  /*c2fe0*/  PRMT R4, R10, 0x3340, R9 ;  /* 0x000033400a047816 */ /* 0x001fe40000000009 */
[----:B------:R-:W-:Y:S04]  /*c2ff0*/  STL.64 [R1+0x1340], R58 ;  /* 0x0013403a01007387 */ /* 0x000fe80000100a00 */
[----:B------:R4:W-:Y:S04]  /*c3000*/  STL [R1+0x27c], R11 ;  /* 0x00027c0b01007387 */ /* 0x0009e80000100800 */
[----:B------:R0:W-:Y:S01]  /*c3010*/  STL [R1+0x1958], R4 ;  /* 0x0019580401007387 */ /* 0x0001e20000100800 */
[----:B---3--:R-:W-:-:S03]  /*c3020*/  LOP3.LUT R12, R51, 0xffff, RZ, 0xc0, !PT ;  /* 0x0000ffff330c7812 */ /* 0x008fc600078ec0ff */
[----:B------:R-:W3:Y:S01]  /*c3030*/  LDL.LU R51, [R1+0xbc] ;  /* 0x0000bc0001337983 */ /* 0x000ee20000300800 */
[----:B----4-:R-:W-:-:S03]  /*c3040*/  LOP3.LUT R11, R52, 0xffff, RZ, 0xc0, !PT ;  /* 0x0000ffff340b7812 */ /* 0x010fc600078ec0ff */
[----:B------:R-:W4:Y:S01]  /*c3050*/  LDL.LU R52, [R1+0x84] ;  /* 0x0000840001347983 */ /* 0x000f220000300800 */
[----:B--2---:R-:W-:Y:S02]  /*c3060*/  LOP3.LUT R13, R48, 0xffff, RZ, 0xc0, !PT ;  /* 0x0000ffff300d7812 */ /* 0x004fe400078ec0ff */
[----:B------:R-:W-:Y:S02]  /*c3070*/  PRMT R9, R12, 0x3340, R0 ;  /* 0x000033400c097816 */ /* 0x000fe40000000000 */
[----:B------:R-:W-:Y:S02]  /*c3080*/  PRMT R10, R13, 0x3340, R11 ;  /* 0x000033400d0a7816 */ /* 0x000fe4000000000b */
[----:B------:R-:W-:Y:S02]  /*c3090*/  SHF.R.U32.HI R13, RZ, 0x8, R13 ;  /* 0x00000008ff0d7819 */ /* 0x000fe4000001160d */
[----:B0-----:R-:W-:Y:S02]  /*c30a0*/  PRMT R4, R10, 0x5410, R9 ;  /* 0x000054100a047816 */ /* 0x001fe40000000009 */
[----:B------:R-:W-:-:S02]  /*c30b0*/  SHF.R.U32.HI R10, RZ, 0x8, R11 ;  /* 0x00000008ff0a7819 */ /* 0x000fc4000001160b */
[----:B------:R-:W-:Y:S02]  /*c30c0*/  IADD3 R58, P6, R54, R42, RZ ;  /* 0x0000002a363a7210 */ /* 0x000fe40007fde0ff */
[----:B------:R-:W-:Y:S02]  /*c30d0*/  SHF.R.U32.HI R9, RZ, 0x8, R12 ;  /* 0x00000008ff097819 */ /* 0x000fe4000001160c */
[----:B------:R-:W-:Y:S02]  /*c30e0*/  LOP3.LUT R11, R13, 0xffff, RZ, 0xc0, !PT ;  /* 0x0000ffff0d0b7812 */ /* 0x000fe400078ec0ff */
[----:B------:R-:W-:Y:S01]  /*c30f0*/  LOP3.LUT R10, R10, 0xffff, RZ, 0xc0, !PT ;  /* 0x0000ffff0a0a7812 */ /* 0x000fe200078ec0ff */
[----:B------:R-:W-:Y:S01]  /*c3100*/  IMAD.X R59, R8, 0x1, R25, P6 ;  /* 0x00000001083b7824 */ /* 0x000fe200030e0619 */
[----:B------:R-:W-:Y:S02]  /*c3110*/  LOP3.LUT R9, R9, 0xffff, RZ, 0xc0, !PT ;  /* 0x0000ffff09097812 */ /* 0x000fe400078ec0ff */
[----:B------:R-:W-:Y:S01]  /*c3120*/  PRMT R10, R11, 0x3340, R10 ;  /* 0x000033400b0a7816 */ /* 0x000fe2000000000a */
[----:B------:R0:W-:Y:S01]  /*c3130*/  STL [R1+0x1a28], R4 ;  /* 0x001a280401007387 */ /* 0x0001e20000100800 */
[----:B------:R-:W-:-:S03]  /*c3140*/  LOP3.LUT R12, R49, 0xffff, RZ, 0xc0, !PT ;  /* 0x0000ffff310c7812 */ /* 0x000fc600078ec0ff */
[----:B------:R1:W-:Y:S01]  /*c3150*/  STL.64 [R1+0x1338], R58 ;  /* 0x0013383a01007387 */ /* 0x0003e20000100a00 */
[----:B------:R-:W-:-:S03]  /*c3160*/  LOP3.LUT R13, R7, 0xffff, RZ, 0xc0, !PT ;  /* 0x0000ffff070d7812 */ /* 0x000fc600078ec0ff */
[----:B------:R2:W-:Y:S01]  /*c3170*/  STL [R1+0x2a8], R10 ;  /* 0x0002a80a01007387 */ /* 0x0005e20000100800 */
[--C-:B0-----:R-:W-:Y:S02]  /*c3180*/  PRMT R4, R9, 0x3340, R0.reuse ;  /* 0x0000334009047816 */ /* 0x101fe40000000000 */
[----:B------:R-:W-:Y:S02]  /*c3190*/  PRMT R9, R13, 0x3340, R0 ;  /* 0x000033400d097816 */ /* 0x000fe40000000000 */
[----:B------:R-:W-:Y:S01]  /*c31a0*/  SHF.R.U32.HI R14, RZ, 0x8, R14 ;  /* 0x00000008ff0e7819 */ /* 0x000fe2000001160e */
[----:B------:R0:W-:Y:S01]  /*c31b0*/  STL [R1+0x278], R4 ;  /* 0x0002780401007387 */ /* 0x0001e20000100800 */
[----:B-1----:R-:W-:-:S03]  /*c31c0*/  IADD3 R58, P6, R54, R41, RZ ;  /* 0x00000029363a7210 */ /* 0x002fc60007fde0ff */
[----:B------:R-:W4:Y:S01]  /*c31d0*/  LDL.LU R49, [R1+0xa8] ;  /* 0x0000a80001317983 */ /* 0x000f220000300800 */
[----:B------:R-:W-:Y:S01]  /*c31e0*/  LOP3.LUT R11, R53, 0xffff, RZ, 0xc0, !PT ;  /* 0x0000ffff350b7812 */ /* 0x000fe200078ec0ff */
[----:B------:R-:W-:Y:S02]  /*c31f0*/  IMAD.X R59, R8, 0x1, R17, P6 ;  /* 0x00000001083b7824 */ /* 0x000fe400030e0611 */
[----:B------:R-:W4:Y:S01]  /*c3200*/  LDL.LU R7, [R1+0x58] ;  /* 0x0000580001077983 */ /* 0x000f220000300800 */
[----:B--2---:R-:W-:-:S04]  /*c3210*/  PRMT R10, R12, 0x3340, R11 ;  /* 0x000033400c0a7816 */ /* 0x004fc8000000000b */
[----:B0-----:R-:W-:Y:S02]  /*c3220*/  PRMT R4, R10, 0x5410, R9 ;  /* 0x000054100a047816 */ /* 0x001fe40000000009 */
[----:B------:R-:W-:Y:S02]  /*c3230*/  SHF.R.U32.HI R9, RZ, 0x8, R11 ;  /* 0x00000008ff097819 */ /* 0x000fe4000001160b */
[----:B------:R-:W-:Y:S02]  /*c3240*/  LOP3.LUT R11, R14, 0xffff, RZ, 0xc0, !PT ;  /* 0x0000ffff0e0b7812 */ /* 0x000fe400078ec0ff */
[----:B------:R-:W-:Y:S02]  /*c3250*/  SHF.R.U32.HI R10, RZ, 0x8, R12 ;  /* 0x00000008ff0a7819 */ /* 0x000fe4000001160c */
[----:B------:R-:W-:Y:S01]  /*c3260*/  PRMT R11, R11, 0x3340, R0 ;  /* 0x000033400b0b7816 */ /* 0x000fe20000000000 */
[----:B------:R0:W-:Y:S01]  /*c3270*/  STL [R1+0x1a14], R4 ;  /* 0x001a140401007387 */ /* 0x0001e20000100800 */
[----:B------:R-:W-:-:S02]  /*c3280*/  LOP3.LUT R10, R10, 0xffff, RZ, 0xc0, !PT ;  /* 0x0000ffff0a0a7812 */ /* 0x000fc400078ec0ff */
[----:B------:R-:W-:Y:S01]  /*c3290*/  LOP3.LUT R9, R9, 0xffff, RZ, 0xc0, !PT ;  /* 0x0000ffff09097812 */ /* 0x000fe200078ec0ff */
[----:B------:R-:W-:Y:S01]  /*c32a0*/  STL.64 [R1+0x1330], R58 ;  /* 0x0013303a01007387 */ /* 0x000fe20000100a00 */
[----:B------:R-:W-:-:S03]  /*c32b0*/  LOP3.LUT R14, R3, 0xffff, RZ, 0xc0, !PT ;  /* 0x0000ffff030e7812 */ /* 0x000fc600078ec0ff */
[----:B------:R4:W-:Y:S01]  /*c32c0*/  STL [R1+0x260], R11 ;  /* 0x0002600b01007387 */ /* 0x0009e20000100800 */
[----:B0-----:R-:W-:Y:S02]  /*c32d0*/  PRMT R4, R10, 0x3340, R9 ;  /* 0x000033400a047816 */ /* 0x001fe40000000009 */
[----:B------:R-:W-:-:S03]  /*c32e0*/  PRMT R9, R14, 0x3340, R0 ;  /* 0x000033400e097816 */ /* 0x000fc60000000000 */
[----:B------:R0:W-:Y:S04]  /*c32f0*/  STL [R1+0x1948], R4 ;  /* 0x0019480401007387 */ /* 0x0001e80000100800 */
[----:B------:R-:W2:Y:S04]  /*c3300*/  LDL.LU R3, [R1+0x5284] ;  /* 0x0052840001037983 */ /* 0x000ea80000300800 */
[----:B------:R-:W2:Y:S01]  /*c3310*/  LDL.LU R53, [R1+0x1b0] ;  /* 0x0001b00001357983 */ /* 0x000ea20000300800 */
[----:B---3--:R-:W-:-:S03]  /*c3320*/  LOP3.LUT R12, R51, 0xffff, RZ, 0xc0, !PT ;  /* 0x0000ffff330c7812 */ /* 0x008fc600078ec0ff */
[----:B------:R-:W3:Y:S01]  /*c3330*/  LDL.LU R51, [R1+0x13c] ;  /* 0x00013c0001337983 */ /* 0x000ee20000300800 */
[----:B----4-:R-:W-:-:S04]  /*c3340*/  LOP3.LUT R11, R52, 0xffff, RZ, 0xc0, !PT ;  /* 0x0000ffff340b7812 */ /* 0x010fc800078ec0ff */
        /* <DEDUP_REMOVED lines=10> */
[--C-:B------:R-:W-:Y:S02]  /*c33f0*/  PRMT R11, R11, 0x3340, R0.reuse ;  /* 0x000033400b0b7816 */ /* 0x100fe40000000000 */
[----:B------:R-:W-:Y:S01]  /*c3400*/  STL.64 [R1+0x1320], R58 ;  /* 0x0013203a01007387 */ /* 0x000fe20000100a00 */
[----:B------:R-:W-:Y:S02]  /*c3410*/  LOP3.LUT R10, R10, 0xffff, RZ, 0xc0, !PT ;  /* 0x0000ffff0a0a7812 */ /* 0x000fe400078ec0ff */
[----:B------:R-:W-:Y:S01]  /*c3420*/  LOP3.LUT R9, R9, 0xffff, RZ, 0xc0, !PT ;  /* 0x0000ffff09097812 */ /* 0x000fe200078ec0ff */
[----:B------:R1:W-:Y:S01]  /*c3430*/  STL [R1+0x25c], R11 ;  /* 0x00025c0b01007387 */ /* 0x0003e20000100800 */
[----:B------:R-:W-:Y:S02]  /*c3440*/  LOP3.LUT R12, R6, 0xffff, RZ, 0xc0, !PT ;  /* 0x0000ffff060c7812 */ /* 0x000fe400078ec0ff */
[----:B0-----:R-:W-:Y:S02]  /*c3450*/  PRMT R4, R10, 0x3340, R9 ;  /* 0x000033400a047816 */ /* 0x001fe40000000009 */
[----:B------:R-:W-:-:S02]  /*c3460*/  PRMT R9, R12, 0x3340, R0 ;  /* 0x000033400c097816 */ /* 0x000fc40000000000 */
[----:B------:R-:W-:Y:S01]  /*c3470*/  LOP3.LUT R13, R49, 0xffff, RZ, 0xc0, !PT ;  /* 0x0000ffff310d7812 */ /* 0x000fe200078ec0ff */
[----:B------:R0:W-:Y:S01]  /*c3480*/  STL [R1+0x1928], R4 ;  /* 0x0019280401007387 */ /* 0x0001e20000100800 */
[----:B------:R-:W-:-:S03]  /*c3490*/  IADD3 R48, P6, R54, R39, RZ ;  /* 0x0000002736307210 */ /* 0x000fc60007fde0ff */
[----:B------:R-:W4:Y:S01]  /*c34a0*/  LDL.LU R6, [R1+0xac] ;  /* 0x0000ac0001067983 */ /* 0x000f220000300800 */
[----:B-1----:R-:W-:-:S03]  /*c34b0*/  LOP3.LUT R11, R7, 0xffff, RZ, 0xc0, !PT ;  /* 0x0000ffff070b7812 */ /* 0x002fc600078ec0ff */
[----:B------:R-:W4:Y:S01]  /*c34c0*/  LDL.LU R7, [R1+0x64] ;  /* 0x0000640001077983 */ /* 0x000f220000300800 */
[----:B------:R-:W-:Y:S02]  /*c34d0*/  PRMT R10, R13, 0x3340, R11 ;  /* 0x000033400d0a7816 */ /* 0x000fe4000000000b */
[----:B------:R-:W-:Y:S02]  /*c34e0*/  SHF.R.U32.HI R13, RZ, 0x8, R13 ;  /* 0x00000008ff0d7819 */ /* 0x000fe4000001160d */
[----:B0-----:R-:W-:Y:S02]  /*c34f0*/  PRMT R4, R10, 0x5410, R9 ;  /* 0x000054100a047816 */ /* 0x001fe40000000009 */
[----:B------:R-:W-:Y:S02]  /*c3500*/  SHF.R.U32.HI R10, RZ, 0x8, R11 ;  /* 0x00000008ff0a7819 */ /* 0x000fe4000001160b */
[----:B------:R-:W-:Y:S02]  /*c3510*/  SHF.R.U32.HI R9, RZ, 0x8, R12 ;  /* 0x00000008ff097819 */ /* 0x000fe4000001160c */
[----:B------:R-:W-:-:S02]  /*c3520*/  LOP3.LUT R11, R13, 0xffff, RZ, 0xc0, !PT ;  /* 0x0000ffff0d0b7812 */ /* 0x000fc400078ec0ff */
[----:B------:R-:W-:Y:S01]  /*c3530*/  LOP3.LUT R10, R10, 0xffff, RZ, 0xc0, !PT ;  /* 0x0000ffff0a0a7812 */ /* 0x000fe200078ec0ff */
[----:B------:R-:W-:Y:S01]  /*c3540*/  IMAD.X R49, R8, 0x1, R19, P6 ;  /* 0x0000000108317824 */ /* 0x000fe200030e0613 */
[----:B------:R-:W-:Y:S02]  /*c3550*/  LOP3.LUT R9, R9, 0xffff, RZ, 0xc0, !PT ;  /* 0x0000ffff09097812 */ /* 0x000fe400078ec0ff */
[----:B------:R-:W-:Y:S01]  /*c3560*/  PRMT R10, R11, 0x3340, R10 ;  /* 0x000033400b0a7816 */ /* 0x000fe2000000000a */
[----:B------:R0:W-:Y:S04]  /*c3570*/  STL [R1+0x1a00], R4 ;  /* 0x001a000401007387 */ /* 0x0001e80000100800 */
[----:B------:R-:W-:Y:S04]  /*c3580*/  STL.64 [R1+0x1328], R48 ;  /* 0x0013283001007387 */ /* 0x000fe80000100a00 */
[----:B------:R1:W-:Y:S01]  /*c3590*/  STL [R1+0x1924], R10 ;  /* 0x0019240a01007387 */ /* 0x0003e20000100800 */
[----:B0-----:R-:W-:-:S02]  /*c35a0*/  PRMT R4, R9, 0x3340, R0 ;  /* 0x0000334009047816 */ /* 0x001fc40000000000 */
[----:B--2---:R-:W-:-:S03]  /*c35b0*/  LOP3.LUT R12, R53, 0xffff, RZ, 0xc0, !PT ;  /* 0x0000ffff350c7812 */ /* 0x004fc600078ec0ff */
[----:B------:R0:W-:Y:S01]  /*c35c0*/  STL [R1+0x24c], R4 ;  /* 0x00024c0401007387 */ /* 0x0001e20000100800 */
[----:B---3--:R-:W-:-:S04]  /*c35d0*/  LOP3.LUT R13, R51, 0xffff, RZ, 0xc0, !PT ;  /* 0x0000ffff330d7812 */ /* 0x008fc800078ec0ff */
[----:B------:R-:W-:Y:S02]  /*c35e0*/  PRMT R9, R13, 0x3340, R0 ;  /* 0x000033400d097816 */ /* 0x000fe40000000000 */
[----:B----4-:R-:W-:-:S04]  /*c35f0*/  LOP3.LUT R11, R52, 0xffff, RZ, 0xc0, !PT ;  /* 0x0000ffff340b7812 */ /* 0x010fc800078ec0ff */
[----:B-1----:R-:W-:-:S04]  /*c3600*/  PRMT R10, R12, 0x3340, R11 ;  /* 0x000033400c0a7816 */ /* 0x002fc8000000000b */
[----:B0-----:R-:W-:-:S05]  /*c3610*/  PRMT R4, R10, 0x5410, R9 ;  /* 0x000054100a047816 */ /* 0x001fca0000000009 */
[----:B------:R0:W-:Y:S04]  /*c3620*/  STL [R1+0x19fc], R4 ;  /* 0x0019fc0401007387 */ /* 0x0001e80000100800 */
[----:B------:R-:W2:Y:S04]  /*c3630*/  LDL.LU R53, [R1+0x1b4] ;  /* 0x0001b40001357983 */ /* 0x000ea80000300800 */
[----:B------:R-:W3:Y:S04]  /*c3640*/  LDL.LU R51, [R1+0x144] ;  /* 0x0001440001337983 */ /* 0x000ee80000300800 */
[----:B------:R-:W4:Y:S01]  /*c3650*/  LDL.LU R52, [R1+0x18c] ;  /* 0x00018c0001347983 */ /* 0x000f220000300800 */
[----:B------:R-:W-:-:S02]  /*c3660*/  SHF.R.U32.HI R14, RZ, 0x8, R14 ;  /* 0x00000008ff0e7819 */ /* 0x000fc4000001160e */
[----:B------:R-:W-:Y:S02]  /*c3670*/  IADD3 R48, P6, R54, R38, RZ ;  /* 0x0000002636307210 */ /* 0x000fe40007fde0ff */
[----:B------:R-:W-:Y:S02]  /*c3680*/  SHF.R.U32.HI R9, RZ, 0x8, R11 ;  /* 0x00000008ff097819 */ /* 0x000fe4000001160b */
[----:B------:R-:W-:Y:S02]  /*c3690*/  LOP3.LUT R11, R14, 0xffff, RZ, 0xc0, !PT ;  /* 0x0000ffff0e0b7812 */ /* 0x000fe400078ec0ff */
[----:B------:R-:W-:Y:S01]  /*c36a0*/  SHF.R.U32.HI R10, RZ, 0x8, R12 ;  /* 0x00000008ff0a7819 */ /* 0x000fe2000001160c */
[----:B------:R-:W-:Y:S01]  /*c36b0*/  IMAD.X R49, R8, 0x1, R20, P6 ;  /* 0x0000000108317824 */ /* 0x000fe200030e0614 */
[----:B------:R-:W-:Y:S02]  /*c36c0*/  PRMT R11, R11, 0x3340, R0 ;  /* 0x000033400b0b7816 */ /* 0x000fe40000000000 */
[----:B------:R-:W-:-:S02]  /*c36d0*/  LOP3.LUT R10, R10, 0xffff, RZ, 0xc0, !PT ;  /* 0x0000ffff0a0a7812 */ /* 0x000fc400078ec0ff */
[----:B------:R-:W-:Y:S01]  /*c36e0*/  LOP3.LUT R9, R9, 0xffff, RZ, 0xc0, !PT ;  /* 0x0000ffff09097812 */ /* 0x000fe200078ec0ff */
[----:B------:R-:W-:Y:S01]  /*c36f0*/  STL.64 [R1+0x1318], R48 ;  /* 0x0013183001007387 */ /* 0x000fe20000100a00 */
[----:B------:R-:W-:Y:S02]  /*c3700*/  LOP3.LUT R12, R6, 0xffff, RZ, 0xc0, !PT ;  /* 0x0000ffff060c7812 */ /* 0x000fe400078ec0ff */
[----:B0-----:R-:W-:Y:S01]  /*c3710*/  PRMT R4, R10, 0x3340, R9 ;  /* 0x000033400a047816 */ /* 0x001fe20000000009 */
[----:B------:R0:W-:Y:S01]  /*c3720*/  STL [R1+0x240], R11 ;  /* 0x0002400b01007387 */ /* 0x0001e20000100800 */
[----:B------:R-:W-:-:S03]  /*c3730*/  LOP3.LUT R2, R2, 0xffff, RZ, 0xc0, !PT ;  /* 0x0000ffff02027812 */ /* 0x000fc600078ec0ff */
[----:B------:R-:W-:Y:S01]  /*c3740*/  STL [R1+0x1914], R4 ;  /* 0x0019140401007387 */ /* 0x000fe20000100800 */
[----:B------:R-:W-:Y:S02]  /*c3750*/  PRMT R9, R2, 0x3340, R0 ;  /* 0x0000334002097816 */ /* 0x000fe40000000000 */
[----:B0-----:R-:W-:Y:S01]  /*c3760*/  LOP3.LUT R11, R7, 0xffff, RZ, 0xc0, !PT ;  /* 0x0000ffff070b7812 */ /* 0x001fe200078ec0ff */
[----:B------:R0:W-:Y:S03]  /*c3770*/  STL [R1+0x2b8], R2 ;  /* 0x0002b80201007387 */ /* 0x0001e60000100800 */
[----:B------:R-:W-:Y:S01]  /*c3780*/  PRMT R10, R12, 0x3340, R11 ;  /* 0x000033400c0a7816 */ /* 0x000fe2000000000b */
[----:B------:R-:W3:Y:S01]  /*c3790*/  LDL.LU R48, [R1+0x1a0] ;  /* 0x0001a00001307983 */ /* 0x000ee20000300800 */
[----:B------:R-:W-:-:S03]  /*c37a0*/  SHF.R.U32.HI R12, RZ, 0x8, R12 ;  /* 0x00000008ff0c7819 */ /* 0x000fc6000001160c */
[----:B------:R-:W3:Y:S01]  /*c37b0*/  LDL.LU R49, [R1+0x128] ;  /* 0x0001280001317983 */ /* 0x000ee20000300800 */
[----:B0-----:R-:W-:-:S03]  /*c37c0*/  PRMT R2, R10, 0x5410, R9 ;  /* 0x000054100a027816 */ /* 0x001fc60000000009 */
[----:B------:R-:W3:Y:S01]  /*c37d0*/  LDL.LU R6, [R1+0x170] ;  /* 0x0001700001067983 */ /* 0x000ee20000300800 */
[----:B------:R-:W-:Y:S02]  /*c37e0*/  SHF.R.U32.HI R10, RZ, 0x8, R13 ;  /* 0x00000008ff0a7819 */ /* 0x000fe4000001160d */
[----:B------:R-:W-:Y:S02]  /*c37f0*/  SHF.R.U32.HI R9, RZ, 0x8, R11 ;  /* 0x00000008ff097819 */ /* 0x000fe4000001160b */
[----:B------:R-:W-:Y:S02]  /*c3800*/  IADD3 R14, P6, R54, R37, RZ ;  /* 0x00000025360e7210 */ /* 0x000fe40007fde0ff */
[----:B------:R-:W-:Y:S02]  /*c3810*/  LOP3.LUT R10, R10, 0xffff, RZ, 0xc0, !PT ;  /* 0x0000ffff0a0a7812 */ /* 0x000fe400078ec0ff */
[----:B------:R-:W-:Y:S02]  /*c3820*/  LOP3.LUT R11, R12, 0xffff, RZ, 0xc0, !PT ;  /* 0x0000ffff0c0b7812 */ /* 0x000fe400078ec0ff */
[----:B------:R-:W-:Y:S01]  /*c3830*/  LOP3.LUT R9, R9, 0xffff, RZ, 0xc0, !PT ;  /* 0x0000ffff09097812 */ /* 0x000fe200078ec0ff */
[----:B------:R-:W-:Y:S01]  /*c3840*/  IMAD.X R15, R8, 0x1, R21, P6 ;  /* 0x00000001080f7824 */ /* 0x000fe200030e0615 */
[----:B------:R0:W-:Y:S01]  /*c3850*/  STL [R1+0x4f20], R2 ;  /* 0x004f200201007387 */ /* 0x0001e20000100800 */
[----:B------:R-:W-:-:S03]  /*c3860*/  PRMT R4, R10, 0x3340, R0 ;  /* 0x000033400a047816 */ /* 0x000fc60000000000 */
[----:B------:R3:W-:Y:S01]  /*c3870*/  STL.64 [R1+0x1310], R14 ;  /* 0x0013100e01007387 */ /* 0x0007e20000100a00 */
[----:B0-----:R-:W-:-:S03]  /*c3880*/  PRMT R2, R11, 0x3340, R9 ;  /* 0x000033400b027816 */ /* 0x001fc60000000009 */
[----:B------:R-:W-:Y:S04]  /*c3890*/  STL [R1+0x23c], R4 ;  /* 0x00023c0401007387 */ /* 0x000fe80000100800 */
[----:B------:R0:W-:Y:S04]  /*c38a0*/  STL [R1+0x194c], R2 ;  /* 0x00194c0201007387 */ /* 0x0001e80000100800 */
[----:B------:R-:W3:Y:S01]  /*c38b0*/  LDL.LU R7, [R1+0x270] ;  /* 0x0002700001077983 */ /* 0x000ee20000300800 */
[----:B--2---:R-:W-:-:S03]  /*c38c0*/  LOP3.LUT R12, R53, 0xffff, RZ, 0xc0, !PT ;  /* 0x0000ffff350c7812 */ /* 0x004fc600078ec0ff */
[----:B------:R-:W2:Y:S01]  /*c38d0*/  LDL.LU R53, [R1+0x224] ;  /* 0x0002240001357983 */ /* 0x000ea20000300800 */
[----:B----4-:R-:W-:-:S03]  /*c38e0*/  LOP3.LUT R11, R52, 0xffff, RZ, 0xc0, !PT ;  /* 0x0000ffff340b7812 */ /* 0x010fc600078ec0ff */
[----:B------:R-:W4:Y:S01]  /*c38f0*/  LDL.LU R52, [R1+0x250] ;  /* 0x0002500001347983 */ /* 0x000f220000300800 */
[----:B---3--:R-:W-:-:S03]  /*c3900*/  LOP3.LUT R14, R51, 0xffff, RZ, 0xc0, !PT ;  /* 0x0000ffff330e7812 */ /* 0x008fc600078ec0ff */
[----:B------:R-:W3:Y:S01]  /*c3910*/  LDL.LU R51, [R1+0x10] ;  /* 0x0000100001337983 */ /* 0x000ee20000300800 */
[----:B------:R-:W-:Y:S02]  /*c3920*/  PRMT R9, R14, 0x3340, R0 ;  /* 0x000033400e097816 */ /* 0x000fe40000000000 */
[----:B------:R-:W-:Y:S02]  /*c3930*/  PRMT R10, R12, 0x3340, R11 ;  /* 0x000033400c0a7816 */ /* 0x000fe4000000000b */
[----:B------:R-:W-:Y:S02]  /*c3940*/  IADD3 R58, P6, R54, R36, RZ ;  /* 0x00000024363a7210 */ /* 0x000fe40007fde0ff */
[----:B0-----:R-:W-:-:S03]  /*c3950*/  PRMT R2, R10, 0x5410, R9 ;  /* 0x000054100a027816 */ /* 0x001fc60000000009 */
[----:B------:R-:W-:Y:S02]  /*c3960*/  IMAD.X R59, R8, 0x1, R22, P6 ;  /* 0x00000001083b7824 */ /* 0x000fe400030e0616 */
[----:B------:R-:W-:Y:S04]  /*c3970*/  STL [R1+0x19e8], R2 ;  /* 0x0019e80201007387 */ /* 0x000fe80000100800 */
[----:B------:R0:W-:Y:S01]  /*c3980*/  STL.64 [R1+0x1300], R58 ;  /* 0x0013003a01007387 */ /* 0x0001e20000100a00 */
[----:B------:R-:W-:Y:S02]  /*c3990*/  SHF.R.U32.HI R9, RZ, 0x8, R12 ;  /* 0x00000008ff097819 */ /* 0x000fe4000001160c */
[----:B0-----:R-:W-:-:S05]  /*c39a0*/  IADD3 R58, P6, R54, R35, RZ ;  /* 0x00000023363a7210 */ /* 0x001fca0007fde0ff */
[----:B------:R-:W-:Y:S01]  /*c39b0*/  IMAD.X R59, R8, 0x1, R23, P6 ;  /* 0x00000001083b7824 */ /* 0x000fe200030e0617 */
[----:B------:R-:W-:Y:S02]  /*c39c0*/  SHF.R.U32.HI R8, RZ, 0x8, R11 ;  /* 0x00000008ff087819 */ /* 0x000fe4000001160b */
[----:B------:R-:W-:Y:S02]  /*c39d0*/  LOP3.LUT R9, R9, 0xffff, RZ, 0xc0, !PT ;  /* 0x0000ffff09097812 */ /* 0x000fe400078ec0ff */
[----:B------:R-:W-:Y:S02]  /*c39e0*/  LOP3.LUT R8, R8, 0xffff, RZ, 0xc0, !PT ;  /* 0x0000ffff08087812 */ /* 0x000fe400078ec0ff */
[----:B------:R-:W-:Y:S02]  /*c39f0*/  LOP3.LUT R12, R48, 0xffff, RZ, 0xc0, !PT ;  /* 0x0000ffff300c7812 */ /* 0x000fe400078ec0ff */
[----:B------:R-:W-:Y:S02]  /*c3a00*/  LOP3.LUT R11, R49, 0xffff, RZ, 0xc0, !PT ;  /* 0x0000ffff310b7812 */ /* 0x000fe400078ec0ff */
[----:B------:R-:W-:-:S02]  /*c3a10*/  LOP3.LUT R10, R6, 0xffff, RZ, 0xc0, !PT ;  /* 0x0000ffff060a7812 */ /* 0x000fc400078ec0ff */
[----:B------:R-:W-:Y:S02]  /*c3a20*/  PRMT R2, R9, 0x3340, R8 ;  /* 0x0000334009027816 */ /* 0x000fe40000000008 */
[----:B------:R-:W-:Y:S02]  /*c3a30*/  PRMT R8, R11, 0x3340, R0 ;  /* 0x000033400b087816 */ /* 0x000fe40000000000 */
[----:B------:R-:W-:Y:S01]  /*c3a40*/  PRMT R9, R12, 0x3340, R10 ;  /* 0x000033400c097816 */ /* 0x000fe2000000000a */
[----:B------:R0:W-:Y:S01]  /*c3a50*/  STL.64 [R1+0x1308], R58 ;  /* 0x0013083a01007387 */ /* 0x0001e20000100a00 */
[----:B------:R-:W-:-:S03]  /*c3a60*/  SHF.R.U32.HI R12, RZ, 0x8, R12 ;  /* 0x00000008ff0c7819 */ /* 0x000fc6000001160c */
[----:B------:R1:W-:Y:S04]  /*c3a70*/  STL [R1+0x18fc], R2 ;  /* 0x0018fc0201007387 */ /* 0x0003e80000100800 */
[----:B------:R-:W3:Y:S04]  /*c3a80*/  LDL.LU R4, [R1+0x1a4] ;  /* 0x0001a40001047983 */ /* 0x000ee80000300800 */
[----:B0-----:R-:W3:Y:S01]  /*c3a90*/  LDL.LU R58, [R1+0x12c] ;  /* 0x00012c00013a7983 */ /* 0x001ee20000300800 */
[----:B-1----:R-:W-:Y:S02]  /*c3aa0*/  PRMT R2, R9, 0x5410, R8 ;  /* 0x0000541009027816 */ /* 0x002fe40000000008 */
[----:B------:R-:W-:-:S02]  /*c3ab0*/  SHF.R.U32.HI R9, RZ, 0x8, R10 ;  /* 0x00000008ff097819 */ /* 0x000fc4000001160a */
[----:B------:R-:W-:Y:S02]  /*c3ac0*/  SHF.R.U32.HI R8, RZ, 0x8, R11 ;  /* 0x00000008ff087819 */ /* 0x000fe4000001160b */
[----:B------:R-:W-:Y:S02]  /*c3ad0*/  LOP3.LUT R10, R12, 0xffff, RZ, 0xc0, !PT ;  /* 0x0000ffff0c0a7812 */ /* 0x000fe400078ec0ff */
[----:B------:R-:W-:Y:S02]  /*c3ae0*/  LOP3.LUT R9, R9, 0xffff, RZ, 0xc0, !PT ;  /* 0x0000ffff09097812 */ /* 0x000fe400078ec0ff */
[----:B------:R-:W-:Y:S01]  /*c3af0*/  LOP3.LUT R8, R8, 0xffff, RZ, 0xc0, !PT ;  /* 0x0000ffff08087812 */ /* 0x000fe200078ec0ff */
[----:B------:R0:W-:Y:S01]  /*c3b00*/  STL [R1+0x19e0], R2 ;  /* 0x0019e00201007387 */ /* 0x0001e20000100800 */
[----:B------:R-:W-:Y:S02]  /*c3b10*/  PRMT R6, R10, 0x3340, R9 ;  /* 0x000033400a067816 */ /* 0x000fe40000000009 */
[----:B------:R-:W-:Y:S01]  /*c3b20*/  LOP3.LUT R11, R7, 0xffff, RZ, 0xc0, !PT ;  /* 0x0000ffff070b7812 */ /* 0x000fe200078ec0ff */
[----:B------:R-:W3:Y:S01]  /*c3b30*/  LDL.LU R54, [R1+0x174] ;  /* 0x0001740001367983 */ /* 0x000ee20000300800 */
[----:B0-----:R-:W-:-:S03]  /*c3b40*/  PRMT R2, R8, 0x3340, R0 ;  /* 0x0000334008027816 */ /* 0x001fc60000000000 */
[----:B------:R3:W-:Y:S04]  /*c3b50*/  STL [R1+0x18f4], R6 ;  /* 0x0018f40601007387 */ /* 0x0007e80000100800 */
[----:B------:R0:W-:Y:S01]  /*c3b60*/  STL [R1+0x234], R2 ;  /* 0x0002340201007387 */ /* 0x0001e20000100800 */
[----:B--2---:R-:W-:-:S04]  /*c3b70*/  LOP3.LUT R13, R53, 0xffff, RZ, 0xc0, !PT ;  /* 0x0000ffff350d7812 */ /* 0x004fc800078ec0ff */
[----:B------:R-:W-:Y:S02]  /*c3b80*/  PRMT R8, R13, 0x3340, R0 ;  /* 0x000033400d087816 */ /* 0x000fe40000000000 */
[----:B----4-:R-:W-:-:S04]  /*c3b90*/  LOP3.LUT R10, R52, 0xffff, RZ, 0xc0, !PT ;  /* 0x0000ffff340a7812 */ /* 0x010fc800078ec0ff */
[----:B------:R-:W-:Y:S02]  /*c3ba0*/  PRMT R9, R11, 0x3340, R10 ;  /* 0x000033400b097816 */ /* 0x000fe4000000000a */
[----:B---3--:R-:W-:Y:S02]  /*c3bb0*/  IADD3 R6, P6, R51, R34, RZ ;  /* 0x0000002233067210 */ /* 0x008fe40007fde0ff */
[----:B0-----:R-:W-:Y:S02]  /*c3bc0*/  PRMT R2, R9, 0x5410, R8 ;  /* 0x0000541009027816 */ /* 0x001fe40000000008 */
[----:B------:R-:W-:-:S03]  /*c3bd0*/  SHF.R.S32.HI R8, RZ, 0x1f, R51 ;  /* 0x0000001fff087819 */ /* 0x000fc60000011433 */
[----:B------:R-:W-:Y:S02]  /*c3be0*/  STL [R1+0x19d8], R2 ;  /* 0x0019d80201007387 */ /* 0x000fe40000100800 */
[----:B------:R-:W-:Y:S02]  /*c3bf0*/  IMAD.X R7, R8, 0x1, R31, P6 ;  /* 0x0000000108077824 */ /* 0x000fe400030e061f */
[----:B------:R-:W2:Y:S04]  /*c3c00*/  LDL.LU R48, [R1+0x274] ;  /* 0x0002740001307983 */ /* 0x000ea80000300800 */
[----:B------:R-:W3:Y:S04]  /*c3c10*/  LDL.LU R49, [R1+0x228] ;  /* 0x0002280001317983 */ /* 0x000ee80000300800 */
[----:B------:R0:W-:Y:S04]  /*c3c20*/  STL.64 [R1+0x12f0], R6 ;  /* 0x0012f00601007387 */ /* 0x0001e80000100a00 */
        /* <DEDUP_REMOVED lines=11> */
[----:B------:R-:W-:Y:S02]  /*c3ce0*/  PRMT R9, R10, 0x3340, R9 ;  /* 0x000033400a097816 */ /* 0x000fe40000000009 */
[----:B------:R-:W-:Y:S01]  /*c3cf0*/  LOP3.LUT R12, R4, 0xffff, RZ, 0xc0, !PT ;  /* 0x0000ffff040c7812 */ /* 0x000fe200078ec0ff */
[----:B------:R0:W-:Y:S04]  /*c3d00*/  STL [R1+0x230], R2 ;  /* 0x0002300201007387 */ /* 0x0001e80000100800 */
[----:B------:R1:W-:Y:S01]  /*c3d10*/  STL [R1+0x18e4], R9 ;  /* 0x0018e40901007387 */ /* 0x0003e20000100800 */
[----:B0-----:R-:W-:Y:S02]  /*c3d20*/  LOP3.LUT R2, R58, 0xffff, RZ, 0xc0, !PT ;  /* 0x0000ffff3a027812 */ /* 0x001fe400078ec0ff */
[----:B------:R-:W-:-:S02]  /*c3d30*/  LOP3.LUT R11, R54, 0xffff, RZ, 0xc0, !PT ;  /* 0x0000ffff360b7812 */ /* 0x000fc400078ec0ff */
[----:B-1----:R-:W-:Y:S02]  /*c3d40*/  PRMT R9, R2, 0x3340, R0 ;  /* 0x0000334002097816 */ /* 0x002fe40000000000 */
[----:B------:R-:W-:Y:S01]  /*c3d50*/  PRMT R10, R12, 0x3340, R11 ;  /* 0x000033400c0a7816 */ /* 0x000fe2000000000b */
[----:B------:R0:W-:Y:S01]  /*c3d60*/  STL [R1+0x2ac], R2 ;  /* 0x0002ac0201007387 */ /* 0x0001e20000100800 */
[----:B------:R-:W-:Y:S02]  /*c3d70*/  IADD3 R14, P6, R51, R33, RZ ;  /* 0x00000021330e7210 */ /* 0x000fe40007fde0ff */
[----:B------:R-:W-:Y:S02]  /*c3d80*/  SHF.R.U32.HI R12, RZ, 0x8, R12 ;  /* 0x00000008ff0c7819 */ /* 0x000fe4000001160c */
[----:B0-----:R-:W-:Y:S02]  /*c3d90*/  PRMT R2, R10, 0x5410, R9 ;  /* 0x000054100a027816 */ /* 0x001fe40000000009 */
[----:B------:R-:W-:-:S02]  /*c3da0*/  SHF.R.U32.HI R10, RZ, 0x8, R13 ;  /* 0x00000008ff0a7819 */ /* 0x000fc4000001160d */
[----:B------:R-:W-:Y:S01]  /*c3db0*/  SHF.R.U32.HI R9, RZ, 0x8, R11 ;  /* 0x00000008ff097819 */ /* 0x000fe2000001160b */
[----:B------:R-:W-:Y:S01]  /*c3dc0*/  IMAD.X R15, R8, 0x1, R32, P6 ;  /* 0x00000001080f7824 */ /* 0x000fe200030e0620 */
[----:B------:R-:W-:Y:S02]  /*c3dd0*/  LOP3.LUT R10, R10, 0xffff, RZ, 0xc0, !PT ;  /* 0x0000ffff0a0a7812 */ /* 0x000fe400078ec0ff */
[----:B------:R-:W-:Y:S02]  /*c3de0*/  LOP3.LUT R11, R12, 0xffff, RZ, 0xc0, !PT ;  /* 0x0000ffff0c0b7812 */ /* 0x000fe400078ec0ff */
[----:B------:R-:W-:Y:S01]  /*c3df0*/  LOP3.LUT R9, R9, 0xffff, RZ, 0xc0, !PT ;  /* 0x0000ffff09097812 */ /* 0x000fe200078ec0ff */
[----:B------:R0:W-:Y:S01]  /*c3e00*/  STL [R1+0x4f24], R2 ;  /* 0x004f240201007387 */ /* 0x0001e20000100800 */
[----:B------:R-:W-:-:S03]  /*c3e10*/  PRMT R4, R10, 0x3340, R0 ;  /* 0x000033400a047816 */ /* 0x000fc60000000000 */
[----:B------:R2:W-:Y:S01]  /*c3e20*/  STL.64 [R1+0x12e8], R14 ;  /* 0x0012e80e01007387 */ /* 0x0005e20000100a00 */
[----:B0-----:R-:W-:-:S03]  /*c3e30*/  PRMT R2, R11, 0x3340, R9 ;  /* 0x000033400b027816 */ /* 0x001fc60000000009 */
[----:B------:R-:W-:Y:S04]  /*c3e40*/  STL [R1+0x22c], R4 ;  /* 0x00022c0401007387 */ /* 0x000fe80000100800 */
[----:B------:R0:W-:Y:S01]  /*c3e50*/  STL [R1+0x190c], R2 ;  /* 0x00190c0201007387 */ /* 0x0001e20000100800 */
[----:B--2---:R-:W-:-:S03]  /*c3e60*/  LOP3.LUT R14, R48, 0xffff, RZ, 0xc0, !PT ;  /* 0x0000ffff300e7812 */ /* 0x004fc600078ec0ff */
[----:B------:R-:W2:Y:S01]  /*c3e70*/  LDL.LU R48, [R1+0x358] ;  /* 0x0003580001307983 */ /* 0x000ea20000300800 */
[----:B---3--:R-:W-:-:S03]  /*c3e80*/  LOP3.LUT R16, R49, 0xffff, RZ, 0xc0, !PT ;  /* 0x0000ffff31107812 */ /* 0x008fc600078ec0ff */
[----:B------:R-:W3:Y:S01]  /*c3e90*/  LDL.LU R49, [R1+0x2e8] ;  /* 0x0002e80001317983 */ /* 0x000ee20000300800 */
[----:B------:R-:W-:Y:S02]  /*c3ea0*/  PRMT R9, R16, 0x3340, R0 ;  /* 0x0000334010097816 */ /* 0x000fe40000000000 */
[----:B----4-:R-:W-:Y:S02]  /*c3eb0*/  LOP3.LUT R13, R6, 0xffff, RZ, 0xc0, !PT ;  /* 0x0000ffff060d7812 */ /* 0x010fe400078ec0ff */
[----:B------:R-:W4:Y:S02]  /*c3ec0*/  LDL.LU R6, [R1+0x328] ;  /* 0x0003280001067983 */ /* 0x000f240000300800 */
[----:B------:R-:W-:Y:S02]  /*c3ed0*/  PRMT R10, R14, 0x3340, R13 ;  /* 0x000033400e0a7816 */ /* 0x000fe4000000000d */
[----:B------:R-:W-:Y:S02]  /*c3ee0*/  LOP3.LUT R12, R7, 0xffff, RZ, 0xc0, !PT ;  /* 0x0000ffff070c7812 */ /* 0x000fe400078ec0ff */
[----:B------:R-:W-:Y:S01]  /*c3ef0*/  LOP3.LUT R15, R53, 0xffff, RZ, 0xc0, !PT ;  /* 0x0000ffff350f7812 */ /* 0x000fe200078ec0ff */
[----:B------:R-:W4:Y:S01]  /*c3f00*/  LDL.LU R7, [R1+0x35c] ;  /* 0x00035c0001077983 */ /* 0x000f220000300800 */
[----:B0-----:R-:W-:-:S02]  /*c3f10*/  PRMT R2, R10, 0x5410, R9 ;  /* 0x000054100a027816 */ /* 0x001fc40000000009 */
[----:B------:R-:W-:Y:S01]  /*c3f20*/  LOP3.LUT R11, R52, 0xffff, RZ, 0xc0, !PT ;  /* 0x0000ffff340b7812 */ /* 0x000fe200078ec0ff */
[----:B------:R-:W4:Y:S01]  /*c3f30*/  LDL.LU R53, [R1+0x2ec] ;  /* 0x0002ec0001357983 */ /* 0x000f220000300800 */
[----:B------:R-:W-:Y:S02]  /*c3f40*/  PRMT R9, R15, 0x3340, R0 ;  /* 0x000033400f097816 */ /* 0x000fe40000000000 */
[----:B------:R-:W-:Y:S01]  /*c3f50*/  PRMT R10, R12, 0x3340, R11 ;  /* 0x000033400c0a7816 */ /* 0x000fe2000000000b */
[----:B------:R0:W-:Y:S03]  /*c3f60*/  STL [R1+0x19c0], R2 ;  /* 0x0019c00201007387 */ /* 0x0001e60000100800 */
        /* <DEDUP_REMOVED lines=8> */
[----:B------:R-:W-:Y:S02]  /*c3ff0*/  LOP3.LUT R10, R10, 0xffff, RZ, 0xc0, !PT ;  /* 0x0000ffff0a0a7812 */ /* 0x000fe400078ec0ff */
[----:B------:R-:W-:Y:S01]  /*c4000*/  SHF.R.U32.HI R12, RZ, 0x8, R12 ;  /* 0x00000008ff0c7819 */ /* 0x000fe2000001160c */
[----:B------:R-:W-:Y:S01]  /*c4010*/  IMAD.X R59, R8, 0x1, R29, P6 ;  /* 0x00000001083b7824 */ /* 0x000fe200030e061d */
[----:B------:R-:W-:Y:S02]  /*c4020*/  PRMT R4, R11, 0x3340, R10 ;  /* 0x000033400b047816 */ /* 0x000fe4000000000a */
[----:B------:R-:W-:Y:S02]  /*c4030*/  LOP3.LUT R12, R12, 0xffff, RZ, 0xc0, !PT ;  /* 0x0000ffff0c0c7812 */ /* 0x000fe400078ec0ff */
[----:B------:R-:W-:-:S02]  /*c4040*/  LOP3.LUT R9, R9, 0xffff, RZ, 0xc0, !PT ;  /* 0x0000ffff09097812 */ /* 0x000fc400078ec0ff */
[----:B------:R-:W-:Y:S02]  /*c4050*/  IADD3 R10, P6, R51, R47, RZ ;  /* 0x0000002f330a7210 */ /* 0x000fe40007fde0ff */
[----:B0-----:R-:W-:Y:S01]  /*c4060*/  PRMT R2, R12, 0x3340, R9 ;  /* 0x000033400c027816 */ /* 0x001fe20000000009 */
[----:B------:R-:W-:Y:S02]  /*c4070*/  STL.64 [R1+0x12d8], R58 ;  /* 0x0012d83a01007387 */ /* 0x000fe40000100a00 */
[----:B------:R-:W-:Y:S02]  /*c4080*/  IMAD.X R11, R8, 0x1, R30, P6 ;  /* 0x00000001080b7824 */ /* 0x000fe400030e061e */
[----:B------:R0:W-:Y:S01]  /*c4090*/  STL [R1+0x18c4], R4 ;  /* 0x0018c40401007387 */ /* 0x0001e20000100800 */
[----:B------:R-:W-:-:S03]  /*c40a0*/  SHF.R.U32.HI R9, RZ, 0x8, R15 ;  /* 0x00000008ff097819 */ /* 0x000fc6000001160f */
[----:B------:R-:W-:Y:S04]  /*c40b0*/  STL [R1+0x18c0], R2 ;  /* 0x0018c00201007387 */ /* 0x000fe80000100800 */
[----:B------:R1:W-:Y:S01]  /*c40c0*/  STL.64 [R1+0x12f8], R10 ;  /* 0x0012f80a01007387 */ /* 0x0003e20000100a00 */
[----:B------:R-:W-:-:S04]  /*c40d0*/  LOP3.LUT R9, R9, 0xffff, RZ, 0xc0, !PT ;  /* 0x0000ffff09097812 */ /* 0x000fc800078ec0ff */
[----:B0-----:R-:W-:Y:S02]  /*c40e0*/  PRMT R4, R9, 0x3340, R0 ;  /* 0x0000334009047816 */ /* 0x001fe40000000000 */
[----:B-1----:R-:W-:-:S04]  /*c40f0*/  SHF.R.U32.HI R10, RZ, 0x8, R16 ;  /* 0x00000008ff0a7819 */ /* 0x002fc80000011610 */
[----:B------:R-:W-:-:S04]  /*c4100*/  LOP3.LUT R10, R10, 0xffff, RZ, 0xc0, !PT ;  /* 0x0000ffff0a0a7812 */ /* 0x000fc800078ec0ff */
[----:B------:R-:W-:Y:S01]  /*c4110*/  PRMT R2, R10, 0x3340, R0 ;  /* 0x000033400a027816 */ /* 0x000fe20000000000 */
        /* <DEDUP_REMOVED lines=9> */
[----:B------:R-:W-:-:S04]  /*c41b0*/  PRMT R10, R14, 0x3340, R12 ;  /* 0x000033400e0a7816 */ /* 0x000fc8000000000c */
[----:B0-----:R-:W-:Y:S02]  /*c41c0*/  PRMT R2, R10, 0x5410, R9 ;  /* 0x000054100a027816 */ /* 0x001fe40000000009 */
[----:B------:R-:W-:Y:S02]  /*c41d0*/  LOP3.LUT R13, R7, 0xffff, RZ, 0xc0, !PT ;  /* 0x0000ffff070d7812 */ /* 0x000fe400078ec0ff */
[----:B------:R-:W-:Y:S01]  /*c41e0*/  LOP3.LUT R15, R53, 0xffff, RZ, 0xc0, !PT ;  /* 0x0000ffff350f7812 */ /* 0x000fe200078ec0ff */
[----:B------:R-:W2:Y:S04]  /*c41f0*/  LDL.LU R7, [R1+0x354] ;  /* 0x0003540001077983 */ /* 0x000ea80000300800 */
[----:B------:R-:W2:Y:S04]  /*c4200*/  LDL.LU R53, [R1+0x2e0] ;  /* 0x0002e00001357983 */ /* 0x000ea80000300800 */
[----:B------:R0:W-:Y:S01]  /*c4210*/  STL [R1+0x19a8], R2 ;  /* 0x0019a80201007387 */ /* 0x0001e20000100800 */
[----:B------:R-:W-:-:S03]  /*c4220*/  LOP3.LUT R11, R52, 0xffff, RZ, 0xc0, !PT ;  /* 0x0000ffff340b7812 */ /* 0x000fc600078ec0ff */
[----:B------:R-:W2:Y:S01]  /*c4230*/  LDL.LU R52, [R1+0x324] ;  /* 0x0003240001347983 */ /* 0x000ea20000300800 */
[----:B------:R-:W-:Y:S02]  /*c4240*/  PRMT R9, R15, 0x3340, R0 ;  /* 0x000033400f097816 */ /* 0x000fe40000000000 */
[----:B------:R-:W-:-:S04]  /*c4250*/  PRMT R10, R13, 0x3340, R11 ;  /* 0x000033400d0a7816 */ /* 0x000fc8000000000b */
[----:B0-----:R-:W-:Y:S02]  /*c4260*/  PRMT R2, R10, 0x5410, R9 ;  /* 0x000054100a027816 */ /* 0x001fe40000000009 */
[----:B------:R-:W-:Y:S02]  /*c4270*/  SHF.R.U32.HI R10, RZ, 0x8, R14 ;  /* 0x00000008ff0a7819 */ /* 0x000fe4000001160e */
[----:B------:R-:W-:Y:S02]  /*c4280*/  SHF.R.U32.HI R9, RZ, 0x8, R12 ;  /* 0x00000008ff097819 */ /* 0x000fe4000001160c */
[----:B------:R-:W-:Y:S02]  /*c4290*/  SHF.R.U32.HI R13, RZ, 0x8, R13 ;  /* 0x00000008ff0d7819 */ /* 0x000fe4000001160d */
[----:B------:R-:W-:Y:S02]  /*c42a0*/  SHF.R.U32.HI R11, RZ, 0x8, R11 ;  /* 0x00000008ff0b7819 */ /* 0x000fe4000001160b */
[----:B------:R-:W-:-:S02]  /*c42b0*/  LOP3.LUT R10, R10, 0xffff, RZ, 0xc0, !PT ;  /* 0x0000ffff0a0a7812 */ /* 0x000fc400078ec0ff */
[----:B------:R-:W-:Y:S02]  /*c42c0*/  LOP3.LUT R9, R9, 0xffff, RZ, 0xc0, !PT ;  /* 0x0000ffff09097812 */ /* 0x000fe400078ec0ff */
[----:B------:R-:W-:Y:S01]  /*c42d0*/  IADD3 R58, P6, R51, R46, RZ ;  /* 0x0000002e333a7210 */ /* 0x000fe20007fde0ff */
[----:B------:R0:W-:Y:S01]  /*c42e0*/  STL [R1+0x19a4], R2 ;  /* 0x0019a40201007387 */ /* 0x0001e20000100800 */
[----:B------:R-:W-:Y:S02]  /*c42f0*/  LOP3.LUT R12, R13, 0xffff, RZ, 0xc0, !PT ;  /* 0x0000ffff0d0c7812 */ /* 0x000fe400078ec0ff */
[----:B------:R-:W-:Y:S01]  /*c4300*/  LOP3.LUT R11, R11, 0xffff, RZ, 0xc0, !PT ;  /* 0x0000ffff0b0b7812 */ /* 0x000fe200078ec0ff */
[----:B------:R-:W-:-:S03]  /*c4310*/  IMAD.X R59, R8, 0x1, R27, P6 ;  /* 0x00000001083b7824 */ /* 0x000fc600030e061b */
[----:B------:R-:W-:Y:S02]  /*c4320*/  PRMT R4, R12, 0x3340, R11 ;  /* 0x000033400c047816 */ /* 0x000fe4000000000b */
[----:B0-----:R-:W-:Y:S02]  /*c4330*/  PRMT R2, R10, 0x3340, R9 ;  /* 0x000033400a027816 */ /* 0x001fe40000000009 */
[----:B------:R-:W-:Y:S02]  /*c4340*/  SHF.R.U32.HI R9, RZ, 0x8, R16 ;  /* 0x00000008ff097819 */ /* 0x000fe40000011610 */
[----:B------:R-:W-:Y:S02]  /*c4350*/  SHF.R.U32.HI R10, RZ, 0x8, R15 ;  /* 0x00000008ff0a7819 */ /* 0x000fe4000001160f */
[----:B------:R-:W-:Y:S02]  /*c4360*/  IADD3 R12, P6, R51, R45, RZ ;  /* 0x0000002d330c7210 */ /* 0x000fe40007fde0ff */
[----:B------:R-:W-:Y:S01]  /*c4370*/  LOP3.LUT R9, R9, 0xffff, RZ, 0xc0, !PT ;  /* 0x0000ffff09097812 */ /* 0x000fe200078ec0ff */
[----:B------:R-:W-:Y:S01]  /*c4380*/  STL.64 [R1+0x12d0], R58 ;  /* 0x0012d03a01007387 */ /* 0x000fe20000100a00 */
[----:B------:R-:W-:Y:S01]  /*c4390*/  LOP3.LUT R10, R10, 0xffff, RZ, 0xc0, !PT ;  /* 0x0000ffff0a0a7812 */ /* 0x000fe200078ec0ff */
[----:B------:R-:W-:-:S02]  /*c43a0*/  IMAD.X R13, R8, 0x1, R28, P6 ;  /* 0x00000001080d7824 */ /* 0x000fc400030e061c */
[----:B------:R0:W-:Y:S04]  /*c43b0*/  STL [R1+0x18a8], R4 ;  /* 0x0018a80401007387 */ /* 0x0001e80000100800 */
[----:B------:R1:W-:Y:S01]  /*c43c0*/  STL [R1+0x18a4], R2 ;  /* 0x0018a40201007387 */ /* 0x0003e20000100800 */
[----:B0-----:R-:W-:-:S03]  /*c43d0*/  PRMT R4, R9, 0x3340, R0 ;  /* 0x0000334009047816 */ /* 0x001fc60000000000 */
[----:B------:R4:W-:Y:S01]  /*c43e0*/  STL.64 [R1+0x12e0], R12 ;  /* 0x0012e00c01007387 */ /* 0x0009e20000100a00 */
[----:B-1----:R-:W-:-:S03]  /*c43f0*/  PRMT R2, R10, 0x3340, R0 ;  /* 0x000033400a027816 */ /* 0x002fc60000000000 */
[----:B------:R-:W-:Y:S04]  /*c4400*/  STL [R1+0x1d4], R4 ;  /* 0x0001d40401007387 */ /* 0x000fe80000100800 */
[----:B------:R0:W-:Y:S01]  /*c4410*/  STL [R1+0x1d0], R2 ;  /* 0x0001d00201007387 */ /* 0x0001e20000100800 */
[----:B---3--:R-:W-:-:S03]  /*c4420*/  LOP3.LUT R16, R49, 0xffff, RZ, 0xc0, !PT ;  /* 0x0000ffff31107812 */ /* 0x008fc600078ec0ff */
[----:B------:R-:W3:Y:S01]  /*c4430*/  LDL.LU R49, [R1+0xe8] ;  /* 0x0000e80001317983 */ /* 0x000ee20000300800 */
[----:B----4-:R-:W-:-:S03]  /*c4440*/  LOP3.LUT R12, R6, 0xffff, RZ, 0xc0, !PT ;  /* 0x0000ffff060c7812 */ /* 0x010fc600078ec0ff */
[----:B------:R-:W4:Y:S01]  /*c4450*/  LDL.LU R6, [R1+0x70] ;  /* 0x0000700001067983 */ /* 0x000f220000300800 */
[----:B--2---:R-:W-:-:S03]  /*c4460*/  LOP3.LUT R13, R7, 0xffff, RZ, 0xc0, !PT ;  /* 0x0000ffff070d7812 */ /* 0x004fc600078ec0ff */
[----:B------:R-:W2:Y:S01]  /*c4470*/  LDL.LU R7, [R1+0xb4] ;  /* 0x0000b40001077983 */ /* 0x000ea20000300800 */
[----:B------:R-:W-:-:S03]  /*c4480*/  LOP3.LUT R15, R53, 0xffff, RZ, 0xc0, !PT ;  /* 0x0000ffff350f7812 */ /* 0x000fc600078ec0ff */
[----:B------:R-:W3:Y:S01]  /*c4490*/  LDL.LU R53, [R1+0xe4] ;  /* 0x0000e40001357983 */ /* 0x000ee20000300800 */
[----:B------:R-:W-:-:S03]  /*c44a0*/  LOP3.LUT R11, R52, 0xffff, RZ, 0xc0, !PT ;  /* 0x0000ffff340b7812 */ /* 0x000fc600078ec0ff */
[----:B------:R-:W4:Y:S01]  /*c44b0*/  LDL.LU R52, [R1+0xb0] ;  /* 0x0000b00001347983 */ /* 0x000f220000300800 */
[----:B------:R-:W-:Y:S02]  /*c44c0*/  LOP3.LUT R14, R48, 0xffff, RZ, 0xc0, !PT ;  /* 0x0000ffff300e7812 */ /* 0x000fe400078ec0ff */
[----:B------:R-:W-:Y:S02]  /*c44d0*/  PRMT R9, R16, 0x3340, R0 ;  /* 0x0000334010097816 */ /* 0x000fe40000000000 */
[----:B------:R-:W-:-:S04]  /*c44e0*/  PRMT R10, R14, 0x3340, R12 ;  /* 0x000033400e0a7816 */ /* 0x000fc8000000000c */
[----:B0-----:R-:W-:Y:S02]  /*c44f0*/  PRMT R2, R10, 0x5410, R9 ;  /* 0x000054100a027816 */ /* 0x001fe40000000009 */
[----:B------:R-:W-:Y:S02]  /*c4500*/  PRMT R9, R15, 0x3340, R0 ;  /* 0x000033400f097816 */ /* 0x000fe40000000000 */
[----:B------:R-:W-:Y:S01]  /*c4510*/  PRMT R10, R13, 0x3340, R11 ;  /* 0x000033400d0a7816 */ /* 0x000fe2000000000b */
[----:B------:R0:W-:Y:S01]  /*c4520*/  STL [R1+0x1998], R2 ;  /* 0x0019980201007387 */ /* 0x0001e20000100800 */
[----:B------:R-:W-:Y:S02]  /*c4530*/  SHF.R.U32.HI R13, RZ, 0x8, R13 ;  /* 0x00000008ff0d7819 */ /* 0x000fe4000001160d */
[----:B------:R-:W-:Y:S02]  /*c4540*/  SHF.R.U32.HI R11, RZ, 0x8, R11 ;  /* 0x00000008ff0b7819 */ /* 0x000fe4000001160b */
[----:B0-----:R-:W-:-:S02]  /*c4550*/  PRMT R2, R10, 0x5410, R9 ;  /* 0x000054100a027816 */ /* 0x001fc40000000009 */
[----:B------:R-:W-:Y:S02]  /*c4560*/  SHF.R.U32.HI R10, RZ, 0x8, R14 ;  /* 0x00000008ff0a7819 */ /* 0x000fe4000001160e */
[----:B------:R-:W-:Y:S02]  /*c4570*/  SHF.R.U32.HI R9, RZ, 0x8, R12 ;  /* 0x00000008ff097819 */ /* 0x000fe4000001160c */
[----:B------:R-:W-:Y:S02]  /*c4580*/  LOP3.LUT R10, R10, 0xffff, RZ, 0xc0, !PT ;  /* 0x0000ffff0a0a7812 */ /* 0x000fe400078ec0ff */
[----:B------:R-:W-:Y:S02]  /*c4590*/  LOP3.LUT R9, R9, 0xffff, RZ, 0xc0, !PT ;  /* 0x0000ffff09097812 */ /* 0x000fe400078ec0ff */
[----:B------:R-:W-:Y:S01]  /*c45a0*/  IADD3 R58, P6, R51, R44, RZ ;  /* 0x0000002c333a7210 */ /* 0x000fe20007fde0ff */
[----:B------:R0:W-:Y:S01]  /*c45b0*/  STL [R1+0x1994], R2 ;  /* 0x0019940201007387 */ /* 0x0001e20000100800 */
[----:B------:R-:W-:-:S02]  /*c45c0*/  LOP3.LUT R12, R13, 0xffff, RZ, 0xc0, !PT ;  /* 0x0000ffff0d0c7812 */ /* 0x000fc400078ec0ff */
        /* <DEDUP_REMOVED lines=16> */
[----:B------:R-:W-:Y:S01]  /*c46d0*/  STL [R1+0x1cc], R4 ;  /* 0x0001cc0401007387 */ /* 0x000fe20000100800 */
[----:B------:R-:W-:-:S03]  /*c46e0*/  LOP3.LUT R15, R3, 0xffff, RZ, 0xc0, !PT ;  /* 0x0000ffff030f7812 */ /* 0x000fc600078ec0ff */
[----:B------:R0:W-:Y:S04]  /*c46f0*/  STL [R1+0x1c8], R2 ;  /* 0x0001c80201007387 */ /* 0x0001e80000100800 */
[----:B------:R-:W2:Y:S01]  /*c4700*/  LDL.LU R3, [R1+0x5280] ;  /* 0x0052800001037983 */ /* 0x000ea20000300800 */
[----:B---3--:R-:W-:-:S03]  /*c4710*/  LOP3.LUT R12, R53, 0xffff, RZ, 0xc0, !PT ;  /* 0x0000ffff350c7812 */ /* 0x008fc600078ec0ff */
[----:B------:R-:W3:Y:S01]  /*c4720*/  LDL.LU R53, [R1+0xc8] ;  /* 0x0000c80001357983 */ /* 0x000ee20000300800 */
[----:B----4-:R-:W-:-:S03]  /*c4730*/  LOP3.LUT R11, R52, 0xffff, RZ, 0xc0, !PT ;  /* 0x0000ffff340b7812 */ /* 0x010fc600078ec0ff */
[----:B------:R-:W4:Y:S01]  /*c4740*/  LDL.LU R52, [R1+0x98] ;  /* 0x0000980001347983 */ /* 0x000f220000300800 */
[----:B------:R-:W-:Y:S02]  /*c4750*/  LOP3.LUT R14, R49, 0xffff, RZ, 0xc0, !PT ;  /* 0x0000ffff310e7812 */ /* 0x000fe400078ec0ff */
[----:B------:R-:W-:Y:S02]  /*c4760*/  LOP3.LUT R16, R6, 0xffff, RZ, 0xc0, !PT ;  /* 0x0000ffff06107812 */ /* 0x000fe400078ec0ff */
[----:B--2---:R-:W-:Y:S02]  /*c4770*/  LOP3.LUT R13, R7, 0xffff, RZ, 0xc0, !PT ;  /* 0x0000ffff070d7812 */ /* 0x004fe400078ec0ff */
[----:B------:R-:W-:Y:S02]  /*c4780*/  PRMT R9, R16, 0x3340, R0 ;  /* 0x0000334010097816 */ /* 0x000fe40000000000 */
[----:B------:R-:W-:Y:S02]  /*c4790*/  PRMT R10, R14, 0x3340, R13 ;  /* 0x000033400e0a7816 */ /* 0x000fe4000000000d */
[----:B------:R-:W-:-:S02]  /*c47a0*/  IADD3 R6, P6, R51, R42, RZ ;  /* 0x0000002a33067210 */ /* 0x000fc40007fde0ff */
[----:B0-----:R-:W-:Y:S02]  /*c47b0*/  PRMT R2, R10, 0x5410, R9 ;  /* 0x000054100a027816 */ /* 0x001fe40000000009 */
[----:B------:R-:W-:Y:S02]  /*c47c0*/  PRMT R9, R15, 0x3340, R0 ;  /* 0x000033400f097816 */ /* 0x000fe40000000000 */
[----:B------:R-:W-:Y:S01]  /*c47d0*/  PRMT R10, R12, 0x3340, R11 ;  /* 0x000033400c0a7816 */ /* 0x000fe2000000000b */
[----:B------:R0:W-:Y:S01]  /*c47e0*/  STL [R1+0x1968], R2 ;  /* 0x0019680201007387 */ /* 0x0001e20000100800 */
[----:B------:R-:W-:Y:S01]  /*c47f0*/  IMAD.X R7, R8, 0x1, R25, P6 ;  /* 0x0000000108077824 */ /* 0x000fe200030e0619 */
[----:B------:R-:W-:Y:S02]  /*c4800*/  SHF.R.U32.HI R14, RZ, 0x8, R14 ;  /* 0x00000008ff0e7819 */ /* 0x000fe4000001160e */
[----:B------:R-:W-:Y:S02]  /*c4810*/  SHF.R.U32.HI R12, RZ, 0x8, R12 ;  /* 0x00000008ff0c7819 */ /* 0x000fe4000001160c */
[----:B0-----:R-:W-:-:S02]  /*c4820*/  PRMT R2, R10, 0x5410, R9 ;  /* 0x000054100a027816 */ /* 0x001fc40000000009 */
[----:B------:R-:W-:Y:S02]  /*c4830*/  SHF.R.U32.HI R10, RZ, 0x8, R13 ;  /* 0x00000008ff0a7819 */ /* 0x000fe4000001160d */
[----:B------:R-:W-:Y:S01]  /*c4840*/  SHF.R.U32.HI R9, RZ, 0x8, R11 ;  /* 0x00000008ff097819 */ /* 0x000fe2000001160b */
[----:B------:R0:W-:Y:S01]  /*c4850*/  STL [R1+0x1964], R2 ;  /* 0x0019640201007387 */ /* 0x0001e20000100800 */
[----:B------:R-:W-:Y:S02]  /*c4860*/  LOP3.LUT R11, R14, 0xffff, RZ, 0xc0, !PT ;  /* 0x0000ffff0e0b7812 */ /* 0x000fe400078ec0ff */
[----:B------:R-:W-:Y:S01]  /*c4870*/  LOP3.LUT R10, R10, 0xffff, RZ, 0xc0, !PT ;  /* 0x0000ffff0a0a7812 */ /* 0x000fe200078ec0ff */
[----:B------:R1:W-:Y:S01]  /*c4880*/  STL.64 [R1+0x12b0], R6 ;  /* 0x0012b00601007387 */ /* 0x0003e20000100a00 */
[----:B------:R-:W-:Y:S02]  /*c4890*/  LOP3.LUT R12, R12, 0xffff, RZ, 0xc0, !PT ;  /* 0x0000ffff0c0c7812 */ /* 0x000fe400078ec0ff */
[----:B------:R-:W-:Y:S01]  /*c48a0*/  LOP3.LUT R9, R9, 0xffff, RZ, 0xc0, !PT ;  /* 0x0000ffff09097812 */ /* 0x000fe200078ec0ff */
[----:B------:R-:W2:Y:S01]  /*c48b0*/  LDL.LU R48, [R1+0xcc] ;  /* 0x0000cc0001307983 */ /* 0x000ea20000300800 */
[----:B------:R-:W-:-:S02]  /*c48c0*/  PRMT R4, R11, 0x3340, R10 ;  /* 0x000033400b047816 */ /* 0x000fc4000000000a */
[----:B0-----:R-:W-:Y:S02]  /*c48d0*/  PRMT R2, R12, 0x3340, R9 ;  /* 0x000033400c027816 */ /* 0x001fe40000000009 */
[----:B-1----:R-:W-:Y:S01]  /*c48e0*/  IADD3 R6, P6, R51, R41, RZ ;  /* 0x0000002933067210 */ /* 0x002fe20007fde0ff */
[----:B------:R-:W-:Y:S04]  /*c48f0*/  STL [R1+0x1878], R4 ;  /* 0x0018780401007387 */ /* 0x000fe80000100800 */
[----:B------:R-:W-:Y:S01]  /*c4900*/  IMAD.X R7, R8, 0x1, R17, P6 ;  /* 0x0000000108077824 */ /* 0x000fe200030e0611 */
[----:B------:R-:W-:Y:S04]  /*c4910*/  STL [R1+0x1874], R2 ;  /* 0x0018740201007387 */ /* 0x000fe80000100800 */
[----:B------:R-:W2:Y:S04]  /*c4920*/  LDL.LU R49, [R1+0x20c] ;  /* 0x00020c0001317983 */ /* 0x000ea80000300800 */
[----:B------:R0:W-:Y:S01]  /*c4930*/  STL.64 [R1+0x12b8], R6 ;  /* 0x0012b80601007387 */ /* 0x0001e20000100a00 */
[----:B------:R-:W-:-:S03]  /*c4940*/  SHF.R.U32.HI R9, RZ, 0x8, R15 ;  /* 0x00000008ff097819 */ /* 0x000fc6000001160f */
[----:B0-----:R-:W2:Y:S04]  /*c4950*/  LDL.LU R6, [R1+0x178] ;  /* 0x0001780001067983 */ /* 0x001ea80000300800 */
[----:B------:R-:W2:Y:S01]  /*c4960*/  LDL.LU R7, [R1+0x1a8] ;  /* 0x0001a80001077983 */ /* 0x000ea20000300800 */
[----:B------:R-:W-:Y:S02]  /*c4970*/  SHF.R.U32.HI R10, RZ, 0x8, R16 ;  /* 0x00000008ff0a7819 */ /* 0x000fe40000011610 */
[----:B------:R-:W-:Y:S02]  /*c4980*/  LOP3.LUT R9, R9, 0xffff, RZ, 0xc0, !PT ;  /* 0x0000ffff09097812 */ /* 0x000fe400078ec0ff */
[----:B------:R-:W-:Y:S02]  /*c4990*/  LOP3.LUT R10, R10, 0xffff, RZ, 0xc0, !PT ;  /* 0x0000ffff0a0a7812 */ /* 0x000fe400078ec0ff */
[----:B------:R-:W-:-:S02]  /*c49a0*/  LOP3.LUT R12, R50, 0xffff, RZ, 0xc0, !PT ;  /* 0x0000ffff320c7812 */ /* 0x000fc400078ec0ff */
[--C-:B------:R-:W-:Y:S02]  /*c49b0*/  PRMT R4, R9, 0x3340, R0.reuse ;  /* 0x0000334009047816 */ /* 0x100fe40000000000 */
[--C-:B------:R-:W-:Y:S02]  /*c49c0*/  PRMT R2, R10, 0x3340, R0.reuse ;  /* 0x000033400a027816 */ /* 0x100fe40000000000 */
[----:B------:R-:W-:Y:S01]  /*c49d0*/  PRMT R9, R12, 0x3340, R0 ;  /* 0x000033400c097816 */ /* 0x000fe20000000000 */
[----:B------:R-:W-:Y:S01]  /*c49e0*/  STL [R1+0x1c4], R4 ;  /* 0x0001c40401007387 */ /* 0x000fe20000100800 */
[----:B------:R-:W-:-:S03]  /*c49f0*/  IADD3 R14, P6, R51, R40, RZ ;  /* 0x00000028330e7210 */ /* 0x000fc60007fde0ff */
[----:B------:R0:W-:Y:S02]  /*c4a00*/  STL [R1+0x1c0], R2 ;  /* 0x0001c00201007387 */ /* 0x0001e40000100800 */
[----:B------:R-:W-:Y:S01]  /*c4a10*/  IMAD.X R15, R8, 0x1, R18, P6 ;  /* 0x00000001080f7824 */ /* 0x000fe200030e0612 */
[----:B---3--:R-:W-:Y:S02]  /*c4a20*/  LOP3.LUT R13, R53, 0xffff, RZ, 0xc0, !PT ;  /* 0x0000ffff350d7812 */ /* 0x008fe400078ec0ff */
[----:B----4-:R-:W-:-:S04]  /*c4a30*/  LOP3.LUT R11, R52, 0xffff, RZ, 0xc0, !PT ;  /* 0x0000ffff340b7812 */ /* 0x010fc800078ec0ff */
[----:B------:R-:W-:Y:S02]  /*c4a40*/  PRMT R10, R13, 0x3340, R11 ;  /* 0x000033400d0a7816 */ /* 0x000fe4000000000b */
[----:B------:R-:W-:Y:S02]  /*c4a50*/  SHF.R.U32.HI R13, RZ, 0x8, R13 ;  /* 0x00000008ff0d7819 */ /* 0x000fe4000001160d */
[----:B0-----:R-:W-:Y:S02]  /*c4a60*/  PRMT R2, R10, 0x5410, R9 ;  /* 0x000054100a027816 */ /* 0x001fe40000000009 */
[----:B------:R-:W-:Y:S02]  /*c4a70*/  SHF.R.U32.HI R10, RZ, 0x8, R11 ;  /* 0x00000008ff0a7819 */ /* 0x000fe4000001160b */
[----:B------:R-:W-:Y:S02]  /*c4a80*/  LOP3.LUT R11, R13, 0xffff, RZ, 0xc0, !PT ;  /* 0x0000ffff0d0b7812 */ /* 0x000fe400078ec0ff */
[----:B------:R-:W-:Y:S01]  /*c4a90*/  LOP3.LUT R10, R10, 0xffff, RZ, 0xc0, !PT ;  /* 0x0000ffff0a0a7812 */ /* 0x000fe200078ec0ff */
[----:B------:R0:W-:Y:S04]  /*c4aa0*/  STL [R1+0x1954], R2 ;  /* 0x0019540201007387 */ /* 0x0001e80000100800 */
[----:B------:R2:W-:Y:S04]  /*c4ab0*/  STL.64 [R1+0x12a8], R14 ;  /* 0x0012a80e01007387 */ /* 0x0005e80000100a00 */
[----:B------:R-:W3:Y:S01]  /*c4ac0*/  LDL.LU R53, [R1+0x210] ;  /* 0x0002100001357983 */ /* 0x000ee20000300800 */
[----:B0-----:R-:W-:-:S03]  /*c4ad0*/  PRMT R2, R11, 0x3340, R10 ;  /* 0x000033400b027816 */ /* 0x001fc6000000000a */
[----:B------:R-:W4:Y:S04]  /*c4ae0*/  LDL.LU R50, [R1+0x17c] ;  /* 0x00017c0001327983 */ /* 0x000f280000300800 */
[----:B------:R0:W-:Y:S04]  /*c4af0*/  STL [R1+0x1868], R2 ;  /* 0x0018680201007387 */ /* 0x0001e80000100800 */
[----:B------:R-:W4:Y:S01]  /*c4b00*/  LDL.LU R52, [R1+0x1ac] ;  /* 0x0001ac0001347983 */ /* 0x000f220000300800 */
[----:B------:R-:W-:-:S04]  /*c4b10*/  SHF.R.U32.HI R9, RZ, 0x8, R12 ;  /* 0x00000008ff097819 */ /* 0x000fc8000001160c */
[----:B------:R-:W-:Y:S02]  /*c4b20*/  LOP3.LUT R9, R9, 0xffff, RZ, 0xc0, !PT ;  /* 0x0000ffff09097812 */ /* 0x000fe400078ec0ff */
[----:B--2---:R-:W-:Y:S02]  /*c4b30*/  LOP3.LUT R14, R48, 0xffff, RZ, 0xc0, !PT ;  /* 0x0000ffff300e7812 */ /* 0x004fe400078ec0ff */
[--C-:B------:R-:W-:Y:S02]  /*c4b40*/  PRMT R4, R9, 0x3340, R0.reuse ;  /* 0x0000334009047816 */ /* 0x100fe40000000000 */
[----:B0-----:R-:W-:Y:S02]  /*c4b50*/  LOP3.LUT R2, R5, 0xffff, RZ, 0xc0, !PT ;  /* 0x0000ffff05027812 */ /* 0x001fe400078ec0ff */
[----:B------:R-:W-:Y:S01]  /*c4b60*/  LOP3.LUT R13, R3, 0xffff, RZ, 0xc0, !PT ;  /* 0x0000ffff030d7812 */ /* 0x000fe200078ec0ff */
[----:B------:R-:W-:Y:S01]  /*c4b70*/  STL [R1+0x1bc], R4 ;  /* 0x0001bc0401007387 */ /* 0x000fe20000100800 */
[----:B------:R-:W-:-:S02]  /*c4b80*/  PRMT R9, R2, 0x3340, R0 ;  /* 0x0000334002097816 */ /* 0x000fc40000000000 */
[----:B------:R-:W-:Y:S01]  /*c4b90*/  PRMT R10, R14, 0x3340, R13 ;  /* 0x000033400e0a7816 */ /* 0x000fe2000000000d */
[----:B------:R-:W2:Y:S04]  /*c4ba0*/  LDL.LU R5, [R1+0x527c] ;  /* 0x00527c0001057983 */ /* 0x000ea80000300800 */
[----:B------:R-:W2:Y:S01]  /*c4bb0*/  LDL.LU R3, [R1+0x5278] ;  /* 0x0052780001037983 */ /* 0x000ea20000300800 */
[----:B------:R-:W-:-:S03]  /*c4bc0*/  LOP3.LUT R12, R49, 0xffff, RZ, 0xc0, !PT ;  /* 0x0000ffff310c7812 */ /* 0x000fc600078ec0ff */
[----:B------:R0:W-:Y:S02]  /*c4bd0*/  STL [R1+0x228], R2 ;  /* 0x0002280201007387 */ /* 0x0001e40000100800 */
[----:B0-----:R-:W-:Y:S02]  /*c4be0*/  PRMT R2, R10, 0x5410, R9 ;  /* 0x000054100a027816 */ /* 0x001fe40000000009 */
[----:B------:R-:W-:Y:S02]  /*c4bf0*/  LOP3.LUT R15, R6, 0xffff, RZ, 0xc0, !PT ;  /* 0x0000ffff060f7812 */ /* 0x000fe400078ec0ff */
[----:B------:R-:W-:Y:S02]  /*c4c00*/  LOP3.LUT R11, R7, 0xffff, RZ, 0xc0, !PT ;  /* 0x0000ffff070b7812 */ /* 0x000fe400078ec0ff */
[----:B------:R-:W-:Y:S02]  /*c4c10*/  PRMT R9, R15, 0x3340, R0 ;  /* 0x000033400f097816 */ /* 0x000fe40000000000 */
[----:B------:R-:W-:-:S02]  /*c4c20*/  PRMT R10, R12, 0x3340, R11 ;  /* 0x000033400c0a7816 */ /* 0x000fc4000000000b */
[----:B------:R-:W-:Y:S01]  /*c4c30*/  IADD3 R6, P6, R51, R39, RZ ;  /* 0x0000002733067210 */ /* 0x000fe20007fde0ff */
[----:B------:R0:W-:Y:S04]  /*c4c40*/  STL [R1+0x1950], R2 ;  /* 0x0019500201007387 */ /* 0x0001e80000100800 */
[----:B------:R-:W-:Y:S01]  /*c4c50*/  IMAD.X R7, R8, 0x1, R19, P6 ;  /* 0x0000000108077824 */ /* 0x000fe200030e0613 */
[----:B0-----:R-:W-:-:S05]  /*c4c60*/  PRMT R2, R10, 0x5410, R9 ;  /* 0x000054100a027816 */ /* 0x001fca0000000009 */
[----:B------:R-:W-:Y:S04]  /*c4c70*/  STL [R1+0x193c], R2 ;  /* 0x00193c0201007387 */ /* 0x000fe80000100800 */
[----:B------:R-:W2:Y:S04]  /*c4c80*/  LDL.LU R49, [R1+0x300] ;  /* 0x0003000001317983 */ /* 0x000ea80000300800 */
[----:B------:R0:W-:Y:S04]  /*c4c90*/  STL.64 [R1+0x12a0], R6 ;  /* 0x0012a00601007387 */ /* 0x0001e80000100a00 */
[----:B0-----:R-:W2:Y:S04]  /*c4ca0*/  LDL.LU R6, [R1+0x248] ;  /* 0x0002480001067983 */ /* 0x001ea80000300800 */
[----:B------:R-:W2:Y:S01]  /*c4cb0*/  LDL.LU R7, [R1+0x26c] ;  /* 0x00026c0001077983 */ /* 0x000ea20000300800 */
[----:B------:R-:W-:-:S02]  /*c4cc0*/  SHF.R.U32.HI R14, RZ, 0x8, R14 ;  /* 0x00000008ff0e7819 */ /* 0x000fc4000001160e */
[----:B------:R-:W-:Y:S02]  /*c4cd0*/  SHF.R.U32.HI R13, RZ, 0x8, R13 ;  /* 0x00000008ff0d7819 */ /* 0x000fe4000001160d */
[----:B------:R-:W-:Y:S02]  /*c4ce0*/  SHF.R.U32.HI R10, RZ, 0x8, R12 ;  /* 0x00000008ff0a7819 */ /* 0x000fe4000001160c */
[----:B------:R-:W-:Y:S02]  /*c4cf0*/  SHF.R.U32.HI R9, RZ, 0x8, R11 ;  /* 0x00000008ff097819 */ /* 0x000fe4000001160b */
[----:B------:R-:W-:Y:S02]  /*c4d00*/  LOP3.LUT R12, R14, 0xffff, RZ, 0xc0, !PT ;  /* 0x0000ffff0e0c7812 */ /* 0x000fe400078ec0ff */
[----:B------:R-:W-:Y:S02]  /*c4d10*/  LOP3.LUT R11, R13, 0xffff, RZ, 0xc0, !PT ;  /* 0x0000ffff0d0b7812 */ /* 0x000fe400078ec0ff */
[----:B------:R-:W-:-:S02]  /*c4d20*/  LOP3.LUT R10, R10, 0xffff, RZ, 0xc0, !PT ;  /* 0x0000ffff0a0a7812 */ /* 0x000fc400078ec0ff */
[----:B------:R-:W-:Y:S02]  /*c4d30*/  LOP3.LUT R9, R9, 0xffff, RZ, 0xc0, !PT ;  /* 0x0000ffff09097812 */ /* 0x000fe400078ec0ff */
[----:B------:R-:W-:Y:S02]  /*c4d40*/  PRMT R4, R12, 0x3340, R11 ;  /* 0x000033400c047816 */ /* 0x000fe4000000000b */
[----:B------:R-:W-:-:S03]  /*c4d50*/  PRMT R2, R10, 0x3340, R9 ;  /* 0x000033400a027816 */ /* 0x000fc60000000009 */
[----:B------:R-:W-:Y:S04]  /*c4d60*/  STL [R1+0x187c], R4 ;  /* 0x00187c0401007387 */ /* 0x000fe80000100800 */
[----:B------:R0:W-:Y:S01]  /*c4d70*/  STL [R1+0x1854], R2 ;  /* 0x0018540201007387 */ /* 0x0001e20000100800 */
[----:B---3--:R-:W-:Y:S02]  /*c4d80*/  LOP3.LUT R13, R53, 0xffff, RZ, 0xc0, !PT ;  /* 0x0000ffff350d7812 */ /* 0x008fe400078ec0ff */
[----:B----4-:R-:W-:-:S04]  /*c4d90*/  LOP3.LUT R12, R50, 0xffff, RZ, 0xc0, !PT ;  /* 0x0000ffff320c7812 */ /* 0x010fc800078ec0ff */
[----:B------:R-:W-:Y:S02]  /*c4da0*/  PRMT R9, R12, 0x3340, R0 ;  /* 0x000033400c097816 */ /* 0x000fe40000000000 */
[----:B------:R-:W-:Y:S02]  /*c4db0*/  LOP3.LUT R11, R52, 0xffff, RZ, 0xc0, !PT ;  /* 0x0000ffff340b7812 */ /* 0x000fe400078ec0ff */
[----:B------:R-:W-:Y:S02]  /*c4dc0*/  IADD3 R52, P6, R51, R38, RZ ;  /* 0x0000002633347210 */ /* 0x000fe40007fde0ff */
[----:B------:R-:W-:-:S03]  /*c4dd0*/  PRMT R10, R13, 0x3340, R11 ;  /* 0x000033400d0a7816 */ /* 0x000fc6000000000b */
[----:B------:R-:W-:Y:S01]  /*c4de0*/  IMAD.X R53, R8, 0x1, R20, P6 ;  /* 0x0000000108357824 */ /* 0x000fe200030e0614 */
[----:B0-----:R-:W-:-:S05]  /*c4df0*/  PRMT R2, R10, 0x5410, R9 ;  /* 0x000054100a027816 */ /* 0x001fca0000000009 */
[----:B------:R-:W-:Y:S04]  /*c4e00*/  STL [R1+0x1920], R2 ;  /* 0x0019200201007387 */ /* 0x000fe80000100800 */
[----:B------:R0:W-:Y:S04]  /*c4e10*/  STL.64 [R1+0x1298], R52 ;  /* 0x0012983401007387 */ /* 0x0001e80000100a00 */
[----:B0-----:R-:W3:Y:S04]  /*c4e20*/  LDL.LU R53, [R1+0x1f4] ;  /* 0x0001f40001357983 */ /* 0x001ee80000300800 */
[----:B------:R-:W4:Y:S04]  /*c4e30*/  LDL.LU R50, [R1+0x160] ;  /* 0x0001600001327983 */ /* 0x000f280000300800 */
[----:B------:R-:W3:Y:S01]  /*c4e40*/  LDL.LU R52, [R1+0x198] ;  /* 0x0001980001347983 */ /* 0x000ee20000300800 */
        /* <DEDUP_REMOVED lines=10> */
[----:B--2---:R-:W-:Y:S02]  /*c4ef0*/  LOP3.LUT R12, R49, 0xffff, RZ, 0xc0, !PT ;  /* 0x0000ffff310c7812 */ /* 0x004fe400078ec0ff */
[----:B------:R-:W-:Y:S02]  /*c4f00*/  LOP3.LUT R14, R6, 0xffff, RZ, 0xc0, !PT ;  /* 0x0000ffff060e7812 */ /* 0x000fe400078ec0ff */
[----:B------:R-:W-:Y:S02]  /*c4f10*/  LOP3.LUT R11, R7, 0xffff, RZ, 0xc0, !PT ;  /* 0x0000ffff070b7812 */ /* 0x000fe400078ec0ff */
[----:B------:R-:W-:-:S02]  /*c4f20*/  PRMT R9, R14, 0x3340, R0 ;  /* 0x000033400e097816 */ /* 0x000fc40000000000 */
[----:B------:R-:W-:Y:S02]  /*c4f30*/  PRMT R10, R12, 0x3340, R11 ;  /* 0x000033400c0a7816 */ /* 0x000fe4000000000b */
[----:B------:R-:W-:Y:S02]  /*c4f40*/  IADD3 R6, P6, R51, R37, RZ ;  /* 0x0000002533067210 */ /* 0x000fe40007fde0ff */
[----:B0-----:R-:W-:Y:S02]  /*c4f50*/  PRMT R2, R10, 0x5410, R9 ;  /* 0x000054100a027816 */ /* 0x001fe40000000009 */
[----:B------:R-:W-:Y:S02]  /*c4f60*/  SHF.R.U32.HI R9, RZ, 0x8, R15 ;  /* 0x00000008ff097819 */ /* 0x000fe4000001160f */
[----:B------:R-:W-:Y:S02]  /*c4f70*/  SHF.R.U32.HI R12, RZ, 0x8, R12 ;  /* 0x00000008ff0c7819 */ /* 0x000fe4000001160c */
[----:B------:R-:W-:-:S02]  /*c4f80*/  SHF.R.U32.HI R10, RZ, 0x8, R11 ;  /* 0x00000008ff0a7819 */ /* 0x000fc4000001160b */
[----:B------:R-:W-:Y:S01]  /*c4f90*/  LOP3.LUT R9, R9, 0xffff, RZ, 0xc0, !PT ;  /* 0x0000ffff09097812 */ /* 0x000fe200078ec0ff */
[----:B------:R-:W-:Y:S01]  /*c4fa0*/  IMAD.X R7, R8, 0x1, R21, P6 ;  /* 0x0000000108077824 */ /* 0x000fe200030e0615 */
[----:B------:R-:W-:Y:S02]  /*c4fb0*/  LOP3.LUT R11, R12, 0xffff, RZ, 0xc0, !PT ;  /* 0x0000ffff0c0b7812 */ /* 0x000fe400078ec0ff */
[----:B------:R-:W-:Y:S01]  /*c4fc0*/  LOP3.LUT R10, R10, 0xffff, RZ, 0xc0, !PT ;  /* 0x0000ffff0a0a7812 */ /* 0x000fe200078ec0ff */
[----:B------:R0:W-:Y:S01]  /*c4fd0*/  STL [R1+0x1910], R2 ;  /* 0x0019100201007387 */ /* 0x0001e20000100800 */
[----:B------:R-:W-:-:S03]  /*c4fe0*/  PRMT R4, R9, 0x3340, R0 ;  /* 0x0000334009047816 */ /* 0x000fc60000000000 */
[----:B------:R-:W-:Y:S04]  /*c4ff0*/  STL.64 [R1+0x1290], R6 ;  /* 0x0012900601007387 */ /* 0x000fe80000100a00 */
[----:B------:R-:W2:Y:S01]  /*c5000*/  LDL.LU R61, [R1+0x2fc] ;  /* 0x0002fc00013d7983 */ /* 0x000ea20000300800 */
[----:B0-----:R-:W-:-:S03]  /*c5010*/  PRMT R2, R11, 0x3340, R10 ;  /* 0x000033400b027816 */ /* 0x001fc6000000000a */
[----:B------:R0:W-:Y:S04]  /*c5020*/  STL [R1+0x1b4], R4 ;  /* 0x0001b40401007387 */ /* 0x0001e80000100800 */
[----:B0-----:R-:W2:Y:S04]  /*c5030*/  LDL.LU R4, [R1+0x238] ;  /* 0x0002380001047983 */ /* 0x001ea80000300800 */
[----:B------:R0:W-:Y:S04]  /*c5040*/  STL [R1+0x183c], R2 ;  /* 0x00183c0201007387 */ /* 0x0001e80000100800 */
[----:B------:R-:W2:Y:S04]  /*c5050*/  LDL.LU R58, [R1+0x264] ;  /* 0x00026400013a7983 */ /* 0x000ea80000300800 */
[----:B------:R-:W2:Y:S04]  /*c5060*/  LDL.LU R54, [R1+0x1fc] ;  /* 0x0001fc0001367983 */ /* 0x000ea80000300800 */
[----:B------:R-:W2:Y:S04]  /*c5070*/  LDL.LU R6, [R1+0x168] ;  /* 0x0001680001067983 */ /* 0x000ea80000300800 */
[----:B------:R-:W2:Y:S01]  /*c5080*/  LDL.LU R7, [R1+0x19c] ;  /* 0x00019c0001077983 */ /* 0x000ea20000300800 */
[----:B---3--:R-:W-:-:S03]  /*c5090*/  LOP3.LUT R11, R52, 0xffff, RZ, 0xc0, !PT ;  /* 0x0000ffff340b7812 */ /* 0x008fc600078ec0ff */
[----:B------:R-:W3:Y:S01]  /*c50a0*/  LDL.LU R52, [R1+0xc] ;  /* 0x00000c0001347983 */ /* 0x000ee20000300800 */
[----:B------:R-:W-:Y:S02]  /*c50b0*/  IADD3 R48, P6, R51, R36, RZ ;  /* 0x0000002433307210 */ /* 0x000fe40007fde0ff */
[----:B------:R-:W-:Y:S02]  /*c50c0*/  LOP3.LUT R12, R53, 0xffff, RZ, 0xc0, !PT ;  /* 0x0000ffff350c7812 */ /* 0x000fe400078ec0ff */
[----:B----4-:R-:W-:Y:S01]  /*c50d0*/  LOP3.LUT R13, R50, 0xffff, RZ, 0xc0, !PT ;  /* 0x0000ffff320d7812 */ /* 0x010fe200078ec0ff */
[----:B------:R-:W-:Y:S01]  /*c50e0*/  IMAD.X R49, R8, 0x1, R22, P6 ;  /* 0x0000000108317824 */ /* 0x000fe200030e0616 */
[----:B------:R-:W-:Y:S02]  /*c50f0*/  IADD3 R50, P6, R51, R35, RZ ;  /* 0x0000002333327210 */ /* 0x000fe40007fde0ff */
[----:B------:R-:W-:Y:S02]  /*c5100*/  PRMT R9, R13, 0x3340, R0 ;  /* 0x000033400d097816 */ /* 0x000fe40000000000 */
[----:B------:R-:W-:Y:S01]  /*c5110*/  PRMT R10, R12, 0x3340, R11 ;  /* 0x000033400c0a7816 */ /* 0x000fe2000000000b */
[----:B------:R-:W-:Y:S01]  /*c5120*/  IMAD.X R51, R8, 0x1, R23, P6 ;  /* 0x0000000108337824 */ /* 0x000fe200030e0617 */
[----:B------:R-:W-:-:S02]  /*c5130*/  SHF.R.U32.HI R8, RZ, 0x8, R11 ;  /* 0x00000008ff087819 */ /* 0x000fc4000001160b */
[----:B0-----:R-:W-:Y:S02]  /*c5140*/  PRMT R2, R10, 0x5410, R9 ;  /* 0x000054100a027816 */ /* 0x001fe40000000009 */
[----:B------:R-:W-:Y:S02]  /*c5150*/  SHF.R.U32.HI R9, RZ, 0x8, R12 ;  /* 0x00000008ff097819 */ /* 0x000fe4000001160c */
[----:B------:R-:W-:Y:S02]  /*c5160*/  LOP3.LUT R8, R8, 0xffff, RZ, 0xc0, !PT ;  /* 0x0000ffff08087812 */ /* 0x000fe400078ec0ff */
[----:B------:R-:W-:Y:S01]  /*c5170*/  LOP3.LUT R9, R9, 0xffff, RZ, 0xc0, !PT ;  /* 0x0000ffff09097812 */ /* 0x000fe200078ec0ff */
[----:B------:R0:W-:Y:S03]  /*c5180*/  STL [R1+0x1908], R2 ;  /* 0x0019080201007387 */ /* 0x0001e60000100800 */
[----:B0-----:R-:W-:-:S02]  /*c5190*/  PRMT R2, R9, 0x3340, R8 ;  /* 0x0000334009027816 */ /* 0x001fc40000000008 */
[----:B------:R-:W-:Y:S02]  /*c51a0*/  SHF.R.U32.HI R8, RZ, 0x8, R13 ;  /* 0x00000008ff087819 */ /* 0x000fe4000001160d */
[----:B------:R-:W-:Y:S02]  /*c51b0*/  SHF.R.U32.HI R9, RZ, 0x8, R14 ;  /* 0x00000008ff097819 */ /* 0x000fe4000001160e */
[----:B------:R-:W-:Y:S01]  /*c51c0*/  LOP3.LUT R8, R8, 0xffff, RZ, 0xc0, !PT ;  /* 0x0000ffff08087812 */ /* 0x000fe200078ec0ff */
[----:B------:R0:W-:Y:S01]  /*c51d0*/  STL.64 [R1+0x1280], R48 ;  /* 0x0012803001007387 */ /* 0x0001e20000100a00 */
[----:B------:R-:W-:Y:S02]  /*c51e0*/  LOP3.LUT R9, R9, 0xffff, RZ, 0xc0, !PT ;  /* 0x0000ffff09097812 */ /* 0x000fe400078ec0ff */
[--C-:B------:R-:W-:Y:S01]  /*c51f0*/  PRMT R8, R8, 0x3340, R0.reuse ;  /* 0x0000334008087816 */ /* 0x100fe20000000000 */
[----:B0-----:R-:W4:Y:S04]  /*c5200*/  LDL.LU.64 R48, [R1+0x5270] ;  /* 0x0052700001307983 */ /* 0x001f280000300a00 */
[----:B------:R-:W-:Y:S04]  /*c5210*/  STL.64 [R1+0x1288], R50 ;  /* 0x0012883201007387 */ /* 0x000fe80000100a00 */
[----:B------:R0:W-:Y:S04]  /*c5220*/  STL [R1+0x182c], R2 ;  /* 0x00182c0201007387 */ /* 0x0001e80000100800 */
[----:B------:R-:W4:Y:S01]  /*c5230*/  LDL.LU R53, [R1+0x320] ;  /* 0x0003200001357983 */ /* 0x000f220000300800 */
[----:B0-----:R-:W-:-:S03]  /*c5240*/  PRMT R2, R9, 0x3340, R0 ;  /* 0x0000334009027816 */ /* 0x001fc60000000000 */
[----:B------:R0:W-:Y:S04]  /*c5250*/  STL [R1+0x1b0], R8 ;  /* 0x0001b00801007387 */ /* 0x0001e80000100800 */
[----:B------:R-:W4:Y:S04]  /*c5260*/  LDL.LU R50, [R1+0x254] ;  /* 0x0002540001327983 */ /* 0x000f280000300800 */
[----:B------:R1:W-:Y:S01]  /*c5270*/  STL [R1+0x1ac], R2 ;  /* 0x0001ac0201007387 */ /* 0x0003e20000100800 */
[----:B--2---:R-:W-:-:S03]  /*c5280*/  LOP3.LUT R13, R61, 0xffff, RZ, 0xc0, !PT ;  /* 0x0000ffff3d0d7812 */ /* 0x004fc600078ec0ff */
[----:B------:R-:W2:Y:S01]  /*c5290*/  LDL.LU R51, [R1+0x2e4] ;  /* 0x0002e40001337983 */ /* 0x000ea20000300800 */
[----:B------:R-:W-:-:S04]  /*c52a0*/  LOP3.LUT R15, R4, 0xffff, RZ, 0xc0, !PT ;  /* 0x0000ffff040f7812 */ /* 0x000fc800078ec0ff */
[----:B0-----:R-:W-:Y:S02]  /*c52b0*/  PRMT R8, R15, 0x3340, R0 ;  /* 0x000033400f087816 */ /* 0x001fe40000000000 */
[----:B------:R-:W-:-:S04]  /*c52c0*/  LOP3.LUT R12, R58, 0xffff, RZ, 0xc0, !PT ;  /* 0x0000ffff3a0c7812 */ /* 0x000fc800078ec0ff */
[----:B------:R-:W-:Y:S02]  /*c52d0*/  PRMT R9, R13, 0x3340, R12 ;  /* 0x000033400d097816 */ /* 0x000fe4000000000c */
[----:B------:R-:W-:Y:S02]  /*c52e0*/  LOP3.LUT R11, R54, 0xffff, RZ, 0xc0, !PT ;  /* 0x0000ffff360b7812 */ /* 0x000fe400078ec0ff */
[----:B-1----:R-:W-:Y:S02]  /*c52f0*/  LOP3.LUT R2, R6, 0xffff, RZ, 0xc0, !PT ;  /* 0x0000ffff06027812 */ /* 0x002fe400078ec0ff */
[----:B------:R-:W-:Y:S02]  /*c5300*/  LOP3.LUT R10, R7, 0xffff, RZ, 0xc0, !PT ;  /* 0x0000ffff070a7812 */ /* 0x000fe400078ec0ff */
[----:B------:R-:W-:Y:S02]  /*c5310*/  PRMT R4, R9, 0x5410, R8 ;  /* 0x0000541009047816 */ /* 0x000fe40000000008 */
[----:B------:R-:W-:-:S02]  /*c5320*/  PRMT R8, R2, 0x3340, R0 ;  /* 0x0000334002087816 */ /* 0x000fc40000000000 */
[----:B------:R-:W-:Y:S01]  /*c5330*/  PRMT R9, R11, 0x3340, R10 ;  /* 0x000033400b097816 */ /* 0x000fe2000000000a */
[----:B------:R0:W-:Y:S03]  /*c5340*/  STL [R1+0x1fc], R2 ;  /* 0x0001fc0201007387 */ /* 0x0001e60000100800 */
[----:B0-----:R-:W-:Y:S01]  /*c5350*/  PRMT R2, R9, 0x5410, R8 ;  /* 0x0000541009027816 */ /* 0x001fe20000000008 */
[----:B------:R-:W-:Y:S04]  /*c5360*/  STL [R1+0x18e8], R4 ;  /* 0x0018e80401007387 */ /* 0x000fe80000100800 */
[----:B------:R-:W-:Y:S04]  /*c5370*/  STL [R1+0x18f8], R2 ;  /* 0x0018f80201007387 */ /* 0x000fe80000100800 */
[----:B------:R-:W2:Y:S01]  /*c5380*/  LDL.LU R54, [R1+0x2884] ;  /* 0x0028840001367983 */ /* 0x000ea20000300800 */
[----:B---3--:R-:W-:-:S02]  /*c5390*/  SHF.R.S32.HI R8, RZ, 0x1f, R52 ;  /* 0x0000001fff087819 */ /* 0x008fc40000011434 */
[----:B------:R-:W-:-:S05]  /*c53a0*/  IADD3 R6, P6, R52, R34, RZ ;  /* 0x0000002234067210 */ /* 0x000fca0007fde0ff */
[----:B------:R-:W-:-:S05]  /*c53b0*/  IMAD.X R7, R8, 0x1, R31, P6 ;  /* 0x0000000108077824 */ /* 0x000fca00030e061f */
[----:B------:R0:W-:Y:S04]  /*c53c0*/  STL.64 [R1+0x1250], R6 ;  /* 0x0012500601007387 */ /* 0x0001e80000100a00 */
[----:B0-----:R-:W3:Y:S04]  /*c53d0*/  LDL.LU R6, [R1+0x958] ;  /* 0x0009580001067983 */ /* 0x001ee80000300800 */
[----:B------:R-:W3:Y:S01]  /*c53e0*/  LDL.LU R7, [R1+0xfd8] ;  /* 0x000fd80001077983 */ /* 0x000ee20000300800 */
[----:B------:R-:W-:Y:S02]  /*c53f0*/  SHF.R.U32.HI R9, RZ, 0x8, R11 ;  /* 0x00000008ff097819 */ /* 0x000fe4000001160b */
[----:B------:R-:W-:-:S02]  /*c5400*/  SHF.R.U32.HI R11, RZ, 0x8, R10 ;  /* 0x00000008ff0b7819 */ /* 0x000fc4000001160a */
[----:B------:R-:W-:Y:S02]  /*c5410*/  SHF.R.U32.HI R10, RZ, 0x8, R13 ;  /* 0x00000008ff0a7819 */ /* 0x000fe4000001160d */
[----:B------:R-:W-:Y:S02]  /*c5420*/  SHF.R.U32.HI R13, RZ, 0x8, R12 ;  /* 0x00000008ff0d7819 */ /* 0x000fe4000001160c */
[----:B------:R-:W-:Y:S02]  /*c5430*/  LOP3.LUT R12, R9, 0xffff, RZ, 0xc0, !PT ;  /* 0x0000ffff090c7812 */ /* 0x000fe400078ec0ff */
[----:B------:R-:W-:Y:S02]  /*c5440*/  LOP3.LUT R11, R11, 0xffff, RZ, 0xc0, !PT ;  /* 0x0000ffff0b0b7812 */ /* 0x000fe400078ec0ff */
[----:B------:R-:W-:Y:S02]  /*c5450*/  LOP3.LUT R10, R10, 0xffff, RZ, 0xc0, !PT ;  /* 0x0000ffff0a0a7812 */ /* 0x000fe400078ec0ff */
[----:B------:R-:W-:-:S02]  /*c5460*/  LOP3.LUT R9, R13, 0xffff, RZ, 0xc0, !PT ;  /* 0x0000ffff0d097812 */ /* 0x000fc400078ec0ff */
[----:B------:R-:W-:Y:S02]  /*c5470*/  PRMT R4, R12, 0x3340, R11 ;  /* 0x000033400c047816 */ /* 0x000fe4000000000b */
[----:B------:R-:W-:-:S03]  /*c5480*/  PRMT R2, R10, 0x3340, R9 ;  /* 0x000033400a027816 */ /* 0x000fc60000000009 */
[----:B------:R-:W-:Y:S04]  /*c5490*/  STL [R1+0x1838], R4 ;  /* 0x0018380401007387 */ /* 0x000fe80000100800 */
[----:B------:R0:W-:Y:S01]  /*c54a0*/  STL [R1+0x35c], R2 ;  /* 0x00035c0201007387 */ /* 0x0001e20000100800 */
[----:B----4-:R-:W-:-:S03]  /*c54b0*/  LOP3.LUT R13, R53, 0xffff, RZ, 0xc0, !PT ;  /* 0x0000ffff350d7812 */ /* 0x010fc600078ec0ff */
[----:B------:R-:W4:Y:S01]  /*c54c0*/  LDL.LU R53, [R1+0x288c] ;  /* 0x00288c0001357983 */ /* 0x000f220000300800 */
[----:B------:R-:W-:-:S03]  /*c54d0*/  LOP3.LUT R11, R50, 0xffff, RZ, 0xc0, !PT ;  /* 0x0000ffff320b7812 */ /* 0x000fc600078ec0ff */
[----:B------:R-:W4:Y:S01]  /*c54e0*/  LDL.LU R50, [R1+0x21a8] ;  /* 0x0021a80001327983 */ /* 0x000f220000300800 */
[----:B------:R-:W-:Y:S02]  /*c54f0*/  PRMT R9, R11, 0x3340, R0 ;  /* 0x000033400b097816 */ /* 0x000fe40000000000 */
[----:B--2---:R-:W-:-:S04]  /*c5500*/  LOP3.LUT R12, R51, 0xffff, RZ, 0xc0, !PT ;  /* 0x0000ffff330c7812 */ /* 0x004fc800078ec0ff */
[----:B------:R-:W-:-:S04]  /*c5510*/  PRMT R10, R13, 0x3340, R12 ;  /* 0x000033400d0a7816 */ /* 0x000fc8000000000c */
[----:B0-----:R-:W-:Y:S02]  /*c5520*/  PRMT R2, R10, 0x5410, R9 ;  /* 0x000054100a027816 */ /* 0x001fe40000000009 */
[----:B------:R-:W-:Y:S02]  /*c5530*/  SHF.R.U32.HI R13, RZ, 0x8, R13 ;  /* 0x00000008ff0d7819 */ /* 0x000fe4000001160d */
[----:B------:R-:W-:Y:S01]  /*c5540*/  SHF.R.U32.HI R10, RZ, 0x8, R12 ;  /* 0x00000008ff0a7819 */ /* 0x000fe2000001160c */
[----:B------:R0:W-:Y:S01]  /*c5550*/  STL [R1+0x18d8], R2 ;  /* 0x0018d80201007387 */ /* 0x0001e20000100800 */
[----:B------:R-:W-:-:S03]  /*c5560*/  SHF.R.U32.HI R9, RZ, 0x8, R11 ;  /* 0x00000008ff097819 */ /* 0x000fc6000001160b */
[----:B------:R-:W2:Y:S01]  /*c5570*/  LDL.LU R51, [R1+0x2488] ;  /* 0x0024880001337983 */ /* 0x000ea20000300800 */
[----:B------:R-:W-:Y:S02]  /*c5580*/  IADD3 R58, P6, R52, R33, RZ ;  /* 0x00000021343a7210 */ /* 0x000fe40007fde0ff */
[----:B------:R-:W-:Y:S02]  /*c5590*/  LOP3.LUT R11, R13, 0xffff, RZ, 0xc0, !PT ;  /* 0x0000ffff0d0b7812 */ /* 0x000fe400078ec0ff */
[----:B------:R-:W-:Y:S02]  /*c55a0*/  LOP3.LUT R10, R10, 0xffff, RZ, 0xc0, !PT ;  /* 0x0000ffff0a0a7812 */ /* 0x000fe400078ec0ff */
[----:B------:R-:W-:Y:S01]  /*c55b0*/  LOP3.LUT R9, R9, 0xffff, RZ, 0xc0, !PT ;  /* 0x0000ffff09097812 */ /* 0x000fe200078ec0ff */
[----:B------:R-:W-:Y:S01]  /*c55c0*/  IMAD.X R59, R8, 0x1, R32, P6 ;  /* 0x00000001083b7824 */ /* 0x000fe200030e0620 */
[----:B------:R-:W-:Y:S02]  /*c55d0*/  PRMT R4, R11, 0x3340, R10 ;  /* 0x000033400b047816 */ /* 0x000fe4000000000a */
[----:B0-----:R-:W-:-:S02]  /*c55e0*/  PRMT R2, R9, 0x3340, R0 ;  /* 0x0000334009027816 */ /* 0x001fc40000000000 */
[----:B------:R0:W-:Y:S04]  /*c55f0*/  STL.64 [R1+0x1258], R58 ;  /* 0x0012583a01007387 */ /* 0x0001e80000100a00 */
[----:B------:R-:W-:Y:S04]  /*c5600*/  STL [R1+0x354], R4 ;  /* 0x0003540401007387 */ /* 0x000fe80000100800 */
[----:B------:R1:W-:Y:S04]  /*c5610*/  STL [R1+0x1a8], R2 ;  /* 0x0001a80201007387 */ /* 0x0003e80000100800 */
[----:B0-----:R-:W2:Y:S04]  /*c5620*/  LDL.LU R59, [R1+0x2880] ;  /* 0x00288000013b7983 */ /* 0x001ea80000300800 */
[----:B------:R-:W2:Y:S01]  /*c5630*/  LDL.LU R61, [R1+0x95c] ;  /* 0x00095c00013d7983 */ /* 0x000ea20000300800 */
[----:B------:R-:W-:-:S02]  /*c5640*/  LOP3.LUT R12, R54, 0xffff, RZ, 0xc0, !PT ;  /* 0x0000ffff360c7812 */ /* 0x000fc400078ec0ff */
[----:B---3--:R-:W-:Y:S02]  /*c5650*/  LOP3.LUT R14, R6, 0xffff, RZ, 0xc0, !PT ;  /* 0x0000ffff060e7812 */ /* 0x008fe400078ec0ff */
[----:B------:R-:W-:Y:S02]  /*c5660*/  LOP3.LUT R11, R7, 0xffff, RZ, 0xc0, !PT ;  /* 0x0000ffff070b7812 */ /* 0x000fe400078ec0ff */
[----:B------:R-:W-:Y:S02]  /*c5670*/  PRMT R9, R14, 0x3340, R0 ;  /* 0x000033400e097816 */ /* 0x000fe40000000000 */
[----:B------:R-:W-:-:S04]  /*c5680*/  PRMT R10, R12, 0x3340, R11 ;  /* 0x000033400c0a7816 */ /* 0x000fc8000000000b */
[----:B-1----:R-:W-:-:S05]  /*c5690*/  PRMT R2, R10, 0x5410, R9 ;  /* 0x000054100a027816 */ /* 0x002fca0000000009 */
[----:B------:R0:W-:Y:S04]  /*c56a0*/  STL [R1+0x18bc], R2 ;  /* 0x0018bc0201007387 */ /* 0x0001e80000100800 */
[----:B------:R-:W3:Y:S01]  /*c56b0*/  LDL.LU R54, [R1+0x2410] ;  /* 0x0024100001367983 */ /* 0x000ee20000300800 */
[----:B------:R-:W-:Y:S02]  /*c56c0*/  SHF.R.U32.HI R9, RZ, 0x8, R15 ;  /* 0x00000008ff097819 */ /* 0x000fe4000001160f */
[----:B------:R-:W-:Y:S02]  /*c56d0*/  IADD3 R6, P6, R52, R56, RZ ;  /* 0x0000003834067210 */ /* 0x000fe40007fde0ff */
[----:B------:R-:W-:Y:S02]  /*c56e0*/  SHF.R.U32.HI R12, RZ, 0x8, R12 ;  /* 0x00000008ff0c7819 */ /* 0x000fe4000001160c */
[----:B------:R-:W-:-:S02]  /*c56f0*/  SHF.R.U32.HI R10, RZ, 0x8, R11 ;  /* 0x00000008ff0a7819 */ /* 0x000fc4000001160b */
[----:B------:R-:W-:Y:S01]  /*c5700*/  LOP3.LUT R9, R9, 0xffff, RZ, 0xc0, !PT ;  /* 0x0000ffff09097812 */ /* 0x000fe200078ec0ff */
[----:B------:R-:W-:Y:S01]  /*c5710*/  IMAD.X R7, R8, 0x1, R29, P6 ;  /* 0x0000000108077824 */ /* 0x000fe200030e061d */
[----:B------:R-:W-:Y:S02]  /*c5720*/  LOP3.LUT R11, R12, 0xffff, RZ, 0xc0, !PT ;  /* 0x0000ffff0c0b7812 */ /* 0x000fe400078ec0ff */
[----:B------:R-:W-:Y:S02]  /*c5730*/  LOP3.LUT R10, R10, 0xffff, RZ, 0xc0, !PT ;  /* 0x0000ffff0a0a7812 */ /* 0x000fe400078ec0ff */
[----:B------:R-:W-:Y:S02]  /*c5740*/  PRMT R4, R9, 0x3340, R0 ;  /* 0x0000334009047816 */ /* 0x000fe40000000000 */
[----:B0-----:R-:W-:Y:S01]  /*c5750*/  PRMT R2, R11, 0x3340, R10 ;  /* 0x000033400b027816 */ /* 0x001fe2000000000a */
[----:B------:R0:W-:Y:S01]  /*c5760*/  STL.64 [R1+0xfd8], R6 ;  /* 0x000fd80601007387 */ /* 0x0001e20000100a00 */
[----:B----4-:R-:W-:-:S03]  /*c5770*/  LOP3.LUT R13, R53, 0xffff, RZ, 0xc0, !PT ;  /* 0x0000ffff350d7812 */ /* 0x010fc600078ec0ff */
[----:B0-----:R-:W4:Y:S01]  /*c5780*/  LDL.LU.64 R6, [R1+0x5268] ;  /* 0x0052680001067983 */ /* 0x001f220000300a00 */
[----:B------:R-:W-:-:S03]  /*c5790*/  LOP3.LUT R11, R50, 0xffff, RZ, 0xc0, !PT ;  /* 0x0000ffff320b7812 */ /* 0x000fc600078ec0ff */
[----:B------:R0:W-:Y:S01]  /*c57a0*/  STL [R1+0x1a4], R4 ;  /* 0x0001a40401007387 */ /* 0x0001e20000100800 */
[----:B------:R-:W-:-:S03]  /*c57b0*/  PRMT R9, R11, 0x3340, R0 ;  /* 0x000033400b097816 */ /* 0x000fc60000000000 */
[----:B------:R1:W-:Y:S04]  /*c57c0*/  STL [R1+0x350], R2 ;  /* 0x0003500201007387 */ /* 0x0003e80000100800 */
[----:B0-----:R-:W4:Y:S04]  /*c57d0*/  LDL.LU R4, [R1+0x2888] ;  /* 0x0028880001047983 */ /* 0x001f280000300800 */
[----:B------:R-:W4:Y:S04]  /*c57e0*/  LDL.LU R53, [R1+0xa40] ;  /* 0x000a400001357983 */ /* 0x000f280000300800 */
[----:B------:R-:W4:Y:S01]  /*c57f0*/  LDL.LU R58, [R1+0x247c] ;  /* 0x00247c00013a7983 */ /* 0x000f220000300800 */
[----:B--2---:R-:W-:-:S04]  /*c5800*/  LOP3.LUT R12, R51, 0xffff, RZ, 0xc0, !PT ;  /* 0x0000ffff330c7812 */ /* 0x004fc800078ec0ff */
[--C-:B------:R-:W-:Y:S02]  /*c5810*/  PRMT R10, R13, 0x3340, R12.reuse ;  /* 0x000033400d0a7816 */ /* 0x100fe4000000000c */
[----:B------:R-:W-:Y:S02]  /*c5820*/  SHF.R.U32.HI R13, RZ, 0x8, R13 ;  /* 0x00000008ff0d7819 */ /* 0x000fe4000001160d */
[----:B-1----:R-:W-:Y:S02]  /*c5830*/  PRMT R2, R10, 0x5410, R9 ;  /* 0x000054100a027816 */ /* 0x002fe40000000009 */
[----:B------:R-:W-:Y:S02]  /*c5840*/  SHF.R.U32.HI R10, RZ, 0x8, R12 ;  /* 0x00000008ff0a7819 */ /* 0x000fe4000001160c */
[----:B------:R-:W-:Y:S02]  /*c5850*/  IADD3 R50, P6, R52, R47, RZ ;  /* 0x0000002f34327210 */ /* 0x000fe40007fde0ff */
[----:B------:R-:W-:-:S02]  /*c5860*/  SHF.R.U32.HI R9, RZ, 0x8, R11 ;  /* 0x00000008ff097819 */ /* 0x000fc4000001160b */
[----:B------:R-:W-:Y:S02]  /*c5870*/  LOP3.LUT R11, R13, 0xffff, RZ, 0xc0, !PT ;  /* 0x0000ffff0d0b7812 */ /* 0x000fe400078ec0ff */
[----:B------:R-:W-:Y:S01]  /*c5880*/  LOP3.LUT R10, R10, 0xffff, RZ, 0xc0, !PT ;  /* 0x0000ffff0a0a7812 */ /* 0x000fe200078ec0ff */
[----:B------:R-:W-:Y:S01]  /*c5890*/  IMAD.X R51, R8, 0x1, R30, P6 ;  /* 0x0000000108337824 */ /* 0x000fe200030e061e */
[----:B------:R-:W-:Y:S01]  /*c58a0*/  LOP3.LUT R9, R9, 0xffff, RZ, 0xc0, !PT ;  /* 0x0000ffff09097812 */ /* 0x000fe200078ec0ff */
[----:B------:R0:W-:Y:S01]  /*c58b0*/  STL [R1+0x18ac], R2 ;  /* 0x0018ac0201007387 */ /* 0x0001e20000100800 */
[----:B------:R-:W-:-:S03]  /*c58c0*/  PRMT R10, R11, 0x3340, R10 ;  /* 0x000033400b0a7816 */ /* 0x000fc6000000000a */
[----:B------:R1:W-:Y:S01]  /*c58d0*/  STL.64 [R1+0xee8], R50 ;  /* 0x000ee83201007387 */ /* 0x0003e20000100a00 */
[----:B0-----:R-:W-:-:S03]  /*c58e0*/  PRMT R2, R9, 0x3340, R0 ;  /* 0x0000334009027816 */ /* 0x001fc60000000000 */
[----:B-1----:R-:W2:Y:S04]  /*c58f0*/  LDL.LU.64 R50, [R1+0x5260] ;  /* 0x0052600001327983 */ /* 0x002ea80000300a00 */
[----:B------:R0:W-:Y:S04]  /*c5900*/  STL [R1+0x2ec], R10 ;  /* 0x0002ec0a01007387 */ /* 0x0001e80000100800 */
[----:B------:R1:W-:Y:S01]  /*c5910*/  STL [R1+0x1a0], R2 ;  /* 0x0001a00201007387 */ /* 0x0003e20000100800 */
[----:B---3--:R-:W-:-:S03]  /*c5920*/  LOP3.LUT R11, R54, 0xffff, RZ, 0xc0, !PT ;  /* 0x0000ffff360b7812 */ /* 0x008fc600078ec0ff */
[----:B------:R-:W3:Y:S01]  /*c5930*/  LDL.LU R54, [R1+0x114] ;  /* 0x0001140001367983 */ /* 0x000ee20000300800 */
[----:B------:R-:W-:Y:S02]  /*c5940*/  LOP3.LUT R12, R59, 0xffff, RZ, 0xc0, !PT ;  /* 0x0000ffff3b0c7812 */ /* 0x000fe400078ec0ff */
[----:B------:R-:W-:Y:S02]  /*c5950*/  LOP3.LUT R15, R61, 0xffff, RZ, 0xc0, !PT ;  /* 0x0000ffff3d0f7812 */ /* 0x000fe400078ec0ff */
[----:B0-----:R-:W-:Y:S02]  /*c5960*/  PRMT R10, R12, 0x3340, R11 ;  /* 0x000033400c0a7816 */ /* 0x001fe4000000000b */
[----:B------:R-:W-:Y:S02]  /*c5970*/  PRMT R9, R15, 0x3340, R0 ;  /* 0x000033400f097816 */ /* 0x000fe40000000000 */
[----:B------:R-:W-:Y:S02]  /*c5980*/  SHF.R.U32.HI R12, RZ, 0x8, R12 ;  /* 0x00000008ff0c7819 */ /* 0x000fe4000001160c */
[----:B-1----:R-:W-:-:S02]  /*c5990*/  PRMT R2, R10, 0x5410, R9 ;  /* 0x000054100a027816 */ /* 0x002fc40000000009 */
        /* <DEDUP_REMOVED lines=9> */
[----:B------:R-:W-:Y:S01]  /*c5a30*/  STL.64 [R1+0xeb8], R60 ;  /* 0x000eb83c01007387 */ /* 0x000fe20000100a00 */
[----:B0-----:R-:W-:-:S03]  /*c5a40*/  PRMT R2, R11, 0x3340, R10 ;  /* 0x000033400b027816 */ /* 0x001fc6000000000a */
[----:B------:R0:W-:Y:S01]  /*c5a50*/  STL [R1+0x19c], R9 ;  /* 0x00019c0901007387 */ /* 0x0001e20000100800 */
[----:B----4-:R-:W-:Y:S02]  /*c5a60*/  LOP3.LUT R13, R4, 0xffff, RZ, 0xc0, !PT ;  /* 0x0000ffff040d7812 */ /* 0x010fe400078ec0ff */
[----:B------:R-:W-:Y:S02]  /*c5a70*/  LOP3.LUT R11, R53, 0xffff, RZ, 0xc0, !PT ;  /* 0x0000ffff350b7812 */ /* 0x000fe400078ec0ff */
[----:B------:R-:W-:Y:S02]  /*c5a80*/  LOP3.LUT R12, R58, 0xffff, RZ, 0xc0, !PT ;  /* 0x0000ffff3a0c7812 */ /* 0x000fe400078ec0ff */
[----:B0-----:R-:W-:Y:S02]  /*c5a90*/  PRMT R9, R11, 0x3340, R0 ;  /* 0x000033400b097816 */ /* 0x001fe40000000000 */
[----:B------:R-:W-:Y:S01]  /*c5aa0*/  PRMT R10, R13, 0x3340, R12 ;  /* 0x000033400d0a7816 */ /* 0x000fe2000000000c */
[----:B------:R0:W-:Y:S01]  /*c5ab0*/  STL [R1+0x2e4], R2 ;  /* 0x0002e40201007387 */ /* 0x0001e20000100800 */
[----:B------:R-:W-:-:S02]  /*c5ac0*/  SHF.R.U32.HI R13, RZ, 0x8, R13 ;  /* 0x00000008ff0d7819 */ /* 0x000fc4000001160d */
[----:B------:R-:W-:Y:S01]  /*c5ad0*/  IADD3 R58, P6, R52, R45, RZ ;  /* 0x0000002d343a7210 */ /* 0x000fe20007fde0ff */
[----:B------:R-:W4:Y:S01]  /*c5ae0*/  LDL.LU R53, [R1+0x118] ;  /* 0x0001180001357983 */ /* 0x000f220000300800 */
[----:B0-----:R-:W-:Y:S02]  /*c5af0*/  PRMT R2, R10, 0x5410, R9 ;  /* 0x000054100a027816 */ /* 0x001fe40000000009 */
[----:B------:R-:W-:Y:S02]  /*c5b00*/  SHF.R.U32.HI R10, RZ, 0x8, R12 ;  /* 0x00000008ff0a7819 */ /* 0x000fe4000001160c */
[----:B------:R-:W-:Y:S02]  /*c5b10*/  SHF.R.U32.HI R9, RZ, 0x8, R11 ;  /* 0x00000008ff097819 */ /* 0x000fe4000001160b */
[----:B------:R-:W-:Y:S02]  /*c5b20*/  LOP3.LUT R11, R13, 0xffff, RZ, 0xc0, !PT ;  /* 0x0000ffff0d0b7812 */ /* 0x000fe400078ec0ff */
[----:B------:R-:W-:-:S02]  /*c5b30*/  LOP3.LUT R10, R10, 0xffff, RZ, 0xc0, !PT ;  /* 0x0000ffff0a0a7812 */ /* 0x000fc400078ec0ff */
[----:B------:R-:W-:Y:S01]  /*c5b40*/  LOP3.LUT R9, R9, 0xffff, RZ, 0xc0, !PT ;  /* 0x0000ffff09097812 */ /* 0x000fe200078ec0ff */
[----:B------:R-:W-:Y:S01]  /*c5b50*/  IMAD.X R59, R8, 0x1, R28, P6 ;  /* 0x00000001083b7824 */ /* 0x000fe200030e061c */
[----:B------:R0:W-:Y:S01]  /*c5b60*/  STL [R1+0x1890], R2 ;  /* 0x0018900201007387 */ /* 0x0001e20000100800 */
[----:B------:R-:W-:Y:S02]  /*c5b70*/  PRMT R4, R11, 0x3340, R10 ;  /* 0x000033400b047816 */ /* 0x000fe4000000000a */
[----:B------:R-:W-:Y:S01]  /*c5b80*/  LOP3.LUT R11, R3, 0xffff, RZ, 0xc0, !PT ;  /* 0x0000ffff030b7812 */ /* 0x000fe200078ec0ff */
[----:B------:R1:W-:Y:S01]  /*c5b90*/  STL.64 [R1+0xeb0], R58 ;  /* 0x000eb03a01007387 */ /* 0x0003e20000100a00 */
[--C-:B0-----:R-:W-:Y:S02]  /*c5ba0*/  PRMT R2, R9, 0x3340, R0.reuse ;  /* 0x0000334009027816 */ /* 0x101fe40000000000 */
[----:B--2---:R-:W-:Y:S01]  /*c5bb0*/  LOP3.LUT R14, R50, 0xffff, RZ, 0xc0, !PT ;  /* 0x0000ffff320e7812 */ /* 0x004fe200078ec0ff */
[----:B------:R-:W-:Y:S03]  /*c5bc0*/  STL [R1+0x2dc], R4 ;  /* 0x0002dc0401007387 */ /* 0x000fe60000100800 */
[----:B------:R-:W-:Y:S01]  /*c5bd0*/  PRMT R9, R14, 0x3340, R0 ;  /* 0x000033400e097816 */ /* 0x000fe20000000000 */
[----:B------:R0:W-:Y:S04]  /*c5be0*/  STL [R1+0x198], R2 ;  /* 0x0001980201007387 */ /* 0x0001e80000100800 */
[----:B------:R-:W2:Y:S01]  /*c5bf0*/  LDL.LU R50, [R1+0x5258] ;  /* 0x0052580001327983 */ /* 0x000ea20000300800 */
[----:B-1----:R-:W-:-:S03]  /*c5c00*/  IADD3 R58, P6, R52, R44, RZ ;  /* 0x0000002c343a7210 */ /* 0x002fc60007fde0ff */
[----:B------:R-:W2:Y:S02]  /*c5c10*/  LDL.LU R3, [R1+0x5254] ;  /* 0x0052540001037983 */ /* 0x000ea40000300800 */
[----:B------:R-:W-:Y:S01]  /*c5c20*/  IMAD.X R59, R8, 0x1, R26, P6 ;  /* 0x00000001083b7824 */ /* 0x000fe200030e061a */
[----:B---3--:R-:W-:-:S04]  /*c5c30*/  LOP3.LUT R12, R54, 0xffff, RZ, 0xc0, !PT ;  /* 0x0000ffff360c7812 */ /* 0x008fc800078ec0ff */
[----:B------:R-:W-:Y:S02]  /*c5c40*/  PRMT R10, R12, 0x3340, R11 ;  /* 0x000033400c0a7816 */ /* 0x000fe4000000000b */
[----:B------:R-:W-:Y:S02]  /*c5c50*/  SHF.R.U32.HI R12, RZ, 0x8, R12 ;  /* 0x00000008ff0c7819 */ /* 0x000fe4000001160c */
[----:B0-----:R-:W-:Y:S02]  /*c5c60*/  PRMT R2, R10, 0x5410, R9 ;  /* 0x000054100a027816 */ /* 0x001fe40000000009 */
[----:B------:R-:W-:Y:S02]  /*c5c70*/  SHF.R.U32.HI R9, RZ, 0x8, R15 ;  /* 0x00000008ff097819 */ /* 0x000fe4000001160f */
[----:B------:R-:W-:Y:S02]  /*c5c80*/  SHF.R.U32.HI R10, RZ, 0x8, R11 ;  /* 0x00000008ff0a7819 */ /* 0x000fe4000001160b */
[----:B------:R-:W-:-:S02]  /*c5c90*/  LOP3.LUT R9, R9, 0xffff, RZ, 0xc0, !PT ;  /* 0x0000ffff09097812 */ /* 0x000fc400078ec0ff */
[----:B------:R-:W-:Y:S02]  /*c5ca0*/  LOP3.LUT R11, R12, 0xffff, RZ, 0xc0, !PT ;  /* 0x0000ffff0c0b7812 */ /* 0x000fe400078ec0ff */
[----:B------:R-:W-:Y:S01]  /*c5cb0*/  LOP3.LUT R10, R10, 0xffff, RZ, 0xc0, !PT ;  /* 0x0000ffff0a0a7812 */ /* 0x000fe200078ec0ff */
[----:B------:R0:W-:Y:S01]  /*c5cc0*/  STL [R1+0x1864], R2 ;  /* 0x0018640201007387 */ /* 0x0001e20000100800 */
[----:B------:R-:W-:-:S03]  /*c5cd0*/  PRMT R4, R9, 0x3340, R0 ;  /* 0x0000334009047816 */ /* 0x000fc60000000000 */
[----:B------:R1:W-:Y:S01]  /*c5ce0*/  STL.64 [R1+0xea8], R58 ;  /* 0x000ea83a01007387 */ /* 0x0003e20000100a00 */
[----:B------:R-:W-:Y:S02]  /*c5cf0*/  LOP3.LUT R12, R5, 0xffff, RZ, 0xc0, !PT ;  /* 0x0000ffff050c7812 */ /* 0x000fe400078ec0ff */
[----:B0-----:R-:W-:Y:S01]  /*c5d00*/  PRMT R2, R11, 0x3340, R10 ;  /* 0x000033400b027816 */ /* 0x001fe2000000000a */
[----:B------:R-:W-:Y:S04]  /*c5d10*/  STL [R1+0x194], R4 ;  /* 0x0001940401007387 */ /* 0x000fe80000100800 */
[----:B------:R0:W-:Y:S04]  /*c5d20*/  STL [R1+0x2d0], R2 ;  /* 0x0002d00201007387 */ /* 0x0001e80000100800 */
[----:B------:R-:W3:Y:S01]  /*c5d30*/  LDL.LU R5, [R1+0x5250] ;  /* 0x0052500001057983 */ /* 0x000ee20000300800 */
[----:B------:R-:W-:-:S02]  /*c5d40*/  PRMT R9, R12, 0x3340, R0 ;  /* 0x000033400c097816 */ /* 0x000fc40000000000 */
[----:B----4-:R-:W-:Y:S02]  /*c5d50*/  LOP3.LUT R13, R53, 0xffff, RZ, 0xc0, !PT ;  /* 0x0000ffff350d7812 */ /* 0x010fe400078ec0ff */
[----:B-1----:R-:W-:-:S05]  /*c5d60*/  IADD3 R58, P6, R52, R43, RZ ;  /* 0x0000002b343a7210 */ /* 0x002fca0007fde0ff */
[----:B------:R-:W-:Y:S01]  /*c5d70*/  IMAD.X R59, R8, 0x1, R24, P6 ;  /* 0x00000001083b7824 */ /* 0x000fe200030e0618 */
[----:B------:R-:W-:Y:S02]  /*c5d80*/  IADD3 R60, P6, R52, R42, RZ ;  /* 0x0000002a343c7210 */ /* 0x000fe40007fde0ff */
[----:B--2---:R-:W-:Y:S02]  /*c5d90*/  LOP3.LUT R11, R50, 0xffff, RZ, 0xc0, !PT ;  /* 0x0000ffff320b7812 */ /* 0x004fe400078ec0ff */
[----:B------:R-:W2:Y:S02]  /*c5da0*/  LDL.LU R50, [R1+0x524c] ;  /* 0x00524c0001327983 */ /* 0x000ea40000300800 */
[----:B------:R-:W-:Y:S02]  /*c5db0*/  PRMT R10, R13, 0x3340, R11 ;  /* 0x000033400d0a7816 */ /* 0x000fe4000000000b */
[----:B------:R-:W-:Y:S02]  /*c5dc0*/  SHF.R.U32.HI R13, RZ, 0x8, R13 ;  /* 0x00000008ff0d7819 */ /* 0x000fe4000001160d */
[----:B0-----:R-:W-:-:S02]  /*c5dd0*/  PRMT R2, R10, 0x5410, R9 ;  /* 0x000054100a027816 */ /* 0x001fc40000000009 */
[----:B------:R-:W-:Y:S02]  /*c5de0*/  SHF.R.U32.HI R10, RZ, 0x8, R11 ;  /* 0x00000008ff0a7819 */ /* 0x000fe4000001160b */
[----:B------:R-:W-:Y:S02]  /*c5df0*/  SHF.R.U32.HI R9, RZ, 0x8, R12 ;  /* 0x00000008ff097819 */ /* 0x000fe4000001160c */
[----:B------:R-:W-:Y:S02]  /*c5e00*/  LOP3.LUT R11, R13, 0xffff, RZ, 0xc0, !PT ;  /* 0x0000ffff0d0b7812 */ /* 0x000fe400078ec0ff */
[----:B------:R-:W-:Y:S02]  /*c5e10*/  LOP3.LUT R10, R10, 0xffff, RZ, 0xc0, !PT ;  /* 0x0000ffff0a0a7812 */ /* 0x000fe400078ec0ff */
[----:B------:R-:W-:Y:S02]  /*c5e20*/  LOP3.LUT R9, R9, 0xffff, RZ, 0xc0, !PT ;  /* 0x0000ffff09097812 */ /* 0x000fe400078ec0ff */
[----:B------:R-:W-:-:S02]  /*c5e30*/  PRMT R4, R11, 0x3340, R10 ;  /* 0x000033400b047816 */ /* 0x000fc4000000000a */
[----:B------:R-:W-:Y:S02]  /*c5e40*/  LOP3.LUT R13, R57, 0xffff, RZ, 0xc0, !PT ;  /* 0x0000ffff390d7812 */ /* 0x000fe400078ec0ff */
[----:B------:R-:W-:Y:S01]  /*c5e50*/  LOP3.LUT R11, R48, 0xffff, RZ, 0xc0, !PT ;  /* 0x0000ffff300b7812 */ /* 0x000fe200078ec0ff */
[----:B------:R0:W-:Y:S02]  /*c5e60*/  STL [R1+0x1858], R2 ;  /* 0x0018580201007387 */ /* 0x0001e40000100800 */
[--C-:B0-----:R-:W-:Y:S02]  /*c5e70*/  PRMT R2, R9, 0x3340, R0.reuse ;  /* 0x0000334009027816 */ /* 0x101fe40000000000 */
[----:B------:R-:W-:Y:S01]  /*c5e80*/  PRMT R9, R13, 0x3340, R0 ;  /* 0x000033400d097816 */ /* 0x000fe20000000000 */
[----:B------:R0:W-:Y:S01]  /*c5e90*/  STL.64 [R1+0xea0], R58 ;  /* 0x000ea03a01007387 */ /* 0x0001e20000100a00 */
[----:B------:R-:W-:-:S03]  /*c5ea0*/  IMAD.X R61, R8, 0x1, R25, P6 ;  /* 0x00000001083d7824 */ /* 0x000fc600030e0619 */
[----:B------:R1:W-:Y:S01]  /*c5eb0*/  STL [R1+0x298], R4 ;  /* 0x0002980401007387 */ /* 0x0003e20000100800 */
[----:B---3--:R-:W-:-:S03]  /*c5ec0*/  LOP3.LUT R12, R5, 0xffff, RZ, 0xc0, !PT ;  /* 0x0000ffff050c7812 */ /* 0x008fc600078ec0ff */
[----:B------:R-:W3:Y:S01]  /*c5ed0*/  LDL.LU R5, [R1+0x5248] ;  /* 0x0052480001057983 */ /* 0x000ee20000300800 */
[----:B------:R-:W-:-:S04]  /*c5ee0*/  PRMT R10, R12, 0x3340, R11 ;  /* 0x000033400c0a7816 */ /* 0x000fc8000000000b */
[----:B------:R-:W-:Y:S02]  /*c5ef0*/  PRMT R48, R10, 0x5410, R9 ;  /* 0x000054100a307816 */ /* 0x000fe40000000009 */
[----:B------:R-:W-:Y:S02]  /*c5f00*/  SHF.R.U32.HI R9, RZ, 0x8, R14 ;  /* 0x00000008ff097819 */ /* 0x000fe4000001160e */
[----:B------:R-:W-:Y:S02]  /*c5f10*/  SHF.R.U32.HI R12, RZ, 0x8, R12 ;  /* 0x00000008ff0c7819 */ /* 0x000fe4000001160c */
[----:B------:R-:W-:Y:S02]  /*c5f20*/  SHF.R.U32.HI R10, RZ, 0x8, R11 ;  /* 0x00000008ff0a7819 */ /* 0x000fe4000001160b */
[----:B------:R-:W-:Y:S01]  /*c5f30*/  LOP3.LUT R9, R9, 0xffff, RZ, 0xc0, !PT ;  /* 0x0000ffff09097812 */ /* 0x000fe200078ec0ff */
[----:B------:R4:W-:Y:S01]  /*c5f40*/  STL [R1+0x190], R2 ;  /* 0x0001900201007387 */ /* 0x0009e20000100800 */
[----:B------:R-:W-:-:S02]  /*c5f50*/  LOP3.LUT R11, R12, 0xffff, RZ, 0xc0, !PT ;  /* 0x0000ffff0c0b7812 */ /* 0x000fc400078ec0ff */
[----:B------:R-:W-:Y:S01]  /*c5f60*/  LOP3.LUT R10, R10, 0xffff, RZ, 0xc0, !PT ;  /* 0x0000ffff0a0a7812 */ /* 0x000fe200078ec0ff */
[----:B0-----:R-:W2:Y:S01]  /*c5f70*/  LDL.LU R58, [R1+0x21c] ;  /* 0x00021c00013a7983 */ /* 0x001ea20000300800 */
[----:B-1----:R-:W-:-:S03]  /*c5f80*/  PRMT R4, R9, 0x3340, R0 ;  /* 0x0000334009047816 */ /* 0x002fc60000000000 */
[----:B------:R-:W3:Y:S01]  /*c5f90*/  LDL.LU R54, [R1+0x1e8] ;  /* 0x0001e80001367983 */ /* 0x000ee20000300800 */
[----:B----4-:R-:W-:-:S03]  /*c5fa0*/  PRMT R2, R11, 0x3340, R10 ;  /* 0x000033400b027816 */ /* 0x010fc6000000000a */
[----:B------:R-:W4:Y:S01]  /*c5fb0*/  LDL.LU R53, [R1+0x208] ;  /* 0x0002080001357983 */ /* 0x000f220000300800 */
[----:B------:R-:W-:-:S03]  /*c5fc0*/  LOP3.LUT R12, R3, 0xffff, RZ, 0xc0, !PT ;  /* 0x0000ffff030c7812 */ /* 0x000fc600078ec0ff */
[----:B------:R-:W4:Y:S04]  /*c5fd0*/  LDL.LU R57, [R1+0x218] ;  /* 0x0002180001397983 */ /* 0x000f280000300800 */
[----:B------:R-:W-:Y:S04]  /*c5fe0*/  STL [R1+0x4f2c], R48 ;  /* 0x004f2c3001007387 */ /* 0x000fe80000100800 */
[----:B------:R-:W-:Y:S04]  /*c5ff0*/  STL.64 [R1+0xe68], R60 ;  /* 0x000e683c01007387 */ /* 0x000fe80000100a00 */
[----:B------:R-:W-:Y:S04]  /*c6000*/  STL [R1+0xf4], R4 ;  /* 0x0000f40401007387 */ /* 0x000fe80000100800 */
[----:B------:R-:W2:Y:S04]  /*c6010*/  LDL.LU R3, [R1+0x5244] ;  /* 0x0052440001037983 */ /* 0x000ea80000300800 */
[----:B------:R0:W-:Y:S02]  /*c6020*/  STL [R1+0x28c], R2 ;  /* 0x00028c0201007387 */ /* 0x0001e40000100800 */
[----:B0-----:R-:W-:-:S02]  /*c6030*/  LOP3.LUT R2, R6, 0xffff, RZ, 0xc0, !PT ;  /* 0x0000ffff06027812 */ /* 0x001fc400078ec0ff */
[----:B------:R-:W3:Y:S01]  /*c6040*/  LDL.LU R6, [R1+0x5240] ;  /* 0x0052400001067983 */ /* 0x000ee20000300800 */
[----:B------:R-:W-:Y:S02]  /*c6050*/  LOP3.LUT R11, R7, 0xffff, RZ, 0xc0, !PT ;  /* 0x0000ffff070b7812 */ /* 0x000fe400078ec0ff */
[----:B------:R-:W-:Y:S02]  /*c6060*/  PRMT R9, R2, 0x3340, R0 ;  /* 0x0000334002097816 */ /* 0x000fe40000000000 */
[----:B------:R-:W-:Y:S02]  /*c6070*/  PRMT R10, R12, 0x3340, R11 ;  /* 0x000033400c0a7816 */ /* 0x000fe4000000000b */
[----:B------:R-:W-:Y:S02]  /*c6080*/  SHF.R.U32.HI R12, RZ, 0x8, R12 ;  /* 0x00000008ff0c7819 */ /* 0x000fe4000001160c */
[----:B------:R-:W-:Y:S02]  /*c6090*/  PRMT R7, R10, 0x5410, R9 ;  /* 0x000054100a077816 */ /* 0x000fe40000000009 */
[----:B------:R-:W-:-:S02]  /*c60a0*/  SHF.R.U32.HI R9, RZ, 0x8, R13 ;  /* 0x00000008ff097819 */ /* 0x000fc4000001160d */
        /* <DEDUP_REMOVED lines=8> */
[----:B------:R-:W-:Y:S01]  /*c6130*/  STL [R1+0x4f30], R7 ;  /* 0x004f300701007387 */ /* 0x000fe20000100800 */
[----:B0-----:R-:W-:-:S03]  /*c6140*/  PRMT R2, R11, 0x3340, R10 ;  /* 0x000033400b027816 */ /* 0x001fc6000000000a */
[----:B------:R2:W-:Y:S04]  /*c6150*/  STL.64 [R1+0xe60], R14 ;  /* 0x000e600e01007387 */ /* 0x0005e80000100a00 */
[----:B------:R-:W-:Y:S04]  /*c6160*/  STL [R1+0xf0], R4 ;  /* 0x0000f00401007387 */ /* 0x000fe80000100800 */
[----:B------:R0:W-:Y:S01]  /*c6170*/  STL [R1+0x2cc], R2 ;  /* 0x0002cc0201007387 */ /* 0x0001e20000100800 */
[----:B--2---:R-:W-:-:S03]  /*c6180*/  LOP3.LUT R15, R3, 0xffff, RZ, 0xc0, !PT ;  /* 0x0000ffff030f7812 */ /* 0x004fc600078ec0ff */
[----:B------:R-:W2:Y:S01]  /*c6190*/  LDL.LU R3, [R1+0x523c] ;  /* 0x00523c0001037983 */ /* 0x000ea20000300800 */
[----:B---3--:R-:W-:-:S03]  /*c61a0*/  LOP3.LUT R11, R6, 0xffff, RZ, 0xc0, !PT ;  /* 0x0000ffff060b7812 */ /* 0x008fc600078ec0ff */
[----:B------:R-:W3:Y:S01]  /*c61b0*/  LDL.LU R6, [R1+0x5238] ;  /* 0x0052380001067983 */ /* 0x000ee20000300800 */
[----:B------:R-:W-:Y:S02]  /*c61c0*/  LOP3.LUT R14, R58, 0xffff, RZ, 0xc0, !PT ;  /* 0x0000ffff3a0e7812 */ /* 0x000fe400078ec0ff */
[----:B------:R-:W-:Y:S02]  /*c61d0*/  LOP3.LUT R16, R54, 0xffff, RZ, 0xc0, !PT ;  /* 0x0000ffff36107812 */ /* 0x000fe400078ec0ff */
[----:B----4-:R-:W-:Y:S02]  /*c61e0*/  LOP3.LUT R13, R53, 0xffff, RZ, 0xc0, !PT ;  /* 0x0000ffff350d7812 */ /* 0x010fe400078ec0ff */
[----:B------:R-:W-:Y:S02]  /*c61f0*/  PRMT R9, R16, 0x3340, R0 ;  /* 0x0000334010097816 */ /* 0x000fe40000000000 */
[----:B------:R-:W-:Y:S02]  /*c6200*/  PRMT R10, R14, 0x3340, R13 ;  /* 0x000033400e0a7816 */ /* 0x000fe4000000000d */
[----:B------:R-:W-:-:S02]  /*c6210*/  LOP3.LUT R12, R57, 0xffff, RZ, 0xc0, !PT ;  /* 0x0000ffff390c7812 */ /* 0x000fc400078ec0ff */
[----:B0-----:R-:W-:Y:S02]  /*c6220*/  PRMT R2, R10, 0x5410, R9 ;  /* 0x000054100a027816 */ /* 0x001fe40000000009 */
[----:B------:R-:W-:Y:S02]  /*c6230*/  PRMT R9, R15, 0x3340, R0 ;  /* 0x000033400f097816 */ /* 0x000fe40000000000 */
[----:B------:R-:W-:Y:S02]  /*c6240*/  PRMT R10, R12, 0x3340, R11 ;  /* 0x000033400c0a7816 */ /* 0x000fe4000000000b */
[----:B------:R-:W-:Y:S02]  /*c6250*/  SHF.R.U32.HI R14, RZ, 0x8, R14 ;  /* 0x00000008ff0e7819 */ /* 0x000fe4000001160e */
[----:B------:R-:W-:Y:S02]  /*c6260*/  PRMT R7, R10, 0x5410, R9 ;  /* 0x000054100a077816 */ /* 0x000fe40000000009 */
[----:B------:R-:W-:-:S02]  /*c6270*/  SHF.R.U32.HI R10, RZ, 0x8, R13 ;  /* 0x00000008ff0a7819 */ /* 0x000fc4000001160d */
[----:B------:R-:W-:Y:S02]  /*c6280*/  IADD3 R58, P6, R52, R40, RZ ;  /* 0x00000028343a7210 */ /* 0x000fe40007fde0ff */
[----:B------:R-:W-:Y:S02]  /*c6290*/  SHF.R.U32.HI R12, RZ, 0x8, R12 ;  /* 0x00000008ff0c7819 */ /* 0x000fe4000001160c */
[----:B------:R-:W-:Y:S02]  /*c62a0*/  SHF.R.U32.HI R9, RZ, 0x8, R11 ;  /* 0x00000008ff097819 */ /* 0x000fe4000001160b */
[----:B------:R-:W-:Y:S02]  /*c62b0*/  LOP3.LUT R11, R14, 0xffff, RZ, 0xc0, !PT ;  /* 0x0000ffff0e0b7812 */ /* 0x000fe400078ec0ff */
[----:B------:R-:W-:Y:S01]  /*c62c0*/  LOP3.LUT R10, R10, 0xffff, RZ, 0xc0, !PT ;  /* 0x0000ffff0a0a7812 */ /* 0x000fe200078ec0ff */
[----:B------:R0:W-:Y:S01]  /*c62d0*/  STL [R1+0x1828], R2 ;  /* 0x0018280201007387 */ /* 0x0001e20000100800 */
[----:B------:R-:W-:Y:S01]  /*c62e0*/  IMAD.X R59, R8, 0x1, R18, P6 ;  /* 0x00000001083b7824 */ /* 0x000fe200030e0612 */
[----:B------:R-:W-:-:S02]  /*c62f0*/  LOP3.LUT R12, R12, 0xffff, RZ, 0xc0, !PT ;  /* 0x0000ffff0c0c7812 */ /* 0x000fc400078ec0ff */
[----:B------:R-:W-:Y:S01]  /*c6300*/  LOP3.LUT R9, R9, 0xffff, RZ, 0xc0, !PT ;  /* 0x0000ffff09097812 */ /* 0x000fe200078ec0ff */
[----:B------:R1:W-:Y:S04]  /*c6310*/  STL [R1+0x4f34], R7 ;  /* 0x004f340701007387 */ /* 0x0003e80000100800 */
[----:B------:R4:W-:Y:S01]  /*c6320*/  STL.64 [R1+0xe40], R58 ;  /* 0x000e403a01007387 */ /* 0x0009e20000100a00 */
[----:B0-----:R-:W-:-:S03]  /*c6330*/  PRMT R2, R12, 0x3340, R9 ;  /* 0x000033400c027816 */ /* 0x001fc60000000009 */
[----:B------:R-:W2:Y:S01]  /*c6340*/  LDL.LU R4, [R1+0xe90] ;  /* 0x000e900001047983 */ /* 0x000ea20000300800 */
[----:B-1----:R-:W-:-:S05]  /*c6350*/  PRMT R7, R11, 0x3340, R10 ;  /* 0x000033400b077816 */ /* 0x002fca000000000a */
[----:B------:R0:W-:Y:S04]  /*c6360*/  STL [R1+0x270], R7 ;  /* 0x0002700701007387 */ /* 0x0001e80000100800 */
[----:B----4-:R-:W4:Y:S04]  /*c6370*/  LDL.LU R58, [R1+0x340] ;  /* 0x00034000013a7983 */ /* 0x010f280000300800 */
[----:B------:R-:W-:Y:S04]  /*c6380*/  STL [R1+0x26c], R2 ;  /* 0x00026c0201007387 */ /* 0x000fe80000100800 */
[----:B------:R-:W4:Y:S04]  /*c6390*/  LDL.LU R54, [R1+0x5f8] ;  /* 0x0005f80001367983 */ /* 0x000f280000300800 */
[----:B------:R-:W4:Y:S01]  /*c63a0*/  LDL.LU R57, [R1+0xe94] ;  /* 0x000e940001397983 */ /* 0x000f220000300800 */
[----:B------:R-:W-:-:S02]  /*c63b0*/  IADD3 R10, P6, R52, R39, RZ ;  /* 0x00000027340a7210 */ /* 0x000fc40007fde0ff */
[----:B------:R-:W-:Y:S01]  /*c63c0*/  SHF.R.U32.HI R9, RZ, 0x8, R15 ;  /* 0x00000008ff097819 */ /* 0x000fe2000001160f */
[----:B------:R-:W4:Y:S02]  /*c63d0*/  LDL.LU R53, [R1+0x80c] ;  /* 0x00080c0001357983 */ /* 0x000f240000300800 */
[----:B------:R-:W-:Y:S01]  /*c63e0*/  IMAD.X R11, R8, 0x1, R19, P6 ;  /* 0x00000001080b7824 */ /* 0x000fe200030e0613 */
[----:B------:R-:W-:-:S04]  /*c63f0*/  LOP3.LUT R9, R9, 0xffff, RZ, 0xc0, !PT ;  /* 0x0000ffff09097812 */ /* 0x000fc800078ec0ff */
[----:B------:R1:W-:Y:S01]  /*c6400*/  STL.64 [R1+0xe58], R10 ;  /* 0x000e580a01007387 */ /* 0x0003e20000100a00 */
[----:B0-----:R-:W-:Y:S02]  /*c6410*/  PRMT R7, R9, 0x3340, R0 ;  /* 0x0000334009077816 */ /* 0x001fe40000000000 */
[----:B-1----:R-:W-:-:S04]  /*c6420*/  SHF.R.U32.HI R10, RZ, 0x8, R16 ;  /* 0x00000008ff0a7819 */ /* 0x002fc80000011610 */
[----:B------:R-:W-:Y:S01]  /*c6430*/  LOP3.LUT R10, R10, 0xffff, RZ, 0xc0, !PT ;  /* 0x0000ffff0a0a7812 */ /* 0x000fe200078ec0ff */
[----:B------:R-:W-:Y:S03]  /*c6440*/  STL [R1+0xec], R7 ;  /* 0x0000ec0701007387 */ /* 0x000fe60000100800 */
[----:B------:R-:W-:Y:S02]  /*c6450*/  PRMT R2, R10, 0x3340, R0 ;  /* 0x000033400a027816 */ /* 0x000fe40000000000 */
[----:B------:R-:W-:-:S04]  /*c6460*/  LOP3.LUT R12, R50, 0xffff, RZ, 0xc0, !PT ;  /* 0x0000ffff320c7812 */ /* 0x000fc800078ec0ff */
[----:B------:R-:W-:Y:S02]  /*c6470*/  PRMT R9, R12, 0x3340, R0 ;  /* 0x000033400c097816 */ /* 0x000fe40000000000 */
[----:B---3--:R-:W-:Y:S02]  /*c6480*/  LOP3.LUT R13, R6, 0xffff, RZ, 0xc0, !PT ;  /* 0x0000ffff060d7812 */ /* 0x008fe400078ec0ff */
[----:B------:R-:W3:Y:S04]  /*c6490*/  LDL.LU R6, [R1+0x5234] ;  /* 0x0052340001067983 */ /* 0x000ee80000300800 */
[----:B------:R0:W-:Y:S04]  /*c64a0*/  STL [R1+0xe8], R2 ;  /* 0x0000e80201007387 */ /* 0x0001e80000100800 */
[----:B------:R-:W3:Y:S01]  /*c64b0*/  LDL.LU R50, [R1+0x5230] ;  /* 0x0052300001327983 */ /* 0x000ee20000300800 */
[----:B--2---:R-:W-:-:S04]  /*c64c0*/  LOP3.LUT R11, R3, 0xffff, RZ, 0xc0, !PT ;  /* 0x0000ffff030b7812 */ /* 0x004fc800078ec0ff */
[----:B------:R-:W-:Y:S02]  /*c64d0*/  PRMT R10, R13, 0x3340, R11 ;  /* 0x000033400d0a7816 */ /* 0x000fe4000000000b */
[----:B0-----:R-:W-:Y:S02]  /*c64e0*/  IADD3 R2, P6, R52, R38, RZ ;  /* 0x0000002634027210 */ /* 0x001fe40007fde0ff */
[----:B------:R-:W-:Y:S02]  /*c64f0*/  PRMT R48, R10, 0x5410, R9 ;  /* 0x000054100a307816 */ /* 0x000fe40000000009 */
[----:B------:R-:W-:Y:S02]  /*c6500*/  SHF.R.U32.HI R13, RZ, 0x8, R13 ;  /* 0x00000008ff0d7819 */ /* 0x000fe4000001160d */
[----:B------:R-:W-:Y:S01]  /*c6510*/  SHF.R.U32.HI R10, RZ, 0x8, R11 ;  /* 0x00000008ff0a7819 */ /* 0x000fe2000001160b */
[----:B------:R-:W-:Y:S01]  /*c6520*/  IMAD.X R3, R8, 0x1, R20, P6 ;  /* 0x0000000108037824 */ /* 0x000fe200030e0614 */
[----:B------:R-:W-:-:S02]  /*c6530*/  SHF.R.U32.HI R9, RZ, 0x8, R12 ;  /* 0x00000008ff097819 */ /* 0x000fc4000001160c */
[----:B------:R-:W-:Y:S02]  /*c6540*/  LOP3.LUT R11, R13, 0xffff, RZ, 0xc0, !PT ;  /* 0x0000ffff0d0b7812 */ /* 0x000fe400078ec0ff */
[----:B------:R-:W-:Y:S01]  /*c6550*/  LOP3.LUT R10, R10, 0xffff, RZ, 0xc0, !PT ;  /* 0x0000ffff0a0a7812 */ /* 0x000fe200078ec0ff */
[----:B------:R-:W-:Y:S01]  /*c6560*/  STL [R1+0x4f38], R48 ;  /* 0x004f383001007387 */ /* 0x000fe20000100800 */
[----:B------:R-:W-:-:S03]  /*c6570*/  LOP3.LUT R9, R9, 0xffff, RZ, 0xc0, !PT ;  /* 0x0000ffff09097812 */ /* 0x000fc600078ec0ff */
[----:B------:R0:W-:Y:S02]  /*c6580*/  STL.64 [R1+0xe38], R2 ;  /* 0x000e380201007387 */ /* 0x0001e40000100a00 */
[----:B0-----:R-:W-:Y:S02]  /*c6590*/  PRMT R3, R11, 0x3340, R10 ;  /* 0x000033400b037816 */ /* 0x001fe4000000000a */
[----:B------:R-:W-:-:S03]  /*c65a0*/  PRMT R2, R9, 0x3340, R0 ;  /* 0x0000334009027816 */ /* 0x000fc60000000000 */
[----:B------:R-:W-:Y:S04]  /*c65b0*/  STL [R1+0x4fd8], R3 ;  /* 0x004fd80301007387 */ /* 0x000fe80000100800 */
[----:B------:R0:W-:Y:S01]  /*c65c0*/  STL [R1+0xe4], R2 ;  /* 0x0000e40201007387 */ /* 0x0001e20000100800 */
[----:B----4-:R-:W-:-:S03]  /*c65d0*/  LOP3.LUT R13, R57, 0xffff, RZ, 0xc0, !PT ;  /* 0x0000ffff390d7812 */ /* 0x010fc600078ec0ff */
[----:B------:R-:W2:Y:S01]  /*c65e0*/  LDL.LU R57, [R1+0xe70] ;  /* 0x000e700001397983 */ /* 0x000ea20000300800 */
[----:B------:R-:W-:Y:S02]  /*c65f0*/  LOP3.LUT R14, R4, 0xffff, RZ, 0xc0, !PT ;  /* 0x0000ffff040e7812 */ /* 0x000fe400078ec0ff */
[----:B------:R-:W-:Y:S02]  /*c6600*/  LOP3.LUT R16, R58, 0xffff, RZ, 0xc0, !PT ;  /* 0x0000ffff3a107812 */ /* 0x000fe400078ec0ff */
[----:B------:R-:W-:Y:S02]  /*c6610*/  LOP3.LUT R12, R54, 0xffff, RZ, 0xc0, !PT ;  /* 0x0000ffff360c7812 */ /* 0x000fe400078ec0ff */
[----:B------:R-:W-:Y:S02]  /*c6620*/  PRMT R9, R16, 0x3340, R0 ;  /* 0x0000334010097816 */ /* 0x000fe40000000000 */
[----:B------:R-:W-:Y:S02]  /*c6630*/  PRMT R10, R14, 0x3340, R12 ;  /* 0x000033400e0a7816 */ /* 0x000fe4000000000c */
[----:B------:R-:W-:-:S02]  /*c6640*/  LOP3.LUT R11, R53, 0xffff, RZ, 0xc0, !PT ;  /* 0x0000ffff350b7812 */ /* 0x000fc400078ec0ff */
[----:B0-----:R-:W-:Y:S02]  /*c6650*/  PRMT R2, R10, 0x5410, R9 ;  /* 0x000054100a027816 */ /* 0x001fe40000000009 */
[----:B------:R-:W-:Y:S02]  /*c6660*/  PRMT R10, R13, 0x3340, R11 ;  /* 0x000033400d0a7816 */ /* 0x000fe4000000000b */
[----:B------:R-:W-:Y:S02]  /*c6670*/  SHF.R.U32.HI R14, RZ, 0x8, R14 ;  /* 0x00000008ff0e7819 */ /* 0x000fe4000001160e */
[----:B------:R-:W-:Y:S02]  /*c6680*/  SHF.R.U32.HI R13, RZ, 0x8, R13 ;  /* 0x00000008ff0d7819 */ /* 0x000fe4000001160d */
[----:B---3--:R-:W-:Y:S02]  /*c6690*/  LOP3.LUT R15, R50, 0xffff, RZ, 0xc0, !PT ;  /* 0x0000ffff320f7812 */ /* 0x008fe400078ec0ff */
[----:B------:R-:W3:Y:S02]  /*c66a0*/  LDL.LU R50, [R1+0x522c] ;  /* 0x00522c0001327983 */ /* 0x000ee40000300800 */
[----:B------:R-:W-:-:S04]  /*c66b0*/  PRMT R9, R15, 0x3340, R0 ;  /* 0x000033400f097816 */ /* 0x000fc80000000000 */
[----:B------:R-:W-:Y:S02]  /*c66c0*/  PRMT R4, R10, 0x5410, R9 ;  /* 0x000054100a047816 */ /* 0x000fe40000000009 */
[----:B------:R-:W-:Y:S01]  /*c66d0*/  SHF.R.U32.HI R10, RZ, 0x8, R12 ;  /* 0x00000008ff0a7819 */ /* 0x000fe2000001160c */
[----:B------:R0:W-:Y:S01]  /*c66e0*/  STL [R1+0x300], R2 ;  /* 0x0003000201007387 */ /* 0x0001e20000100800 */
[----:B------:R-:W-:Y:S02]  /*c66f0*/  SHF.R.U32.HI R9, RZ, 0x8, R11 ;  /* 0x00000008ff097819 */ /* 0x000fe4000001160b */
[----:B------:R-:W-:Y:S02]  /*c6700*/  LOP3.LUT R12, R14, 0xffff, RZ, 0xc0, !PT ;  /* 0x0000ffff0e0c7812 */ /* 0x000fe400078ec0ff */
[----:B------:R-:W-:Y:S01]  /*c6710*/  LOP3.LUT R11, R10, 0xffff, RZ, 0xc0, !PT ;  /* 0x0000ffff0a0b7812 */ /* 0x000fe200078ec0ff */
[----:B------:R1:W-:Y:S01]  /*c6720*/  STL [R1+0x2e8], R4 ;  /* 0x0002e80401007387 */ /* 0x0003e20000100800 */
[----:B0-----:R-:W-:-:S03]  /*c6730*/  IADD3 R2, P6, R52, R37, RZ ;  /* 0x0000002534027210 */ /* 0x001fc60007fde0ff */
[----:B------:R-:W4:Y:S01]  /*c6740*/  LDL.LU R58, [R1+0xe74] ;  /* 0x000e7400013a7983 */ /* 0x000f220000300800 */
[----:B------:R-:W-:Y:S01]  /*c6750*/  LOP3.LUT R10, R13, 0xffff, RZ, 0xc0, !PT ;  /* 0x0000ffff0d0a7812 */ /* 0x000fe200078ec0ff */
[----:B------:R-:W-:Y:S01]  /*c6760*/  IMAD.X R3, R8, 0x1, R21, P6 ;  /* 0x0000000108037824 */ /* 0x000fe200030e0615 */
[----:B-1----:R-:W-:Y:S01]  /*c6770*/  PRMT R4, R12, 0x3340, R11 ;  /* 0x000033400c047816 */ /* 0x002fe2000000000b */
[----:B------:R-:W4:Y:S01]  /*c6780*/  LDL.LU R54, [R1+0x348] ;  /* 0x0003480001367983 */ /* 0x000f220000300800 */
[----:B------:R-:W-:Y:S02]  /*c6790*/  IADD3 R12, P6, R52, R36, RZ ;  /* 0x00000024340c7210 */ /* 0x000fe40007fde0ff */
[----:B------:R-:W-:Y:S01]  /*c67a0*/  LOP3.LUT R9, R9, 0xffff, RZ, 0xc0, !PT ;  /* 0x0000ffff09097812 */ /* 0x000fe200078ec0ff */
[----:B------:R0:W-:Y:S02]  /*c67b0*/  STL.64 [R1+0xe20], R2 ;  /* 0x000e200201007387 */ /* 0x0001e40000100a00 */
[----:B------:R-:W-:Y:S01]  /*c67c0*/  IMAD.X R13, R8, 0x1, R22, P6 ;  /* 0x00000001080d7824 */ /* 0x000fe200030e0616 */
[----:B0-----:R-:W-:Y:S01]  /*c67d0*/  PRMT R3, R10, 0x3340, R9 ;  /* 0x000033400a037816 */ /* 0x001fe20000000009 */
[----:B------:R-:W4:Y:S01]  /*c67e0*/  LDL.LU R2, [R1+0x8] ;  /* 0x0000080001027983 */ /* 0x000f220000300800 */
[----:B------:R-:W-:-:S05]  /*c67f0*/  IADD3 R10, P6, R52, R35, RZ ;  /* 0x00000023340a7210 */ /* 0x000fca0007fde0ff */
[----:B------:R-:W-:Y:S01]  /*c6800*/  IMAD.X R11, R8, 0x1, R23, P6 ;  /* 0x00000001080b7824 */ /* 0x000fe200030e0617 */
[----:B------:R-:W-:Y:S01]  /*c6810*/  SHF.R.U32.HI R8, RZ, 0x8, R15 ;  /* 0x00000008ff087819 */ /* 0x000fe2000001160f */
[----:B------:R-:W-:Y:S03]  /*c6820*/  STL [R1+0x258], R4 ;  /* 0x0002580401007387 */ /* 0x000fe60000100800 */
[----:B------:R-:W-:Y:S01]  /*c6830*/  LOP3.LUT R8, R8, 0xffff, RZ, 0xc0, !PT ;  /* 0x0000ffff08087812 */ /* 0x000fe200078ec0ff */
[----:B------:R0:W-:Y:S04]  /*c6840*/  STL [R1+0x254], R3 ;  /* 0x0002540301007387 */ /* 0x0001e80000100800 */
[----:B------:R1:W-:Y:S01]  /*c6850*/  STL.64 [R1+0xe18], R12 ;  /* 0x000e180c01007387 */ /* 0x0003e20000100a00 */
[----:B0-----:R-:W-:-:S03]  /*c6860*/  PRMT R3, R8, 0x3340, R0 ;  /* 0x0000334008037816 */ /* 0x001fc60000000000 */
[----:B------:R2:W-:Y:S04]  /*c6870*/  STL.64 [R1+0xe30], R10 ;  /* 0x000e300a01007387 */ /* 0x0005e80000100a00 */
[----:B------:R0:W-:Y:S01]  /*c6880*/  STL [R1+0xd8], R3 ;  /* 0x0000d80301007387 */ /* 0x0001e20000100800 */
[----:B-1----:R-:W-:-:S03]  /*c6890*/  LOP3.LUT R13, R6, 0xffff, RZ, 0xc0, !PT ;  /* 0x0000ffff060d7812 */ /* 0x002fc600078ec0ff */
[----:B------:R-:W4:Y:S04]  /*c68a0*/  LDL.LU R6, [R1+0x5228] ;  /* 0x0052280001067983 */ /* 0x000f280000300800 */
[----:B------:R-:W4:Y:S01]  /*c68b0*/  LDL.LU R53, [R1+0x28b4] ;  /* 0x0028b40001357983 */ /* 0x000f220000300800 */
[----:B--2---:R-:W-:-:S03]  /*c68c0*/  LOP3.LUT R11, R57, 0xffff, RZ, 0xc0, !PT ;  /* 0x0000ffff390b7812 */ /* 0x004fc600078ec0ff */
[----:B------:R-:W2:Y:S04]  /*c68d0*/  LDL.LU R52, [R1+0x2894] ;  /* 0x0028940001347983 */ /* 0x000ea80000300800 */
[----:B------:R-:W2:Y:S01]  /*c68e0*/  LDL.LU R57, [R1+0x28a4] ;  /* 0x0028a40001397983 */ /* 0x000ea20000300800 */
[----:B------:R-:W-:Y:S02]  /*c68f0*/  PRMT R8, R13, 0x3340, R0 ;  /* 0x000033400d087816 */ /* 0x000fe40000000000 */
[----:B---3--:R-:W-:-:S04]  /*c6900*/  LOP3.LUT R10, R50, 0xffff, RZ, 0xc0, !PT ;  /* 0x0000ffff320a7812 */ /* 0x008fc800078ec0ff */
[----:B------:R-:W-:Y:S02]  /*c6910*/  PRMT R9, R11, 0x3340, R10 ;  /* 0x000033400b097816 */ /* 0x000fe4000000000a */
[----:B------:R-:W-:Y:S02]  /*c6920*/  SHF.R.U32.HI R11, RZ, 0x8, R11 ;  /* 0x00000008ff0b7819 */ /* 0x000fe4000001160b */
[----:B------:R-:W-:Y:S02]  /*c6930*/  PRMT R48, R9, 0x5410, R8 ;  /* 0x0000541009307816 */ /* 0x000fe40000000008 */
[----:B------:R-:W-:Y:S02]  /*c6940*/  SHF.R.U32.HI R9, RZ, 0x8, R10 ;  /* 0x00000008ff097819 */ /* 0x000fe4000001160a */
[----:B------:R-:W-:Y:S02]  /*c6950*/  SHF.R.U32.HI R8, RZ, 0x8, R16 ;  /* 0x00000008ff087819 */ /* 0x000fe40000011610 */
[----:B------:R-:W-:-:S02]  /*c6960*/  LOP3.LUT R10, R11, 0xffff, RZ, 0xc0, !PT ;  /* 0x0000ffff0b0a7812 */ /* 0x000fc400078ec0ff */
[----:B------:R-:W-:Y:S02]  /*c6970*/  LOP3.LUT R9, R9, 0xffff, RZ, 0xc0, !PT ;  /* 0x0000ffff09097812 */ /* 0x000fe400078ec0ff */
[----:B------:R-:W-:Y:S02]  /*c6980*/  LOP3.LUT R8, R8, 0xffff, RZ, 0xc0, !PT ;  /* 0x0000ffff08087812 */ /* 0x000fe400078ec0ff */
[----:B------:R-:W-:Y:S02]  /*c6990*/  PRMT R50, R10, 0x3340, R9 ;  /* 0x000033400a327816 */ /* 0x000fe40000000009 */
[----:B----4-:R-:W-:Y:S02]  /*c69a0*/  LOP3.LUT R12, R58, 0xffff, RZ, 0xc0, !PT ;  /* 0x0000ffff3a0c7812 */ /* 0x010fe400078ec0ff */
[----:B------:R-:W-:Y:S02]  /*c69b0*/  LOP3.LUT R10, R54, 0xffff, RZ, 0xc0, !PT ;  /* 0x0000ffff360a7812 */ /* 0x000fe400078ec0ff */
[----:B0-----:R-:W-:-:S02]  /*c69c0*/  PRMT R3, R8, 0x3340, R0 ;  /* 0x0000334008037816 */ /* 0x001fc40000000000 */
[----:B------:R-:W-:Y:S01]  /*c69d0*/  PRMT R8, R10, 0x3340, R0 ;  /* 0x000033400a087816 */ /* 0x000fe20000000000 */
[----:B------:R-:W-:Y:S04]  /*c69e0*/  STL [R1+0x4f3c], R48 ;  /* 0x004f3c3001007387 */ /* 0x000fe80000100800 */
[----:B------:R-:W-:Y:S01]  /*c69f0*/  STL [R1+0x4fc4], R50 ;  /* 0x004fc43201007387 */ /* 0x000fe20000100800 */
[----:B------:R-:W-:-:S03]  /*c6a00*/  IADD3 R14, P6, R2, R34, RZ ;  /* 0x00000022020e7210 */ /* 0x000fc60007fde0ff */
[----:B------:R-:W-:Y:S01]  /*c6a10*/  STL [R1+0xd4], R3 ;  /* 0x0000d40301007387 */ /* 0x000fe20000100800 */
[----:B------:R-:W-:-:S04]  /*c6a20*/  LOP3.LUT R11, R6, 0xffff, RZ, 0xc0, !PT ;  /* 0x0000ffff060b7812 */ /* 0x000fc800078ec0ff */
[----:B------:R-:W-:-:S04]  /*c6a30*/  PRMT R9, R12, 0x3340, R11 ;  /* 0x000033400c097816 */ /* 0x000fc8000000000b */
[----:B------:R-:W-:Y:S02]  /*c6a40*/  PRMT R7, R9, 0x5410, R8 ;  /* 0x0000541009077816 */ /* 0x000fe40000000008 */
[----:B------:R-:W-:-:S03]  /*c6a50*/  SHF.R.S32.HI R8, RZ, 0x1f, R2 ;  /* 0x0000001fff087819 */ /* 0x000fc60000011402 */
[----:B------:R-:W-:Y:S02]  /*c6a60*/  STL [R1+0x4f40], R7 ;  /* 0x004f400701007387 */ /* 0x000fe40000100800 */
[----:B------:R-:W-:Y:S02]  /*c6a70*/  IMAD.X R15, R8, 0x1, R31, P6 ;  /* 0x00000001080f7824 */ /* 0x000fe400030e061f */
[----:B------:R-:W3:Y:S04]  /*c6a80*/  LDL.LU R4, [R1+0x28bc] ;  /* 0x0028bc0001047983 */ /* 0x000ee80000300800 */
[----:B------:R-:W4:Y:S04]  /*c6a90*/  LDL.LU R58, [R1+0x289c] ;  /* 0x00289c00013a7983 */ /* 0x000f280000300800 */
[----:B------:R-:W4:Y:S04]  /*c6aa0*/  LDL.LU R54, [R1+0x28ac] ;  /* 0x0028ac0001367983 */ /* 0x000f280000300800 */
[----:B------:R0:W-:Y:S01]  /*c6ab0*/  STL.64 [R1+0xdf0], R14 ;  /* 0x000df00e01007387 */ /* 0x0001e20000100a00 */
[----:B------:R-:W-:-:S02]  /*c6ac0*/  SHF.R.U32.HI R9, RZ, 0x8, R10 ;  /* 0x00000008ff097819 */ /* 0x000fc4000001160a */
[----:B0-----:R-:W-:Y:S02]  /*c6ad0*/  SHF.R.U32.HI R14, RZ, 0x8, R12 ;  /* 0x00000008ff0e7819 */ /* 0x001fe4000001160c */
[----:B------:R-:W-:Y:S02]  /*c6ae0*/  SHF.R.U32.HI R12, RZ, 0x8, R11 ;  /* 0x00000008ff0c7819 */ /* 0x000fe4000001160b */
[----:B------:R-:W-:Y:S02]  /*c6af0*/  LOP3.LUT R11, R14, 0xffff, RZ, 0xc0, !PT ;  /* 0x0000ffff0e0b7812 */ /* 0x000fe400078ec0ff */
[----:B------:R-:W-:Y:S02]  /*c6b00*/  LOP3.LUT R10, R12, 0xffff, RZ, 0xc0, !PT ;  /* 0x0000ffff0c0a7812 */ /* 0x000fe400078ec0ff */
[----:B------:R-:W-:Y:S02]  /*c6b10*/  LOP3.LUT R9, R9, 0xffff, RZ, 0xc0, !PT ;  /* 0x0000ffff09097812 */ /* 0x000fe400078ec0ff */
[----:B------:R-:W-:-:S02]  /*c6b20*/  PRMT R6, R11, 0x3340, R10 ;  /* 0x000033400b067816 */ /* 0x000fc4000000000a */
[----:B------:R-:W-:Y:S02]  /*c6b30*/  LOP3.LUT R12, R53, 0xffff, RZ, 0xc0, !PT ;  /* 0x0000ffff350c7812 */ /* 0x000fe400078ec0ff */
[----:B--2---:R-:W-:Y:S02]  /*c6b40*/  LOP3.LUT R14, R52, 0xffff, RZ, 0xc0, !PT ;  /* 0x0000ffff340e7812 */ /* 0x004fe400078ec0ff */
[----:B------:R-:W-:Y:S02]  /*c6b50*/  LOP3.LUT R11, R57, 0xffff, RZ, 0xc0, !PT ;  /* 0x0000ffff390b7812 */ /* 0x000fe400078ec0ff */
[--C-:B------:R-:W-:Y:S02]  /*c6b60*/  PRMT R50, R9, 0x3340, R0.reuse ;  /* 0x0000334009327816 */ /* 0x100fe40000000000 */
[----:B------:R-:W-:Y:S02]  /*c6b70*/  PRMT R9, R14, 0x3340, R0 ;  /* 0x000033400e097816 */ /* 0x000fe40000000000 */
[----:B------:R-:W-:Y:S01]  /*c6b80*/  PRMT R10, R12, 0x3340, R11 ;  /* 0x000033400c0a7816 */ /* 0x000fe2000000000b */
[----:B------:R0:W-:Y:S03]  /*c6b90*/  STL [R1+0x4fc8], R6 ;  /* 0x004fc80601007387 */ /* 0x0001e60000100800 */
[----:B------:R-:W-:Y:S01]  /*c6ba0*/  PRMT R3, R10, 0x5410, R9 ;  /* 0x000054100a037816 */ /* 0x000fe20000000009 */
[----:B------:R-:W-:Y:S04]  /*c6bb0*/  STL [R1+0x4fcc], R50 ;  /* 0x004fcc3201007387 */ /* 0x000fe80000100800 */
[----:B------:R-:W2:Y:S04]  /*c6bc0*/  LDL.LU R53, [R1+0x28b0] ;  /* 0x0028b00001357983 */ /* 0x000ea80000300800 */
[----:B------:R-:W2:Y:S04]  /*c6bd0*/  LDL.LU R52, [R1+0x2890] ;  /* 0x0028900001347983 */ /* 0x000ea80000300800 */
[----:B------:R1:W-:Y:S04]  /*c6be0*/  STL [R1+0x2c8], R3 ;  /* 0x0002c80301007387 */ /* 0x0003e80000100800 */
[----:B------:R-:W2:Y:S01]  /*c6bf0*/  LDL.LU R57, [R1+0x28a0] ;  /* 0x0028a00001397983 */ /* 0x000ea20000300800 */
[----:B0-----:R-:W-:-:S02]  /*c6c00*/  IADD3 R6, P6, R2, R33, RZ ;  /* 0x0000002102067210 */ /* 0x001fc40007fde0ff */
[----:B------:R-:W-:Y:S02]  /*c6c10*/  SHF.R.U32.HI R12, RZ, 0x8, R12 ;  /* 0x00000008ff0c7819 */ /* 0x000fe4000001160c */
[----:B------:R-:W-:Y:S02]  /*c6c20*/  SHF.R.U32.HI R10, RZ, 0x8, R11 ;  /* 0x00000008ff0a7819 */ /* 0x000fe4000001160b */
[----:B------:R-:W-:Y:S01]  /*c6c30*/  SHF.R.U32.HI R9, RZ, 0x8, R13 ;  /* 0x00000008ff097819 */ /* 0x000fe2000001160d */
[----:B------:R-:W-:Y:S01]  /*c6c40*/  IMAD.X R7, R8, 0x1, R32, P6 ;  /* 0x0000000108077824 */ /* 0x000fe200030e0620 */
[----:B------:R-:W-:Y:S02]  /*c6c50*/  LOP3.LUT R11, R12, 0xffff, RZ, 0xc0, !PT ;  /* 0x0000ffff0c0b7812 */ /* 0x000fe400078ec0ff */
[----:B------:R-:W-:Y:S02]  /*c6c60*/  LOP3.LUT R10, R10, 0xffff, RZ, 0xc0, !PT ;  /* 0x0000ffff0a0a7812 */ /* 0x000fe400078ec0ff */
[----:B------:R-:W-:Y:S01]  /*c6c70*/  LOP3.LUT R9, R9, 0xffff, RZ, 0xc0, !PT ;  /* 0x0000ffff09097812 */ /* 0x000fe200078ec0ff */
[----:B------:R0:W-:Y:S01]  /*c6c80*/  STL.64 [R1+0xde8], R6 ;  /* 0x000de80601007387 */ /* 0x0001e20000100a00 */
[----:B-1----:R-:W-:-:S02]  /*c6c90*/  PRMT R3, R11, 0x3340, R10 ;  /* 0x000033400b037816 */ /* 0x002fc4000000000a */
[----:B0-----:R-:W-:-:S05]  /*c6ca0*/  PRMT R6, R9, 0x3340, R0 ;  /* 0x0000334009067816 */ /* 0x001fca0000000000 */
[----:B------:R0:W-:Y:S04]  /*c6cb0*/  STL [R1+0xcc], R6 ;  /* 0x0000cc0601007387 */ /* 0x0001e80000100800 */
[----:B------:R1:W-:Y:S01]  /*c6cc0*/  STL [R1+0x244], R3 ;  /* 0x0002440301007387 */ /* 0x0003e20000100800 */
[----:B0-----:R-:W-:-:S05]  /*c6cd0*/  IADD3 R6, P6, R2, R56, RZ ;  /* 0x0000003802067210 */ /* 0x001fca0007fde0ff */
[----:B------:R-:W-:Y:S01]  /*c6ce0*/  IMAD.X R7, R8, 0x1, R29, P6 ;  /* 0x0000000108077824 */ /* 0x000fe200030e061d */
[----:B---3--:R-:W-:Y:S02]  /*c6cf0*/  LOP3.LUT R13, R4, 0xffff, RZ, 0xc0, !PT ;  /* 0x0000ffff040d7812 */ /* 0x008fe400078ec0ff */
[----:B----4-:R-:W-:Y:S02]  /*c6d00*/  LOP3.LUT R11, R58, 0xffff, RZ, 0xc0, !PT ;  /* 0x0000ffff3a0b7812 */ /* 0x010fe400078ec0ff */
[----:B------:R-:W-:Y:S02]  /*c6d10*/  LOP3.LUT R12, R54, 0xffff, RZ, 0xc0, !PT ;  /* 0x0000ffff360c7812 */ /* 0x000fe400078ec0ff */
[----:B------:R-:W-:Y:S02]  /*c6d20*/  PRMT R9, R11, 0x3340, R0 ;  /* 0x000033400b097816 */ /* 0x000fe40000000000 */
[----:B------:R-:W-:Y:S02]  /*c6d30*/  PRMT R10, R13, 0x3340, R12 ;  /* 0x000033400d0a7816 */ /* 0x000fe4000000000c */
[----:B------:R-:W-:-:S02]  /*c6d40*/  SHF.R.U32.HI R13, RZ, 0x8, R13 ;  /* 0x00000008ff0d7819 */ /* 0x000fc4000001160d */
[----:B-1----:R-:W-:Y:S02]  /*c6d50*/  PRMT R3, R10, 0x5410, R9 ;  /* 0x000054100a037816 */ /* 0x002fe40000000009 */
[----:B------:R-:W-:Y:S02]  /*c6d60*/  SHF.R.U32.HI R10, RZ, 0x8, R12 ;  /* 0x00000008ff0a7819 */ /* 0x000fe4000001160c */
[----:B------:R-:W-:Y:S01]  /*c6d70*/  SHF.R.U32.HI R9, RZ, 0x8, R11 ;  /* 0x00000008ff097819 */ /* 0x000fe2000001160b */
[----:B------:R0:W-:Y:S01]  /*c6d80*/  STL [R1+0x288], R3 ;  /* 0x0002880301007387 */ /* 0x0001e20000100800 */
[----:B------:R-:W-:Y:S02]  /*c6d90*/  LOP3.LUT R11, R13, 0xffff, RZ, 0xc0, !PT ;  /* 0x0000ffff0d0b7812 */ /* 0x000fe400078ec0ff */
[----:B------:R-:W-:Y:S01]  /*c6da0*/  LOP3.LUT R10, R10, 0xffff, RZ, 0xc0, !PT ;  /* 0x0000ffff0a0a7812 */ /* 0x000fe200078ec0ff */
[----:B------:R-:W3:Y:S04]  /*c6db0*/  LDL.LU R4, [R1+0x28b8] ;  /* 0x0028b80001047983 */ /* 0x000ee80000300800 */
[----:B------:R-:W4:Y:S01]  /*c6dc0*/  LDL.LU R58, [R1+0x2898] ;  /* 0x00289800013a7983 */ /* 0x000f220000300800 */
[----:B0-----:R-:W-:-:S03]  /*c6dd0*/  PRMT R3, R11, 0x3340, R10 ;  /* 0x000033400b037816 */ /* 0x001fc6000000000a */
[----:B------:R-:W4:Y:S01]  /*c6de0*/  LDL.LU R54, [R1+0x28a8] ;  /* 0x0028a80001367983 */ /* 0x000f220000300800 */
[----:B------:R-:W-:-:S03]  /*c6df0*/  LOP3.LUT R9, R9, 0xffff, RZ, 0xc0, !PT ;  /* 0x0000ffff09097812 */ /* 0x000fc600078ec0ff */
[----:B------:R0:W-:Y:S04]  /*c6e00*/  STL.64 [R1+0xdc8], R6 ;  /* 0x000dc80601007387 */ /* 0x0001e80000100a00 */
[----:B------:R1:W-:Y:S01]  /*c6e10*/  STL [R1+0x238], R3 ;  /* 0x0002380301007387 */ /* 0x0003e20000100800 */
[----:B0-----:R-:W-:Y:S02]  /*c6e20*/  PRMT R6, R9, 0x3340, R0 ;  /* 0x0000334009067816 */ /* 0x001fe40000000000 */
[----:B--2---:R-:W-:Y:S02]  /*c6e30*/  LOP3.LUT R12, R53, 0xffff, RZ, 0xc0, !PT ;  /* 0x0000ffff350c7812 */ /* 0x004fe400078ec0ff */
[----:B-1----:R-:W-:-:S04]  /*c6e40*/  LOP3.LUT R3, R52, 0xffff, RZ, 0xc0, !PT ;  /* 0x0000ffff34037812 */ /* 0x002fc800078ec0ff */
[----:B------:R-:W-:Y:S02]  /*c6e50*/  PRMT R9, R3, 0x3340, R0 ;  /* 0x0000334003097816 */ /* 0x000fe40000000000 */
[----:B------:R-:W-:-:S04]  /*c6e60*/  LOP3.LUT R11, R57, 0xffff, RZ, 0xc0, !PT ;  /* 0x0000ffff390b7812 */ /* 0x000fc800078ec0ff */
[----:B------:R-:W-:Y:S01]  /*c6e70*/  PRMT R10, R12, 0x3340, R11 ;  /* 0x000033400c0a7816 */ /* 0x000fe2000000000b */
[----:B------:R0:W-:Y:S03]  /*c6e80*/  STL [R1+0xc8], R6 ;  /* 0x0000c80601007387 */ /* 0x0001e60000100800 */
[----:B------:R-:W-:Y:S01]  /*c6e90*/  PRMT R48, R10, 0x5410, R9 ;  /* 0x000054100a307816 */ /* 0x000fe20000000009 */
[----:B------:R1:W-:Y:S04]  /*c6ea0*/  STL [R1+0x50f0], R3 ;  /* 0x0050f00301007387 */ /* 0x0003e80000100800 */
[----:B------:R-:W-:Y:S04]  /*c6eb0*/  STL [R1+0x4f44], R48 ;  /* 0x004f443001007387 */ /* 0x000fe80000100800 */
[----:B------:R-:W-:Y:S04]  /*c6ec0*/  STL [R1+0x50b0], R51 ;  /* 0x0050b03301007387 */ /* 0x000fe80000100800 */
[----:B------:R-:W-:Y:S04]  /*c6ed0*/  STL [R1+0x50ac], R49 ;  /* 0x0050ac3101007387 */ /* 0x000fe80000100800 */
[----:B------:R-:W2:Y:S04]  /*c6ee0*/  LDL.LU R53, [R1+0x334] ;  /* 0x0003340001357983 */ /* 0x000ea80000300800 */
[----:B------:R-:W2:Y:S04]  /*c6ef0*/  LDL.LU R52, [R1+0x1f8] ;  /* 0x0001f80001347983 */ /* 0x000ea80000300800 */
[----:B------:R-:W2:Y:S01]  /*c6f00*/  LDL.LU R57, [R1+0x30c] ;  /* 0x00030c0001397983 */ /* 0x000ea20000300800 */
[----:B------:R-:W-:-:S02]  /*c6f10*/  SHF.R.U32.HI R12, RZ, 0x8, R12 ;  /* 0x00000008ff0c7819 */ /* 0x000fc4000001160c */
[----:B------:R-:W-:Y:S02]  /*c6f20*/  SHF.R.U32.HI R10, RZ, 0x8, R11 ;  /* 0x00000008ff0a7819 */ /* 0x000fe4000001160b */
[----:B0-----:R-:W-:Y:S02]  /*c6f30*/  IADD3 R6, P6, R2, R47, RZ ;  /* 0x0000002f02067210 */ /* 0x001fe40007fde0ff */
[----:B------:R-:W-:Y:S02]  /*c6f40*/  SHF.R.U32.HI R9, RZ, 0x8, R14 ;  /* 0x00000008ff097819 */ /* 0x000fe4000001160e */
[----:B------:R-:W-:Y:S02]  /*c6f50*/  LOP3.LUT R11, R12, 0xffff, RZ, 0xc0, !PT ;  /* 0x0000ffff0c0b7812 */ /* 0x000fe400078ec0ff */
[----:B------:R-:W-:Y:S01]  /*c6f60*/  LOP3.LUT R10, R10, 0xffff, RZ, 0xc0, !PT ;  /* 0x0000ffff0a0a7812 */ /* 0x000fe200078ec0ff */
[----:B------:R-:W-:Y:S01]  /*c6f70*/  IMAD.X R7, R8, 0x1, R30, P6 ;  /* 0x0000000108077824 */ /* 0x000fe200030e061e */
[----:B------:R-:W-:-:S02]  /*c6f80*/  LOP3.LUT R9, R9, 0xffff, RZ, 0xc0, !PT ;  /* 0x0000ffff09097812 */ /* 0x000fc400078ec0ff */
[----:B-1----:R-:W-:Y:S02]  /*c6f90*/  PRMT R3, R11, 0x3340, R10 ;  /* 0x000033400b037816 */ /* 0x002fe4000000000a */
[----:B------:R0:W-:Y:S02]  /*c6fa0*/  STL.64 [R1+0xdc0], R6 ;  /* 0x000dc00601007387 */ /* 0x0001e40000100a00 */
[----:B0-----:R-:W-:-:S05]  /*c6fb0*/  PRMT R6, R9, 0x3340, R0 ;  /* 0x0000334009067816 */ /* 0x001fca0000000000 */
[----:B------:R0:W-:Y:S04]  /*c6fc0*/  STL [R1+0xc4], R6 ;  /* 0x0000c40601007387 */ /* 0x0001e80000100800 */
[----:B------:R1:W-:Y:S01]  /*c6fd0*/  STL [R1+0x1e8], R3 ;  /* 0x0001e80301007387 */ /* 0x0003e20000100800 */
[----:B------:R-:W-:-:S05]  /*c6fe0*/  IADD3 R14, P6, R2, R46, RZ ;  /* 0x0000002e020e7210 */ /* 0x000fca0007fde0ff */
[----:B------:R-:W-:Y:S01]  /*c6ff0*/  IMAD.X R15, R8, 0x1, R27, P6 ;  /* 0x00000001080f7824 */ /* 0x000fe200030e061b */
[----:B---3--:R-:W-:Y:S02]  /*c7000*/  LOP3.LUT R13, R4, 0xffff, RZ, 0xc0, !PT ;  /* 0x0000ffff040d7812 */ /* 0x008fe400078ec0ff */
[----:B----4-:R-:W-:Y:S02]  /*c7010*/  LOP3.LUT R11, R58, 0xffff, RZ, 0xc0, !PT ;  /* 0x0000ffff3a0b7812 */ /* 0x010fe400078ec0ff */
[----:B------:R-:W-:Y:S02]  /*c7020*/  LOP3.LUT R12, R54, 0xffff, RZ, 0xc0, !PT ;  /* 0x0000ffff360c7812 */ /* 0x000fe400078ec0ff */
[----:B------:R-:W-:Y:S02]  /*c7030*/  PRMT R9, R11, 0x3340, R0 ;  /* 0x000033400b097816 */ /* 0x000fe40000000000 */
[----:B------:R-:W-:-:S04]  /*c7040*/  PRMT R10, R13, 0x3340, R12 ;  /* 0x000033400d0a7816 */ /* 0x000fc8000000000c */
[----:B------:R-:W-:Y:S02]  /*c7050*/  PRMT R7, R10, 0x5410, R9 ;  /* 0x000054100a077816 */ /* 0x000fe40000000009 */
[----:B------:R-:W-:-:S03]  /*c7060*/  SHF.R.U32.HI R13, RZ, 0x8, R13 ;  /* 0x00000008ff0d7819 */ /* 0x000fc6000001160d */
[----:B------:R-:W-:Y:S01]  /*c7070*/  STL [R1+0x4f48], R7 ;  /* 0x004f480701007387 */ /* 0x000fe20000100800 */
[----:B------:R-:W-:-:S03]  /*c7080*/  SHF.R.U32.HI R10, RZ, 0x8, R12 ;  /* 0x00000008ff0a7819 */ /* 0x000fc6000001160c */
[----:B------:R-:W3:Y:S01]  /*c7090*/  LDL.LU R59, [R1+0x33c] ;  /* 0x00033c00013b7983 */ /* 0x000ee20000300800 */
[----:B------:R-:W-:-:S03]  /*c70a0*/  SHF.R.U32.HI R9, RZ, 0x8, R11 ;  /* 0x00000008ff097819 */ /* 0x000fc6000001160b */
[----:B------:R-:W4:Y:S01]  /*c70b0*/  LDL.LU R61, [R1+0x200] ;  /* 0x00020000013d7983 */ /* 0x000f220000300800 */
[----:B------:R-:W-:-:S03]  /*c70c0*/  LOP3.LUT R11, R13, 0xffff, RZ, 0xc0, !PT ;  /* 0x0000ffff0d0b7812 */ /* 0x000fc600078ec0ff */
[----:B------:R-:W4:Y:S01]  /*c70d0*/  LDL.LU R4, [R1+0x314] ;  /* 0x0003140001047983 */ /* 0x000f220000300800 */
[----:B------:R-:W-:Y:S02]  /*c70e0*/  LOP3.LUT R10, R10, 0xffff, RZ, 0xc0, !PT ;  /* 0x0000ffff0a0a7812 */ /* 0x000fe400078ec0ff */
[----:B------:R-:W-:Y:S02]  /*c70f0*/  LOP3.LUT R9, R9, 0xffff, RZ, 0xc0, !PT ;  /* 0x0000ffff09097812 */ /* 0x000fe400078ec0ff */
[----:B0-----:R-:W-:Y:S02]  /*c7100*/  PRMT R6, R11, 0x3340, R10 ;  /* 0x000033400b067816 */ /* 0x001fe4000000000a */
[----:B-1----:R-:W-:Y:S01]  /*c7110*/  PRMT R3, R9, 0x3340, R0 ;  /* 0x0000334009037816 */ /* 0x002fe20000000000 */
[----:B------:R-:W-:Y:S04]  /*c7120*/  STL.64 [R1+0xda8], R14 ;  /* 0x000da80e01007387 */ /* 0x000fe80000100a00 */
[----:B------:R-:W-:Y:S04]  /*c7130*/  STL [R1+0x1e4], R6 ;  /* 0x0001e40601007387 */ /* 0x000fe80000100800 */
[----:B------:R0:W-:Y:S04]  /*c7140*/  STL [R1+0xc0], R3 ;  /* 0x0000c00301007387 */ /* 0x0001e80000100800 */
[----:B------:R-:W4:Y:S04]  /*c7150*/  LDL.LU R58, [R1+0x330] ;  /* 0x00033000013a7983 */ /* 0x000f280000300800 */
[----:B------:R-:W4:Y:S01]  /*c7160*/  LDL.LU R54, [R1+0x308] ;  /* 0x0003080001367983 */ /* 0x000f220000300800 */
[----:B--2---:R-:W-:-:S02]  /*c7170*/  LOP3.LUT R13, R53, 0xffff, RZ, 0xc0, !PT ;  /* 0x0000ffff350d7812 */ /* 0x004fc400078ec0ff */
[----:B------:R-:W-:Y:S02]  /*c7180*/  LOP3.LUT R11, R52, 0xffff, RZ, 0xc0, !PT ;  /* 0x0000ffff340b7812 */ /* 0x000fe400078ec0ff */
[----:B------:R-:W-:Y:S02]  /*c7190*/  LOP3.LUT R12, R57, 0xffff, RZ, 0xc0, !PT ;  /* 0x0000ffff390c7812 */ /* 0x000fe400078ec0ff */
[----:B------:R-:W-:Y:S02]  /*c71a0*/  PRMT R9, R11, 0x3340, R0 ;  /* 0x000033400b097816 */ /* 0x000fe40000000000 */
[----:B------:R-:W-:-:S04]  /*c71b0*/  PRMT R10, R13, 0x3340, R12 ;  /* 0x000033400d0a7816 */ /* 0x000fc8000000000c */
[----:B0-----:R-:W-:-:S05]  /*c71c0*/  PRMT R3, R10, 0x5410, R9 ;  /* 0x000054100a037816 */ /* 0x001fca0000000009 */
[----:B------:R0:W-:Y:S04]  /*c71d0*/  STL [R1+0x140], R3 ;  /* 0x0001400301007387 */ /* 0x0001e80000100800 */
[----:B------:R-:W2:Y:S04]  /*c71e0*/  LDL.LU R53, [R1+0xe98] ;  /* 0x000e980001357983 */ /* 0x000ea80000300800 */
[----:B------:R-:W2:Y:S04]  /*c71f0*/  LDL.LU R52, [R1+0xe10] ;  /* 0x000e100001347983 */ /* 0x000ea80000300800 */
[----:B------:R-:W2:Y:S01]  /*c7200*/  LDL.LU R57, [R1+0xe50] ;  /* 0x000e500001397983 */ /* 0x000ea20000300800 */
[----:B------:R-:W-:-:S02]  /*c7210*/  IADD3 R6, P6, R2, R45, RZ ;  /* 0x0000002d02067210 */ /* 0x000fc40007fde0ff */
        /* <DEDUP_REMOVED lines=8> */
[----:B0-----:R-:W-:-:S02]  /*c72a0*/  PRMT R3, R11, 0x3340, R0 ;  /* 0x000033400b037816 */ /* 0x001fc40000000000 */
[----:B-1----:R-:W-:-:S05]  /*c72b0*/  PRMT R6, R10, 0x3340, R9 ;  /* 0x000033400a067816 */ /* 0x002fca0000000009 */
[----:B------:R0:W-:Y:S04]  /*c72c0*/  STL [R1+0xb0], R6 ;  /* 0x0000b00601007387 */ /* 0x0001e80000100800 */
[----:B------:R1:W-:Y:S01]  /*c72d0*/  STL [R1+0x2c], R3 ;  /* 0x00002c0301007387 */ /* 0x0003e20000100800 */
[----:B0-----:R-:W-:-:S05]  /*c72e0*/  IADD3 R6, P6, R2, R44, RZ ;  /* 0x0000002c02067210 */ /* 0x001fca0007fde0ff */
[----:B------:R-:W-:Y:S01]  /*c72f0*/  IMAD.X R7, R8, 0x1, R26, P6 ;  /* 0x0000000108077824 */ /* 0x000fe200030e061a */
[----:B------:R-:W-:Y:S02]  /*c7300*/  LOP3.LUT R15, R5, 0xffff, RZ, 0xc0, !PT ;  /* 0x0000ffff050f7812 */ /* 0x000fe400078ec0ff */
[----:B---3--:R-:W-:Y:S02]  /*c7310*/  LOP3.LUT R13, R59, 0xffff, RZ, 0xc0, !PT ;  /* 0x0000ffff3b0d7812 */ /* 0x008fe400078ec0ff */
[----:B----4-:R-:W-:Y:S02]  /*c7320*/  LOP3.LUT R11, R61, 0xffff, RZ, 0xc0, !PT ;  /* 0x0000ffff3d0b7812 */ /* 0x010fe400078ec0ff */
[----:B------:R-:W-:Y:S02]  /*c7330*/  LOP3.LUT R12, R4, 0xffff, RZ, 0xc0, !PT ;  /* 0x0000ffff040c7812 */ /* 0x000fe400078ec0ff */
[----:B------:R-:W-:Y:S02]  /*c7340*/  PRMT R9, R11, 0x3340, R0 ;  /* 0x000033400b097816 */ /* 0x000fe40000000000 */
[----:B------:R-:W-:-:S02]  /*c7350*/  PRMT R10, R13, 0x3340, R12 ;  /* 0x000033400d0a7816 */ /* 0x000fc4000000000c */
[----:B------:R-:W-:Y:S02]  /*c7360*/  SHF.R.U32.HI R11, RZ, 0x8, R11 ;  /* 0x00000008ff0b7819 */ /* 0x000fe4000001160b */
[----:B-1----:R-:W-:Y:S02]  /*c7370*/  PRMT R3, R10, 0x5410, R9 ;  /* 0x000054100a037816 */ /* 0x002fe40000000009 */
[----:B------:R-:W-:Y:S02]  /*c7380*/  SHF.R.U32.HI R10, RZ, 0x8, R13 ;  /* 0x00000008ff0a7819 */ /* 0x000fe4000001160d */
[----:B------:R-:W-:Y:S02]  /*c7390*/  SHF.R.U32.HI R9, RZ, 0x8, R12 ;  /* 0x00000008ff097819 */ /* 0x000fe4000001160c */
[----:B------:R-:W-:Y:S02]  /*c73a0*/  LOP3.LUT R10, R10, 0xffff, RZ, 0xc0, !PT ;  /* 0x0000ffff0a0a7812 */ /* 0x000fe400078ec0ff */
[----:B------:R-:W-:-:S02]  /*c73b0*/  LOP3.LUT R9, R9, 0xffff, RZ, 0xc0, !PT ;  /* 0x0000ffff09097812 */ /* 0x000fc400078ec0ff */
[----:B------:R-:W-:Y:S01]  /*c73c0*/  LOP3.LUT R11, R11, 0xffff, RZ, 0xc0, !PT ;  /* 0x0000ffff0b0b7812 */ /* 0x000fe200078ec0ff */
[----:B------:R0:W-:Y:S01]  /*c73d0*/  STL [R1+0x118], R3 ;  /* 0x0001180301007387 */ /* 0x0001e20000100800 */
[----:B------:R-:W-:-:S03]  /*c73e0*/  PRMT R4, R10, 0x3340, R9 ;  /* 0x000033400a047816 */ /* 0x000fc60000000009 */
[----:B------:R-:W-:Y:S01]  /*c73f0*/  STL.64 [R1+0xd88], R6 ;  /* 0x000d880601007387 */ /* 0x000fe20000100a00 */
[----:B0-----:R-:W-:-:S03]  /*c7400*/  PRMT R3, R11, 0x3340, R0 ;  /* 0x000033400b037816 */ /* 0x001fc60000000000 */
[----:B------:R0:W-:Y:S04]  /*c7410*/  STL [R1+0xac], R4 ;  /* 0x0000ac0401007387 */ /* 0x0001e80000100800 */
[----:B------:R-:W-:Y:S04]  /*c7420*/  STL [R1+0x20], R3 ;  /* 0x0000200301007387 */ /* 0x000fe80000100800 */
[----:B------:R-:W3:Y:S01]  /*c7430*/  LDL.LU R5, [R1+0x5224] ;  /* 0x0052240001057983 */ /* 0x000ee20000300800 */
[----:B--2---:R-:W-:-:S03]  /*c7440*/  LOP3.LUT R11, R57, 0xffff, RZ, 0xc0, !PT ;  /* 0x0000ffff390b7812 */ /* 0x004fc600078ec0ff */
[----:B------:R-:W2:Y:S01]  /*c7450*/  LDL.LU R57, [R1+0xe9c] ;  /* 0x000e9c0001397983 */ /* 0x000ea20000300800 */
[----:B------:R-:W-:Y:S02]  /*c7460*/  LOP3.LUT R14, R58, 0xffff, RZ, 0xc0, !PT ;  /* 0x0000ffff3a0e7812 */ /* 0x000fe400078ec0ff */
[----:B------:R-:W-:Y:S01]  /*c7470*/  LOP3.LUT R12, R54, 0xffff, RZ, 0xc0, !PT ;  /* 0x0000ffff360c7812 */ /* 0x000fe200078ec0ff */
[----:B------:R-:W4:Y:S01]  /*c7480*/  LDL.LU R60, [R1+0xe14] ;  /* 0x000e1400013c7983 */ /* 0x000f220000300800 */
[----:B------:R-:W-:Y:S02]  /*c7490*/  PRMT R9, R15, 0x3340, R0 ;  /* 0x000033400f097816 */ /* 0x000fe40000000000 */
[----:B------:R-:W-:Y:S01]  /*c74a0*/  PRMT R10, R14, 0x3340, R12 ;  /* 0x000033400e0a7816 */ /* 0x000fe2000000000c */
[----:B------:R-:W3:Y:S01]  /*c74b0*/  LDL.LU R59, [R1+0xe54] ;  /* 0x000e5400013b7983 */ /* 0x000ee20000300800 */
[----:B------:R-:W-:Y:S02]  /*c74c0*/  LOP3.LUT R13, R53, 0xffff, RZ, 0xc0, !PT ;  /* 0x0000ffff350d7812 */ /* 0x000fe400078ec0ff */
[----:B------:R-:W-:Y:S01]  /*c74d0*/  LOP3.LUT R16, R52, 0xffff, RZ, 0xc0, !PT ;  /* 0x0000ffff34107812 */ /* 0x000fe200078ec0ff */
[----:B0-----:R-:W3:Y:S01]  /*c74e0*/  LDL.LU R4, [R1+0x34c] ;  /* 0x00034c0001047983 */ /* 0x001ee20000300800 */
[----:B------:R-:W-:-:S02]  /*c74f0*/  PRMT R54, R10, 0x5410, R9 ;  /* 0x000054100a367816 */ /* 0x000fc40000000009 */
[----:B------:R-:W-:Y:S01]  /*c7500*/  PRMT R9, R16, 0x3340, R0 ;  /* 0x0000334010097816 */ /* 0x000fe20000000000 */
[----:B------:R-:W3:Y:S01]  /*c7510*/  LDL.LU R58, [R1+0x2d8] ;  /* 0x0002d800013a7983 */ /* 0x000ee20000300800 */
[----:B------:R-:W-:Y:S02]  /*c7520*/  PRMT R10, R13, 0x3340, R11 ;  /* 0x000033400d0a7816 */ /* 0x000fe4000000000b */
[----:B------:R-:W-:Y:S02]  /*c7530*/  IADD3 R6, P6, R2, R43, RZ ;  /* 0x0000002b02067210 */ /* 0x000fe40007fde0ff */
[----:B------:R-:W-:Y:S02]  /*c7540*/  PRMT R48, R10, 0x5410, R9 ;  /* 0x000054100a307816 */ /* 0x000fe40000000009 */
[----:B------:R-:W-:Y:S02]  /*c7550*/  SHF.R.U32.HI R10, RZ, 0x8, R13 ;  /* 0x00000008ff0a7819 */ /* 0x000fe4000001160d */
[----:B------:R-:W-:-:S02]  /*c7560*/  SHF.R.U32.HI R9, RZ, 0x8, R11 ;  /* 0x00000008ff097819 */ /* 0x000fc4000001160b */
[----:B------:R-:W-:Y:S02]  /*c7570*/  SHF.R.U32.HI R14, RZ, 0x8, R14 ;  /* 0x00000008ff0e7819 */ /* 0x000fe4000001160e */
[----:B------:R-:W-:Y:S01]  /*c7580*/  SHF.R.U32.HI R11, RZ, 0x8, R12 ;  /* 0x00000008ff0b7819 */ /* 0x000fe2000001160c */
[----:B------:R-:W-:Y:S01]  /*c7590*/  IMAD.X R7, R8, 0x1, R24, P6 ;  /* 0x0000000108077824 */ /* 0x000fe200030e0618 */
[----:B------:R-:W-:Y:S02]  /*c75a0*/  LOP3.LUT R10, R10, 0xffff, RZ, 0xc0, !PT ;  /* 0x0000ffff0a0a7812 */ /* 0x000fe400078ec0ff */
[----:B------:R-:W-:Y:S01]  /*c75b0*/  LOP3.LUT R9, R9, 0xffff, RZ, 0xc0, !PT ;  /* 0x0000ffff09097812 */ /* 0x000fe200078ec0ff */
[----:B------:R-:W-:Y:S01]  /*c75c0*/  STL [R1+0x5190], R54 ;  /* 0x0051903601007387 */ /* 0x000fe20000100800 */
[----:B------:R-:W-:Y:S02]  /*c75d0*/  LOP3.LUT R12, R14, 0xffff, RZ, 0xc0, !PT ;  /* 0x0000ffff0e0c7812 */ /* 0x000fe400078ec0ff */
[----:B------:R-:W-:Y:S01]  /*c75e0*/  LOP3.LUT R11, R11, 0xffff, RZ, 0xc0, !PT ;  /* 0x0000ffff0b0b7812 */ /* 0x000fe200078ec0ff */
[----:B------:R0:W-:Y:S01]  /*c75f0*/  STL [R1+0x518c], R48 ;  /* 0x00518c3001007387 */ /* 0x0001e20000100800 */
[----:B------:R-:W-:-:S02]  /*c7600*/  PRMT R53, R10, 0x3340, R9 ;  /* 0x000033400a357816 */ /* 0x000fc40000000009 */
[----:B------:R-:W-:Y:S01]  /*c7610*/  SHF.R.U32.HI R9, RZ, 0x8, R15 ;  /* 0x00000008ff097819 */ /* 0x000fe2000001160f */
[----:B------:R1:W-:Y:S01]  /*c7620*/  STL.64 [R1+0xd70], R6 ;  /* 0x000d700601007387 */ /* 0x0003e20000100a00 */
[----:B------:R-:W-:Y:S02]  /*c7630*/  SHF.R.U32.HI R10, RZ, 0x8, R16 ;  /* 0x00000008ff0a7819 */ /* 0x000fe40000011610 */
[----:B------:R-:W-:Y:S02]  /*c7640*/  LOP3.LUT R9, R9, 0xffff, RZ, 0xc0, !PT ;  /* 0x0000ffff09097812 */ /* 0x000fe400078ec0ff */
[----:B0-----:R-:W-:Y:S01]  /*c7650*/  IADD3 R48, P6, R2, R42, RZ ;  /* 0x0000002a02307210 */ /* 0x001fe20007fde0ff */
[----:B------:R-:W-:Y:S01]  /*c7660*/  STL [R1+0x5210], R53 ;  /* 0x0052103501007387 */ /* 0x000fe20000100800 */
[----:B------:R-:W-:Y:S02]  /*c7670*/  LOP3.LUT R10, R10, 0xffff, RZ, 0xc0, !PT ;  /* 0x0000ffff0a0a7812 */ /* 0x000fe400078ec0ff */
[----:B-1----:R-:W-:Y:S01]  /*c7680*/  PRMT R6, R12, 0x3340, R11 ;  /* 0x000033400c067816 */ /* 0x002fe2000000000b */
[----:B------:R-:W-:Y:S01]  /*c7690*/  IMAD.X R49, R8, 0x1, R25, P6 ;  /* 0x0000000108317824 */ /* 0x000fe200030e0619 */
[----:B------:R-:W-:-:S03]  /*c76a0*/  PRMT R3, R10, 0x3340, R0 ;  /* 0x000033400a037816 */ /* 0x000fc60000000000 */
[----:B------:R0:W-:Y:S04]  /*c76b0*/  STL [R1+0x5214], R6 ;  /* 0x0052140601007387 */ /* 0x0001e80000100800 */
[----:B------:R1:W-:Y:S01]  /*c76c0*/  STL.64 [R1+0xd68], R48 ;  /* 0x000d683001007387 */ /* 0x0003e20000100a00 */
[----:B0-----:R-:W-:-:S05]  /*c76d0*/  PRMT R6, R9, 0x3340, R0 ;  /* 0x0000334009067816 */ /* 0x001fca0000000000 */
[----:B------:R-:W-:Y:S04]  /*c76e0*/  STL [R1+0x34], R6 ;  /* 0x0000340601007387 */ /* 0x000fe80000100800 */
[----:B------:R-:W3:Y:S04]  /*c76f0*/  LDL.LU R61, [R1+0xe78] ;  /* 0x000e7800013d7983 */ /* 0x000ee80000300800 */
[----:B------:R0:W-:Y:S04]  /*c7700*/  STL [R1+0x40], R3 ;  /* 0x0000400301007387 */ /* 0x0001e80000100800 */
[----:B------:R-:W3:Y:S01]  /*c7710*/  LDL.LU R52, [R1+0xdf8] ;  /* 0x000df80001347983 */ /* 0x000ee20000300800 */
[----:B--2---:R-:W-:-:S03]  /*c7720*/  LOP3.LUT R14, R57, 0xffff, RZ, 0xc0, !PT ;  /* 0x0000ffff390e7812 */ /* 0x004fc600078ec0ff */
[----:B------:R-:W2:Y:S01]  /*c7730*/  LDL.LU R57, [R1+0xe48] ;  /* 0x000e480001397983 */ /* 0x000ea20000300800 */
[----:B----4-:R-:W-:Y:S02]  /*c7740*/  LOP3.LUT R15, R60, 0xffff, RZ, 0xc0, !PT ;  /* 0x0000ffff3c0f7812 */ /* 0x010fe400078ec0ff */
[----:B---3--:R-:W-:Y:S02]  /*c7750*/  LOP3.LUT R13, R59, 0xffff, RZ, 0xc0, !PT ;  /* 0x0000ffff3b0d7812 */ /* 0x008fe400078ec0ff */
[----:B------:R-:W-:Y:S02]  /*c7760*/  PRMT R9, R15, 0x3340, R0 ;  /* 0x000033400f097816 */ /* 0x000fe40000000000 */
[----:B------:R-:W-:Y:S02]  /*c7770*/  PRMT R10, R14, 0x3340, R13 ;  /* 0x000033400e0a7816 */ /* 0x000fe4000000000d */
[----:B------:R-:W-:Y:S02]  /*c7780*/  LOP3.LUT R12, R4, 0xffff, RZ, 0xc0, !PT ;  /* 0x0000ffff040c7812 */ /* 0x000fe400078ec0ff */
[----:B------:R-:W-:-:S02]  /*c7790*/  LOP3.LUT R53, R58, 0xffff, RZ, 0xc0, !PT ;  /* 0x0000ffff3a357812 */ /* 0x000fc400078ec0ff */
[----:B------:R-:W-:Y:S02]  /*c77a0*/  LOP3.LUT R11, R5, 0xffff, RZ, 0xc0, !PT ;  /* 0x0000ffff050b7812 */ /* 0x000fe400078ec0ff */
[----:B-1----:R-:W-:Y:S02]  /*c77b0*/  PRMT R49, R10, 0x5410, R9 ;  /* 0x000054100a317816 */ /* 0x002fe40000000009 */
[----:B------:R-:W-:Y:S02]  /*c77c0*/  PRMT R9, R53, 0x3340, R0 ;  /* 0x0000334035097816 */ /* 0x000fe40000000000 */
[----:B------:R-:W-:Y:S02]  /*c77d0*/  PRMT R10, R12, 0x3340, R11 ;  /* 0x000033400c0a7816 */ /* 0x000fe4000000000b */
[----:B------:R-:W-:Y:S02]  /*c77e0*/  IADD3 R4, P6, R2, R41, RZ ;  /* 0x0000002902047210 */ /* 0x000fe40007fde0ff */
[----:B0-----:R-:W-:-:S03]  /*c77f0*/  PRMT R3, R10, 0x5410, R9 ;  /* 0x000054100a037816 */ /* 0x001fc60000000009 */
[----:B------:R-:W-:Y:S01]  /*c7800*/  IMAD.X R5, R8, 0x1, R17, P6 ;  /* 0x0000000108057824 */ /* 0x000fe200030e0611 */
[----:B------:R-:W-:Y:S04]  /*c7810*/  STL [R1+0x5194], R49 ;  /* 0x0051943101007387 */ /* 0x000fe80000100800 */
[----:B------:R-:W-:Y:S04]  /*c7820*/  STL [R1+0x14c], R3 ;  /* 0x00014c0301007387 */ /* 0x000fe80000100800 */
[----:B------:R0:W-:Y:S01]  /*c7830*/  STL.64 [R1+0xd40], R4 ;  /* 0x000d400401007387 */ /* 0x0001e20000100a00 */
[----:B------:R-:W-:-:S02]  /*c7840*/  SHF.R.U32.HI R10, RZ, 0x8, R12 ;  /* 0x00000008ff0a7819 */ /* 0x000fc4000001160c */
[----:B------:R-:W-:Y:S02]  /*c7850*/  SHF.R.U32.HI R9, RZ, 0x8, R11 ;  /* 0x00000008ff097819 */ /* 0x000fe4000001160b */
[----:B------:R-:W-:Y:S01]  /*c7860*/  SHF.R.U32.HI R12, RZ, 0x8, R14 ;  /* 0x00000008ff0c7819 */ /* 0x000fe2000001160e */
[----:B0-----:R-:W3:Y:S04]  /*c7870*/  LDL.LU R4, [R1+0x28e4] ;  /* 0x0028e40001047983 */ /* 0x001ee80000300800 */
[----:B------:R-:W4:Y:S04]  /*c7880*/  LDL.LU R58, [R1+0x28c0] ;  /* 0x0028c000013a7983 */ /* 0x000f280000300800 */
[----:B------:R-:W4:Y:S01]  /*c7890*/  LDL.LU R5, [R1+0x28d0] ;  /* 0x0028d00001057983 */ /* 0x000f220000300800 */
[----:B------:R-:W-:-:S02]  /*c78a0*/  SHF.R.U32.HI R11, RZ, 0x8, R13 ;  /* 0x00000008ff0b7819 */ /* 0x000fc4000001160d */
[----:B------:R-:W-:Y:S02]  /*c78b0*/  LOP3.LUT R12, R12, 0xffff, RZ, 0xc0, !PT ;  /* 0x0000ffff0c0c7812 */ /* 0x000fe400078ec0ff */
[----:B------:R-:W-:Y:S02]  /*c78c0*/  LOP3.LUT R11, R11, 0xffff, RZ, 0xc0, !PT ;  /* 0x0000ffff0b0b7812 */ /* 0x000fe400078ec0ff */
[----:B------:R-:W-:Y:S02]  /*c78d0*/  LOP3.LUT R10, R10, 0xffff, RZ, 0xc0, !PT ;  /* 0x0000ffff0a0a7812 */ /* 0x000fe400078ec0ff */
[----:B------:R-:W-:Y:S02]  /*c78e0*/  LOP3.LUT R9, R9, 0xffff, RZ, 0xc0, !PT ;  /* 0x0000ffff09097812 */ /* 0x000fe400078ec0ff */
[----:B------:R-:W-:Y:S02]  /*c78f0*/  PRMT R3, R12, 0x3340, R11 ;  /* 0x000033400c037816 */ /* 0x000fe4000000000b */
[----:B------:R-:W-:-:S02]  /*c7900*/  PRMT R49, R10, 0x3340, R9 ;  /* 0x000033400a317816 */ /* 0x000fc40000000009 */
[----:B------:R-:W-:Y:S02]  /*c7910*/  LOP3.LUT R13, R61, 0xffff, RZ, 0xc0, !PT ;  /* 0x0000ffff3d0d7812 */ /* 0x000fe400078ec0ff */
[----:B------:R-:W-:-:S04]  /*c7920*/  LOP3.LUT R11, R52, 0xffff, RZ, 0xc0, !PT ;  /* 0x0000ffff340b7812 */ /* 0x000fc800078ec0ff */
[----:B------:R-:W-:Y:S01]  /*c7930*/  PRMT R9, R11, 0x3340, R0 ;  /* 0x000033400b097816 */ /* 0x000fe20000000000 */
[----:B------:R-:W-:Y:S04]  /*c7940*/  STL [R1+0x51ac], R49 ;  /* 0x0051ac3101007387 */ /* 0x000fe80000100800 */
[----:B------:R0:W-:Y:S01]  /*c7950*/  STL [R1+0xa0], R3 ;  /* 0x0000a00301007387 */ /* 0x0001e20000100800 */
[----:B--2---:R-:W-:-:S04]  /*c7960*/  LOP3.LUT R12, R57, 0xffff, RZ, 0xc0, !PT ;  /* 0x0000ffff390c7812 */ /* 0x004fc800078ec0ff */
[----:B------:R-:W-:-:S04]  /*c7970*/  PRMT R10, R13, 0x3340, R12 ;  /* 0x000033400d0a7816 */ /* 0x000fc8000000000c */
[----:B------:R-:W-:-:S05]  /*c7980*/  PRMT R50, R10, 0x5410, R9 ;  /* 0x000054100a327816 */ /* 0x000fca0000000009 */
[----:B------:R-:W-:Y:S04]  /*c7990*/  STL [R1+0x5198], R50 ;  /* 0x0051983201007387 */ /* 0x000fe80000100800 */
[----:B------:R-:W-:Y:S04]  /*c79a0*/  STL.64 [R1+0x5218], R40 ;  /* 0x0052182801007387 */ /* 0x000fe80000100a00 */
[----:B------:R-:W2:Y:S04]  /*c79b0*/  LDL.LU R61, [R1+0x28f4] ;  /* 0x0028f400013d7983 */ /* 0x000ea80000300800 */
[----:B------:R-:W2:Y:S04]  /*c79c0*/  LDL.LU R52, [R1+0x28cc] ;  /* 0x0028cc0001347983 */ /* 0x000ea80000300800 */
[----:B------:R-:W2:Y:S01]  /*c79d0*/  LDL.LU R57, [R1+0x28dc] ;  /* 0x0028dc0001397983 */ /* 0x000ea20000300800 */
[----:B------:R-:W-:-:S02]  /*c79e0*/  SHF.R.U32.HI R11, RZ, 0x8, R11 ;  /* 0x00000008ff0b7819 */ /* 0x000fc4000001160b */
[----:B------:R-:W-:Y:S02]  /*c79f0*/  IADD3 R6, P6, R2, R40, RZ ;  /* 0x0000002802067210 */ /* 0x000fe40007fde0ff */
[----:B------:R-:W-:Y:S02]  /*c7a00*/  SHF.R.U32.HI R10, RZ, 0x8, R13 ;  /* 0x00000008ff0a7819 */ /* 0x000fe4000001160d */
[----:B------:R-:W-:Y:S02]  /*c7a10*/  SHF.R.U32.HI R9, RZ, 0x8, R12 ;  /* 0x00000008ff097819 */ /* 0x000fe4000001160c */
[----:B------:R-:W-:Y:S01]  /*c7a20*/  LOP3.LUT R11, R11, 0xffff, RZ, 0xc0, !PT ;  /* 0x0000ffff0b0b7812 */ /* 0x000fe200078ec0ff */
[----:B------:R-:W-:Y:S01]  /*c7a30*/  IMAD.X R7, R8, 0x1, R18, P6 ;  /* 0x0000000108077824 */ /* 0x000fe200030e0612 */
[----:B------:R-:W-:Y:S02]  /*c7a40*/  LOP3.LUT R10, R10, 0xffff, RZ, 0xc0, !PT ;  /* 0x0000ffff0a0a7812 */ /* 0x000fe400078ec0ff */
[----:B------:R-:W-:-:S02]  /*c7a50*/  LOP3.LUT R9, R9, 0xffff, RZ, 0xc0, !PT ;  /* 0x0000ffff09097812 */ /* 0x000fc400078ec0ff */
[--C-:B0-----:R-:W-:Y:S01]  /*c7a60*/  PRMT R3, R11, 0x3340, R0.reuse ;  /* 0x000033400b037816 */ /* 0x101fe20000000000 */
[----:B------:R0:W-:Y:S01]  /*c7a70*/  STL.64 [R1+0xd30], R6 ;  /* 0x000d300601007387 */ /* 0x0001e20000100a00 */
[----:B---3--:R-:W-:Y:S02]  /*c7a80*/  LOP3.LUT R12, R4, 0xffff, RZ, 0xc0, !PT ;  /* 0x0000ffff040c7812 */ /* 0x008fe400078ec0ff */
[----:B----4-:R-:W-:Y:S02]  /*c7a90*/  LOP3.LUT R16, R58, 0xffff, RZ, 0xc0, !PT ;  /* 0x0000ffff3a107812 */ /* 0x010fe400078ec0ff */
[----:B------:R-:W-:Y:S02]  /*c7aa0*/  LOP3.LUT R11, R5, 0xffff, RZ, 0xc0, !PT ;  /* 0x0000ffff050b7812 */ /* 0x000fe400078ec0ff */
[----:B0-----:R-:W-:Y:S02]  /*c7ab0*/  PRMT R6, R10, 0x3340, R9 ;  /* 0x000033400a067816 */ /* 0x001fe40000000009 */
[----:B------:R-:W-:-:S02]  /*c7ac0*/  PRMT R9, R16, 0x3340, R0 ;  /* 0x0000334010097816 */ /* 0x000fc40000000000 */
[----:B------:R-:W-:Y:S01]  /*c7ad0*/  PRMT R10, R12, 0x3340, R11 ;  /* 0x000033400c0a7816 */ /* 0x000fe2000000000b */
[----:B------:R0:W-:Y:S03]  /*c7ae0*/  STL [R1+0x98], R6 ;  /* 0x0000980601007387 */ /* 0x0001e60000100800 */
[----:B------:R-:W-:Y:S01]  /*c7af0*/  PRMT R4, R10, 0x5410, R9 ;  /* 0x000054100a047816 */ /* 0x000fe20000000009 */
[----:B------:R1:W-:Y:S04]  /*c7b00*/  STL [R1+0x44], R3 ;  /* 0x0000440301007387 */ /* 0x0003e80000100800 */
[----:B------:R-:W-:Y:S04]  /*c7b10*/  STL [R1+0x51a8], R4 ;  /* 0x0051a80401007387 */ /* 0x000fe80000100800 */
[----:B------:R-:W3:Y:S01]  /*c7b20*/  LDL.LU R59, [R1+0x28e8] ;  /* 0x0028e800013b7983 */ /* 0x000ee20000300800 */
[----:B0-----:R-:W-:-:S03]  /*c7b30*/  IADD3 R6, P6, R2, R39, RZ ;  /* 0x0000002702067210 */ /* 0x001fc60007fde0ff */
[----:B------:R-:W4:Y:S04]  /*c7b40*/  LDL.LU R58, [R1+0x28c4] ;  /* 0x0028c400013a7983 */ /* 0x000f280000300800 */
[----:B------:R-:W4:Y:S01]  /*c7b50*/  LDL.LU R5, [R1+0x28d4] ;  /* 0x0028d40001057983 */ /* 0x000f220000300800 */
[----:B------:R-:W-:Y:S02]  /*c7b60*/  SHF.R.U32.HI R12, RZ, 0x8, R12 ;  /* 0x00000008ff0c7819 */ /* 0x000fe4000001160c */
[----:B------:R-:W-:Y:S01]  /*c7b70*/  SHF.R.U32.HI R10, RZ, 0x8, R11 ;  /* 0x00000008ff0a7819 */ /* 0x000fe2000001160b */
[----:B------:R-:W-:Y:S01]  /*c7b80*/  IMAD.X R7, R8, 0x1, R19, P6 ;  /* 0x0000000108077824 */ /* 0x000fe200030e0613 */
[----:B------:R-:W-:Y:S02]  /*c7b90*/  SHF.R.U32.HI R9, RZ, 0x8, R15 ;  /* 0x00000008ff097819 */ /* 0x000fe4000001160f */
[----:B------:R-:W-:-:S02]  /*c7ba0*/  LOP3.LUT R11, R12, 0xffff, RZ, 0xc0, !PT ;  /* 0x0000ffff0c0b7812 */ /* 0x000fc400078ec0ff */
[----:B------:R-:W-:Y:S01]  /*c7bb0*/  LOP3.LUT R10, R10, 0xffff, RZ, 0xc0, !PT ;  /* 0x0000ffff0a0a7812 */ /* 0x000fe200078ec0ff */
[----:B------:R0:W-:Y:S01]  /*c7bc0*/  STL.64 [R1+0xd38], R6 ;  /* 0x000d380601007387 */ /* 0x0001e20000100a00 */
[----:B------:R-:W-:-:S04]  /*c7bd0*/  LOP3.LUT R9, R9, 0xffff, RZ, 0xc0, !PT ;  /* 0x0000ffff09097812 */ /* 0x000fc800078ec0ff */
[----:B-1----:R-:W-:Y:S02]  /*c7be0*/  PRMT R3, R9, 0x3340, R0 ;  /* 0x0000334009037816 */ /* 0x002fe40000000000 */
[----:B0-----:R-:W-:-:S03]  /*c7bf0*/  PRMT R7, R11, 0x3340, R10 ;  /* 0x000033400b077816 */ /* 0x001fc6000000000a */
[----:B------:R0:W-:Y:S04]  /*c7c00*/  STL [R1+0x3c], R3 ;  /* 0x00003c0301007387 */ /* 0x0001e80000100800 */
[----:B------:R-:W4:Y:S01]  /*c7c10*/  LDL.LU R60, [R1+0x28f0] ;  /* 0x0028f000013c7983 */ /* 0x000f220000300800 */
[----:B--2---:R-:W-:Y:S02]  /*c7c20*/  LOP3.LUT R13, R61, 0xffff, RZ, 0xc0, !PT ;  /* 0x0000ffff3d0d7812 */ /* 0x004fe400078ec0ff */
[----:B------:R-:W-:Y:S02]  /*c7c30*/  LOP3.LUT R11, R52, 0xffff, RZ, 0xc0, !PT ;  /* 0x0000ffff340b7812 */ /* 0x000fe400078ec0ff */
[----:B------:R-:W-:Y:S02]  /*c7c40*/  LOP3.LUT R12, R57, 0xffff, RZ, 0xc0, !PT ;  /* 0x0000ffff390c7812 */ /* 0x000fe400078ec0ff */
[----:B------:R-:W-:-:S02]  /*c7c50*/  PRMT R9, R11, 0x3340, R0 ;  /* 0x000033400b097816 */ /* 0x000fc40000000000 */
[----:B------:R-:W-:-:S04]  /*c7c60*/  PRMT R10, R13, 0x3340, R12 ;  /* 0x000033400d0a7816 */ /* 0x000fc8000000000c */
[----:B0-----:R-:W-:-:S05]  /*c7c70*/  PRMT R3, R10, 0x5410, R9 ;  /* 0x000054100a037816 */ /* 0x001fca0000000009 */
[----:B------:R0:W-:Y:S04]  /*c7c80*/  STL [R1+0x51b0], R3 ;  /* 0x0051b00301007387 */ /* 0x0001e80000100800 */
[----:B------:R-:W2:Y:S04]  /*c7c90*/  LDL.LU R61, [R1+0x28c8] ;  /* 0x0028c800013d7983 */ /* 0x000ea80000300800 */
[----:B------:R-:W2:Y:S01]  /*c7ca0*/  LDL.LU R57, [R1+0x28d8] ;  /* 0x0028d80001397983 */ /* 0x000ea20000300800 */
[----:B------:R-:W-:Y:S02]  /*c7cb0*/  IADD3 R14, P6, R2, R38, RZ ;  /* 0x00000026020e7210 */ /* 0x000fe40007fde0ff */
[----:B------:R-:W-:-:S02]  /*c7cc0*/  SHF.R.U32.HI R11, RZ, 0x8, R11 ;  /* 0x00000008ff0b7819 */ /* 0x000fc4000001160b */
[----:B------:R-:W-:Y:S01]  /*c7cd0*/  SHF.R.U32.HI R10, RZ, 0x8, R13 ;  /* 0x00000008ff0a7819 */ /* 0x000fe2000001160d */
[----:B------:R-:W-:Y:S01]  /*c7ce0*/  IMAD.X R15, R8, 0x1, R20, P6 ;  /* 0x00000001080f7824 */ /* 0x000fe200030e0614 */
[----:B------:R-:W-:Y:S02]  /*c7cf0*/  SHF.R.U32.HI R9, RZ, 0x8, R12 ;  /* 0x00000008ff097819 */ /* 0x000fe4000001160c */
[----:B------:R-:W-:Y:S02]  /*c7d00*/  LOP3.LUT R11, R11, 0xffff, RZ, 0xc0, !PT ;  /* 0x0000ffff0b0b7812 */ /* 0x000fe400078ec0ff */
[----:B------:R4:W-:Y:S01]  /*c7d10*/  STL.64 [R1+0xd18], R14 ;  /* 0x000d180e01007387 */ /* 0x0009e20000100a00 */
[----:B------:R-:W-:Y:S02]  /*c7d20*/  LOP3.LUT R10, R10, 0xffff, RZ, 0xc0, !PT ;  /* 0x0000ffff0a0a7812 */ /* 0x000fe400078ec0ff */
[----:B------:R-:W-:Y:S02]  /*c7d30*/  LOP3.LUT R9, R9, 0xffff, RZ, 0xc0, !PT ;  /* 0x0000ffff09097812 */ /* 0x000fe400078ec0ff */
[----:B0-----:R-:W-:-:S02]  /*c7d40*/  PRMT R3, R11, 0x3340, R0 ;  /* 0x000033400b037816 */ /* 0x001fc40000000000 */
[----:B------:R-:W-:Y:S02]  /*c7d50*/  PRMT R52, R10, 0x3340, R9 ;  /* 0x000033400a347816 */ /* 0x000fe40000000009 */
[----:B---3--:R-:W-:Y:S02]  /*c7d60*/  LOP3.LUT R12, R59, 0xffff, RZ, 0xc0, !PT ;  /* 0x0000ffff3b0c7812 */ /* 0x008fe400078ec0ff */
[----:B----4-:R-:W-:Y:S02]  /*c7d70*/  LOP3.LUT R14, R58, 0xffff, RZ, 0xc0, !PT ;  /* 0x0000ffff3a0e7812 */ /* 0x010fe400078ec0ff */
[----:B------:R-:W-:Y:S02]  /*c7d80*/  LOP3.LUT R11, R5, 0xffff, RZ, 0xc0, !PT ;  /* 0x0000ffff050b7812 */ /* 0x000fe400078ec0ff */
[----:B------:R-:W-:Y:S02]  /*c7d90*/  PRMT R9, R14, 0x3340, R0 ;  /* 0x000033400e097816 */ /* 0x000fe40000000000 */
[----:B------:R-:W-:-:S04]  /*c7da0*/  PRMT R10, R12, 0x3340, R11 ;  /* 0x000033400c0a7816 */ /* 0x000fc8000000000b */
[----:B------:R-:W-:Y:S02]  /*c7db0*/  PRMT R58, R10, 0x5410, R9 ;  /* 0x000054100a3a7816 */ /* 0x000fe40000000009 */
[----:B------:R-:W-:Y:S02]  /*c7dc0*/  SHF.R.U32.HI R9, RZ, 0x8, R16 ;  /* 0x00000008ff097819 */ /* 0x000fe40000011610 */
[----:B------:R-:W-:Y:S02]  /*c7dd0*/  IADD3 R4, P6, R2, R37, RZ ;  /* 0x0000002502047210 */ /* 0x000fe40007fde0ff */
[----:B------:R-:W-:Y:S01]  /*c7de0*/  LOP3.LUT R9, R9, 0xffff, RZ, 0xc0, !PT ;  /* 0x0000ffff09097812 */ /* 0x000fe200078ec0ff */
[----:B------:R0:W-:Y:S02]  /*c7df0*/  STL [R1+0x38], R3 ;  /* 0x0000380301007387 */ /* 0x0001e40000100800 */
[----:B------:R-:W-:Y:S02]  /*c7e00*/  IMAD.X R5, R8, 0x1, R21, P6 ;  /* 0x0000000108057824 */ /* 0x000fe400030e0615 */
[----:B------:R-:W-:Y:S04]  /*c7e10*/  STL [R1+0x51b4], R58 ;  /* 0x0051b43a01007387 */ /* 0x000fe80000100800 */
[----:B------:R-:W3:Y:S01]  /*c7e20*/  LDL.LU R59, [R1+0xe7c] ;  /* 0x000e7c00013b7983 */ /* 0x000ee20000300800 */
[----:B0-----:R-:W-:-:S03]  /*c7e30*/  PRMT R3, R9, 0x3340, R0 ;  /* 0x0000334009037816 */ /* 0x001fc60000000000 */
[----:B------:R0:W-:Y:S01]  /*c7e40*/  STL.64 [R1+0xd10], R4 ;  /* 0x000d100401007387 */ /* 0x0001e20000100a00 */
[----:B------:R-:W-:-:S03]  /*c7e50*/  SHF.R.U32.HI R12, RZ, 0x8, R12 ;  /* 0x00000008ff0c7819 */ /* 0x000fc6000001160c */
[----:B------:R1:W-:Y:S01]  /*c7e60*/  STL [R1+0x30], R3 ;  /* 0x0000300301007387 */ /* 0x0003e20000100800 */
[----:B------:R-:W-:-:S03]  /*c7e70*/  SHF.R.U32.HI R10, RZ, 0x8, R11 ;  /* 0x00000008ff0a7819 */ /* 0x000fc6000001160b */
[----:B------:R-:W4:Y:S01]  /*c7e80*/  LDL.LU R50, [R1+0xdfc] ;  /* 0x000dfc0001327983 */ /* 0x000f220000300800 */
[----:B------:R-:W-:-:S03]  /*c7e90*/  LOP3.LUT R11, R12, 0xffff, RZ, 0xc0, !PT ;  /* 0x0000ffff0c0b7812 */ /* 0x000fc600078ec0ff */
[----:B------:R-:W4:Y:S01]  /*c7ea0*/  LDL.LU R49, [R1+0xe4c] ;  /* 0x000e4c0001317983 */ /* 0x000f220000300800 */
[----:B------:R-:W-:-:S03]  /*c7eb0*/  LOP3.LUT R12, R60, 0xffff, RZ, 0xc0, !PT ;  /* 0x0000ffff3c0c7812 */ /* 0x000fc600078ec0ff */
[----:B------:R-:W4:Y:S04]  /*c7ec0*/  LDL.LU R51, [R1+0x2f0] ;  /* 0x0002f00001337983 */ /* 0x000f280000300800 */
[----:B------:R-:W4:Y:S01]  /*c7ed0*/  LDL.LU R60, [R1+0x100] ;  /* 0x00010000013c7983 */ /* 0x000f220000300800 */
[----:B--2---:R-:W-:-:S03]  /*c7ee0*/  LOP3.LUT R13, R61, 0xffff, RZ, 0xc0, !PT ;  /* 0x0000ffff3d0d7812 */ /* 0x004fc600078ec0ff */
[----:B------:R-:W2:Y:S01]  /*c7ef0*/  LDL.LU R61, [R1+0x154] ;  /* 0x00015400013d7983 */ /* 0x000ea20000300800 */
[----:B------:R-:W-:Y:S02]  /*c7f00*/  LOP3.LUT R10, R10, 0xffff, RZ, 0xc0, !PT ;  /* 0x0000ffff0a0a7812 */ /* 0x000fe400078ec0ff */
[----:B------:R-:W-:Y:S01]  /*c7f10*/  IADD3 R40, P6, R2, R36, RZ ;  /* 0x0000002402287210 */ /* 0x000fe20007fde0ff */
[----:B------:R-:W2:Y:S01]  /*c7f20*/  LDL.LU R6, [R1+0x4] ;  /* 0x0000040001067983 */ /* 0x000ea20000300800 */
[----:B0-----:R-:W-:Y:S02]  /*c7f30*/  PRMT R5, R11, 0x3340, R10 ;  /* 0x000033400b057816 */ /* 0x001fe4000000000a */
[----:B------:R-:W-:Y:S01]  /*c7f40*/  LOP3.LUT R11, R57, 0xffff, RZ, 0xc0, !PT ;  /* 0x0000ffff390b7812 */ /* 0x000fe200078ec0ff */
[----:B------:R-:W-:Y:S01]  /*c7f50*/  IMAD.X R41, R8, 0x1, R22, P6 ;  /* 0x0000000108297824 */ /* 0x000fe200030e0616 */
[----:B------:R-:W-:Y:S02]  /*c7f60*/  IADD3 R2, P6, R2, R35, RZ ;  /* 0x0000002302027210 */ /* 0x000fe40007fde0ff */
[----:B------:R-:W-:-:S02]  /*c7f70*/  PRMT R9, R13, 0x3340, R0 ;  /* 0x000033400d097816 */ /* 0x000fc40000000000 */
[----:B------:R-:W-:Y:S01]  /*c7f80*/  PRMT R10, R12, 0x3340, R11 ;  /* 0x000033400c0a7816 */ /* 0x000fe2000000000b */
[----:B-1----:R-:W-:Y:S01]  /*c7f90*/  IMAD.X R3, R8, 0x1, R23, P6 ;  /* 0x0000000108037824 */ /* 0x002fe200030e0617 */
[----:B------:R-:W-:Y:S02]  /*c7fa0*/  SHF.R.U32.HI R8, RZ, 0x8, R11 ;  /* 0x00000008ff087819 */ /* 0x000fe4000001160b */
[----:B------:R-:W-:Y:S02]  /*c7fb0*/  PRMT R57, R10, 0x5410, R9 ;  /* 0x000054100a397816 */ /* 0x000fe40000000009 */
[----:B------:R-:W-:Y:S02]  /*c7fc0*/  SHF.R.U32.HI R9, RZ, 0x8, R12 ;  /* 0x00000008ff097819 */ /* 0x000fe4000001160c */
[----:B------:R-:W-:Y:S01]  /*c7fd0*/  LOP3.LUT R8, R8, 0xffff, RZ, 0xc0, !PT ;  /* 0x0000ffff08087812 */ /* 0x000fe200078ec0ff */
[----:B------:R-:W-:Y:S01]  /*c7fe0*/  STL [R1+0x51bc], R57 ;  /* 0x0051bc3901007387 */ /* 0x000fe20000100800 */
[----:B------:R-:W-:-:S03]  /*c7ff0*/  LOP3.LUT R9, R9, 0xffff, RZ, 0xc0, !PT ;  /* 0x0000ffff09097812 */ /* 0x000fc600078ec0ff */
[----:B------:R-:W-:Y:S04]  /*c8000*/  STL.64 [R1+0xcf8], R40 ;  /* 0x000cf82801007387 */ /* 0x000fe80000100a00 */
[----:B------:R0:W-:Y:S02]  /*c8010*/  STL.64 [R1+0xd00], R2 ;  /* 0x000d000201007387 */ /* 0x0001e40000100a00 */
[----:B0-----:R-:W-:Y:S02]  /*c8020*/  PRMT R2, R9, 0x3340, R8 ;  /* 0x0000334009027816 */ /* 0x001fe40000000008 */
[----:B------:R-:W-:Y:S02]  /*c8030*/  SHF.R.U32.HI R8, RZ, 0x8, R13 ;  /* 0x00000008ff087819 */ /* 0x000fe4000001160d */
[----:B------:R-:W-:-:S02]  /*c8040*/  SHF.R.U32.HI R9, RZ, 0x8, R14 ;  /* 0x00000008ff097819 */ /* 0x000fc4000001160e */
[----:B------:R-:W-:Y:S02]  /*c8050*/  LOP3.LUT R8, R8, 0xffff, RZ, 0xc0, !PT ;  /* 0x0000ffff08087812 */ /* 0x000fe400078ec0ff */
[----:B------:R-:W-:Y:S02]  /*c8060*/  LOP3.LUT R9, R9, 0xffff, RZ, 0xc0, !PT ;  /* 0x0000ffff09097812 */ /* 0x000fe400078ec0ff */
[--C-:B------:R-:W-:Y:S02]  /*c8070*/  PRMT R4, R8, 0x3340, R0.reuse ;  /* 0x0000334008047816 */ /* 0x100fe40000000000 */
[----:B------:R-:W-:-:S03]  /*c8080*/  PRMT R3, R9, 0x3340, R0 ;  /* 0x0000334009037816 */ /* 0x000fc60000000000 */
[----:B------:R-:W-:Y:S04]  /*c8090*/  STL [R1+0x28], R4 ;  /* 0x0000280401007387 */ /* 0x000fe80000100800 */
[----:B------:R-:W2:Y:S01]  /*c80a0*/  LDL.LU R48, [R1+0x310] ;  /* 0x0003100001307983 */ /* 0x000ea20000300800 */
[----:B---3--:R-:W-:-:S03]  /*c80b0*/  LOP3.LUT R13, R59, 0xffff, RZ, 0xc0, !PT ;  /* 0x0000ffff3b0d7812 */ /* 0x008fc600078ec0ff */
[----:B------:R0:W-:Y:S04]  /*c80c0*/  STL [R1+0x24], R3 ;  /* 0x0000240301007387 */ /* 0x0001e80000100800 */
[----:B------:R-:W3:Y:S04]  /*c80d0*/  LDL.LU R54, [R1+0x104] ;  /* 0x0001040001367983 */ /* 0x000ee80000300800 */
[----:B------:R-:W3:Y:S01]  /*c80e0*/  LDL.LU R59, [R1+0x15c] ;  /* 0x00015c00013b7983 */ /* 0x000ee20000300800 */
[----:B----4-:R-:W-:Y:S02]  /*c80f0*/  LOP3.LUT R50, R50, 0xffff, RZ, 0xc0, !PT ;  /* 0x0000ffff32327812 */ /* 0x010fe400078ec0ff */
[----:B------:R-:W-:-:S02]  /*c8100*/  LOP3.LUT R12, R49, 0xffff, RZ, 0xc0, !PT ;  /* 0x0000ffff310c7812 */ /* 0x000fc400078ec0ff */
[----:B------:R-:W-:Y:S02]  /*c8110*/  PRMT R8, R50, 0x3340, R0 ;  /* 0x0000334032087816 */ /* 0x000fe40000000000 */
[----:B------:R-:W-:Y:S02]  /*c8120*/  PRMT R9, R13, 0x3340, R12 ;  /* 0x000033400d097816 */ /* 0x000fe4000000000c */
[----:B------:R-:W-:Y:S02]  /*c8130*/  LOP3.LUT R11, R51, 0xffff, RZ, 0xc0, !PT ;  /* 0x0000ffff330b7812 */ /* 0x000fe400078ec0ff */
[----:B------:R-:W-:Y:S02]  /*c8140*/  LOP3.LUT R14, R60, 0xffff, RZ, 0xc0, !PT ;  /* 0x0000ffff3c0e7812 */ /* 0x000fe400078ec0ff */
[----:B------:R-:W-:Y:S02]  /*c8150*/  PRMT R51, R9, 0x5410, R8 ;  /* 0x0000541009337816 */ /* 0x000fe40000000008 */
[----:B------:R-:W-:-:S03]  /*c8160*/  PRMT R8, R14, 0x3340, R0 ;  /* 0x000033400e087816 */ /* 0x000fc60000000000 */
[----:B------:R-:W-:Y:S01]  /*c8170*/  STL [R1+0x5144], R51 ;  /* 0x0051443301007387 */ /* 0x000fe20000100800 */
[----:B--2---:R-:W-:-:S04]  /*c8180*/  LOP3.LUT R10, R61, 0xffff, RZ, 0xc0, !PT ;  /* 0x0000ffff3d0a7812 */ /* 0x004fc800078ec0ff */
[----:B------:R-:W-:-:S04]  /*c8190*/  PRMT R9, R11, 0x3340, R10 ;  /* 0x000033400b097816 */ /* 0x000fc8000000000a */
[----:B0-----:R-:W-:-:S05]  /*c81a0*/  PRMT R3, R9, 0x5410, R8 ;  /* 0x0000541009037816 */ /* 0x001fca0000000008 */
[----:B------:R0:W-:Y:S04]  /*c81b0*/  STL [R1+0x110], R3 ;  /* 0x0001100301007387 */ /* 0x0001e80000100800 */
[----:B------:R-:W2:Y:S04]  /*c81c0*/  LDL.LU R60, [R1+0x2f8] ;  /* 0x0002f800013c7983 */ /* 0x000ea80000300800 */
[----:B------:R-:W4:Y:S01]  /*c81d0*/  LDL.LU R61, [R1+0x130] ;  /* 0x00013000013d7983 */ /* 0x000f220000300800 */
[----:B------:R-:W-:Y:S02]  /*c81e0*/  SHF.R.U32.HI R9, RZ, 0x8, R12 ;  /* 0x00000008ff097819 */ /* 0x000fe4000001160c */
[----:B------:R-:W-:-:S02]  /*c81f0*/  SHF.R.U32.HI R12, RZ, 0x8, R11 ;  /* 0x00000008ff0c7819 */ /* 0x000fc4000001160b */
[----:B------:R-:W-:Y:S02]  /*c8200*/  SHF.R.U32.HI R11, RZ, 0x8, R10 ;  /* 0x00000008ff0b7819 */ /* 0x000fe4000001160a */
[----:B------:R-:W-:Y:S02]  /*c8210*/  SHF.R.U32.HI R13, RZ, 0x8, R13 ;  /* 0x00000008ff0d7819 */ /* 0x000fe4000001160d */
[----:B------:R-:W-:Y:S02]  /*c8220*/  SHF.R.S32.HI R8, RZ, 0x1f, R6 ;  /* 0x0000001fff087819 */ /* 0x000fe40000011406 */
[----:B------:R-:W-:Y:S02]  /*c8230*/  IADD3 R40, P6, R6, R34, RZ ;  /* 0x0000002206287210 */ /* 0x000fe40007fde0ff */
[----:B------:R-:W-:Y:S02]  /*c8240*/  LOP3.LUT R12, R12, 0xffff, RZ, 0xc0, !PT ;  /* 0x0000ffff0c0c7812 */ /* 0x000fe400078ec0ff */
[----:B------:R-:W-:-:S02]  /*c8250*/  LOP3.LUT R11, R11, 0xffff, RZ, 0xc0, !PT ;  /* 0x0000ffff0b0b7812 */ /* 0x000fc400078ec0ff */
[----:B------:R-:W-:Y:S02]  /*c8260*/  LOP3.LUT R10, R13, 0xffff, RZ, 0xc0, !PT ;  /* 0x0000ffff0d0a7812 */ /* 0x000fe400078ec0ff */
[----:B------:R-:W-:Y:S01]  /*c8270*/  LOP3.LUT R9, R9, 0xffff, RZ, 0xc0, !PT ;  /* 0x0000ffff09097812 */ /* 0x000fe200078ec0ff */
[----:B------:R-:W-:Y:S01]  /*c8280*/  IMAD.X R41, R8, 0x1, R31, P6 ;  /* 0x0000000108297824 */ /* 0x000fe200030e061f */
[----:B0-----:R-:W-:Y:S02]  /*c8290*/  PRMT R3, R12, 0x3340, R11 ;  /* 0x000033400c037816 */ /* 0x001fe4000000000b */
[----:B------:R-:W-:Y:S02]  /*c82a0*/  PRMT R4, R10, 0x3340, R9 ;  /* 0x000033400a047816 */ /* 0x000fe40000000009 */
[----:B------:R-:W-:Y:S04]  /*c82b0*/  STL.64 [R1+0xcc8], R40 ;  /* 0x000cc82801007387 */ /* 0x000fe80000100a00 */
[----:B------:R-:W-:Y:S04]  /*c82c0*/  STL [R1+0x51c0], R4 ;  /* 0x0051c00401007387 */ /* 0x000fe80000100800 */
[----:B------:R0:W-:Y:S01]  /*c82d0*/  STL [R1+0x80], R3 ;  /* 0x0000800301007387 */ /* 0x0001e20000100800 */
[----:B------:R-:W-:-:S02]  /*c82e0*/  LOP3.LUT R12, R48, 0xffff, RZ, 0xc0, !PT ;  /* 0x0000ffff300c7812 */ /* 0x000fc400078ec0ff */
[----:B---3--:R-:W-:Y:S02]  /*c82f0*/  LOP3.LUT R13, R54, 0xffff, RZ, 0xc0, !PT ;  /* 0x0000ffff360d7812 */ /* 0x008fe400078ec0ff */
[----:B------:R-:W-:Y:S02]  /*c8300*/  LOP3.LUT R11, R59, 0xffff, RZ, 0xc0, !PT ;  /* 0x0000ffff3b0b7812 */ /* 0x000fe400078ec0ff */
[----:B------:R-:W-:Y:S02]  /*c8310*/  PRMT R9, R13, 0x3340, R0 ;  /* 0x000033400d097816 */ /* 0x000fe40000000000 */
[----:B------:R-:W-:Y:S02]  /*c8320*/  PRMT R10, R12, 0x3340, R11 ;  /* 0x000033400c0a7816 */ /* 0x000fe4000000000b */
[----:B------:R-:W-:Y:S02]  /*c8330*/  SHF.R.U32.HI R12, RZ, 0x8, R12 ;  /* 0x00000008ff0c7819 */ /* 0x000fe4000001160c */
[----:B0-----:R-:W-:-:S02]  /*c8340*/  PRMT R3, R10, 0x5410, R9 ;  /* 0x000054100a037816 */ /* 0x001fc40000000009 */
        /* <DEDUP_REMOVED lines=9> */
[----:B------:R-:W3:Y:S01]  /*c83e0*/  LDL.LU R48, [R1+0x304] ;  /* 0x0003040001307983 */ /* 0x000ee20000300800 */
[----:B------:R-:W-:-:S03]  /*c83f0*/  LOP3.LUT R14, R55, 0xffff, RZ, 0xc0, !PT ;  /* 0x0000ffff370e7812 */ /* 0x000fc600078ec0ff */
[----:B------:R-:W3:Y:S01]  /*c8400*/  LDL.LU R59, [R1+0xe0] ;  /* 0x0000e000013b7983 */ /* 0x000ee20000300800 */
[----:B0-----:R-:W-:-:S03]  /*c8410*/  PRMT R3, R11, 0x3340, R10 ;  /* 0x000033400b037816 */ /* 0x001fc6000000000a */
[----:B------:R0:W-:Y:S04]  /*c8420*/  STL.64 [R1+0xcd0], R40 ;  /* 0x000cd02801007387 */ /* 0x0001e80000100a00 */
[----:B------:R-:W-:Y:S04]  /*c8430*/  STL [R1+0x18], R4 ;  /* 0x0000180401007387 */ /* 0x000fe80000100800 */
[----:B------:R1:W-:Y:S04]  /*c8440*/  STL [R1+0x68], R3 ;  /* 0x0000680301007387 */ /* 0x0003e80000100800 */
[----:B------:R-:W3:Y:S01]  /*c8450*/  LDL.LU R55, [R1+0x5220] ;  /* 0x0052200001377983 */ /* 0x000ee20000300800 */
[----:B------:R-:W-:-:S02]  /*c8460*/  PRMT R9, R14, 0x3340, R0 ;  /* 0x000033400e097816 */ /* 0x000fc40000000000 */
[----:B0-----:R-:W-:-:S05]  /*c8470*/  IADD3 R40, P6, R6, R56, RZ ;  /* 0x0000003806287210 */ /* 0x001fca0007fde0ff */
[----:B------:R-:W-:Y:S01]  /*c8480*/  IMAD.X R41, R8, 0x1, R29, P6 ;  /* 0x0000000108297824 */ /* 0x000fe200030e061d */
[----:B--2---:R-:W-:Y:S02]  /*c8490*/  LOP3.LUT R12, R60, 0xffff, RZ, 0xc0, !PT ;  /* 0x0000ffff3c0c7812 */ /* 0x004fe400078ec0ff */
[----:B----4-:R-:W-:-:S04]  /*c84a0*/  LOP3.LUT R11, R61, 0xffff, RZ, 0xc0, !PT ;  /* 0x0000ffff3d0b7812 */ /* 0x010fc800078ec0ff */
[----:B------:R-:W-:-:S04]  /*c84b0*/  PRMT R10, R12, 0x3340, R11 ;  /* 0x000033400c0a7816 */ /* 0x000fc8000000000b */
[----:B-1----:R-:W-:-:S05]  /*c84c0*/  PRMT R3, R10, 0x5410, R9 ;  /* 0x000054100a037816 */ /* 0x002fca0000000009 */
[----:B------:R-:W-:Y:S04]  /*c84d0*/  STL [R1+0xfc], R3 ;  /* 0x0000fc0301007387 */ /* 0x000fe80000100800 */
[----:B------:R0:W-:Y:S04]  /*c84e0*/  STL.64 [R1+0xcb0], R40 ;  /* 0x000cb02801007387 */ /* 0x0001e80000100a00 */
[----:B0-----:R-:W2:Y:S04]  /*c84f0*/  LDL.LU R40, [R1+0xd90] ;  /* 0x000d900001287983 */ /* 0x001ea80000300800 */
[----:B------:R-:W4:Y:S04]  /*c8500*/  LDL.LU R41, [R1+0xd20] ;  /* 0x000d200001297983 */ /* 0x000f280000300800 */
[----:B------:R-:W4:Y:S01]  /*c8510*/  LDL.LU R49, [R1+0xd50] ;  /* 0x000d500001317983 */ /* 0x000f220000300800 */
[----:B------:R-:W-:-:S02]  /*c8520*/  SHF.R.U32.HI R12, RZ, 0x8, R12 ;  /* 0x00000008ff0c7819 */ /* 0x000fc4000001160c */
[----:B------:R-:W-:Y:S01]  /*c8530*/  SHF.R.U32.HI R10, RZ, 0x8, R11 ;  /* 0x00000008ff0a7819 */ /* 0x000fe2000001160b */
[----:B------:R-:W4:Y:S01]  /*c8540*/  LDL.LU R54, [R1+0xd94] ;  /* 0x000d940001367983 */ /* 0x000f220000300800 */
[----:B------:R-:W-:Y:S02]  /*c8550*/  SHF.R.U32.HI R9, RZ, 0x8, R13 ;  /* 0x00000008ff097819 */ /* 0x000fe4000001160d */
[----:B------:R-:W-:Y:S01]  /*c8560*/  LOP3.LUT R11, R12, 0xffff, RZ, 0xc0, !PT ;  /* 0x0000ffff0c0b7812 */ /* 0x000fe200078ec0ff */
[----:B------:R-:W4:Y:S01]  /*c8570*/  LDL.LU R60, [R1+0xd24] ;  /* 0x000d2400013c7983 */ /* 0x000f220000300800 */
[----:B------:R-:W-:Y:S02]  /*c8580*/  LOP3.LUT R10, R10, 0xffff, RZ, 0xc0, !PT ;  /* 0x0000ffff0a0a7812 */ /* 0x000fe400078ec0ff */
[----:B------:R-:W-:Y:S01]  /*c8590*/  LOP3.LUT R9, R9, 0xffff, RZ, 0xc0, !PT ;  /* 0x0000ffff09097812 */ /* 0x000fe200078ec0ff */
[----:B------:R-:W4:Y:S01]  /*c85a0*/  LDL.LU R61, [R1+0xd54] ;  /* 0x000d5400013d7983 */ /* 0x000f220000300800 */
[----:B------:R-:W-:-:S02]  /*c85b0*/  PRMT R3, R11, 0x3340, R10 ;  /* 0x000033400b037816 */ /* 0x000fc4000000000a */
[----:B------:R-:W-:Y:S02]  /*c85c0*/  PRMT R4, R9, 0x3340, R0 ;  /* 0x0000334009047816 */ /* 0x000fe40000000000 */
[----:B------:R-:W-:-:S03]  /*c85d0*/  IADD3 R58, P6, R6, R47, RZ ;  /* 0x0000002f063a7210 */ /* 0x000fc60007fde0ff */
[----:B------:R-:W-:Y:S04]  /*c85e0*/  STL [R1+0xc], R4 ;  /* 0x00000c0401007387 */ /* 0x000fe80000100800 */
[----:B------:R0:W-:Y:S01]  /*c85f0*/  STL [R1+0x4c], R3 ;  /* 0x00004c0301007387 */ /* 0x0001e20000100800 */
[----:B---3--:R-:W-:Y:S02]  /*c8600*/  LOP3.LUT R12, R48, 0xffff, RZ, 0xc0, !PT ;  /* 0x0000ffff300c7812 */ /* 0x008fe400078ec0ff */
[----:B------:R-:W-:-:S04]  /*c8610*/  LOP3.LUT R48, R59, 0xffff, RZ, 0xc0, !PT ;  /* 0x0000ffff3b307812 */ /* 0x000fc800078ec0ff */
[----:B------:R-:W-:Y:S01]  /*c8620*/  PRMT R9, R48, 0x3340, R0 ;  /* 0x0000334030097816 */ /* 0x000fe20000000000 */
[----:B------:R-:W-:Y:S01]  /*c8630*/  IMAD.X R59, R8, 0x1, R30, P6 ;  /* 0x00000001083b7824 */ /* 0x000fe200030e061e */
[----:B------:R-:W-:-:S04]  /*c8640*/  LOP3.LUT R11, R55, 0xffff, RZ, 0xc0, !PT ;  /* 0x0000ffff370b7812 */ /* 0x000fc800078ec0ff */
[----:B------:R-:W-:-:S04]  /*c8650*/  PRMT R10, R12, 0x3340, R11 ;  /* 0x000033400c0a7816 */ /* 0x000fc8000000000b */
[----:B0-----:R-:W-:Y:S02]  /*c8660*/  PRMT R3, R10, 0x5410, R9 ;  /* 0x000054100a037816 */ /* 0x001fe40000000009 */
[----:B------:R-:W-:Y:S02]  /*c8670*/  SHF.R.U32.HI R10, RZ, 0x8, R12 ;  /* 0x00000008ff0a7819 */ /* 0x000fe4000001160c */
[----:B------:R-:W-:Y:S01]  /*c8680*/  SHF.R.U32.HI R9, RZ, 0x8, R11 ;  /* 0x00000008ff097819 */ /* 0x000fe2000001160b */
[----:B------:R-:W-:Y:S04]  /*c8690*/  STL [R1+0x144], R3 ;  /* 0x0001440301007387 */ /* 0x000fe80000100800 */
[----:B------:R0:W-:Y:S01]  /*c86a0*/  STL.64 [R1+0xca8], R58 ;  /* 0x000ca83a01007387 */ /* 0x0001e20000100a00 */
[----:B------:R-:W-:-:S02]  /*c86b0*/  LOP3.LUT R10, R10, 0xffff, RZ, 0xc0, !PT ;  /* 0x0000ffff0a0a7812 */ /* 0x000fc400078ec0ff */
[----:B------:R-:W-:Y:S02]  /*c86c0*/  LOP3.LUT R9, R9, 0xffff, RZ, 0xc0, !PT ;  /* 0x0000ffff09097812 */ /* 0x000fe400078ec0ff */
[----:B0-----:R-:W-:-:S04]  /*c86d0*/  SHF.R.U32.HI R59, RZ, 0x8, R14 ;  /* 0x00000008ff3b7819 */ /* 0x001fc8000001160e */
[----:B------:R-:W-:Y:S02]  /*c86e0*/  LOP3.LUT R59, R59, 0xffff, RZ, 0xc0, !PT ;  /* 0x0000ffff3b3b7812 */ /* 0x000fe400078ec0ff */
[----:B------:R-:W-:Y:S02]  /*c86f0*/  PRMT R55, R10, 0x3340, R9 ;  /* 0x000033400a377816 */ /* 0x000fe40000000009 */
[----:B------:R-:W-:-:S05]  /*c8700*/  PRMT R59, R59, 0x3340, R0 ;  /* 0x000033403b3b7816 */ /* 0x000fca0000000000 */
[----:B------:R-:W-:Y:S04]  /*c8710*/  STL [R1+0x51f0], R59 ;  /* 0x0051f03b01007387 */ /* 0x000fe80000100800 */
[----:B------:R-:W-:Y:S04]  /*c8720*/  STL [R1+0x51c4], R55 ;  /* 0x0051c43701007387 */ /* 0x000fe80000100800 */
[----:B------:R-:W3:Y:S01]  /*c8730*/  LDL.LU R57, [R1+0xd78] ;  /* 0x000d780001397983 */ /* 0x000ee20000300800 */
[----:B--2---:R-:W-:-:S03]  /*c8740*/  LOP3.LUT R14, R40, 0xffff, RZ, 0xc0, !PT ;  /* 0x0000ffff280e7812 */ /* 0x004fc600078ec0ff */
[----:B------:R-:W2:Y:S01]  /*c8750*/  LDL.LU R40, [R1+0xa44] ;  /* 0x000a440001287983 */ /* 0x000ea20000300800 */
[----:B----4-:R-:W-:Y:S02]  /*c8760*/  LOP3.LUT R16, R41, 0xffff, RZ, 0xc0, !PT ;  /* 0x0000ffff29107812 */ /* 0x010fe400078ec0ff */
[----:B------:R-:W-:Y:S02]  /*c8770*/  LOP3.LUT R12, R49, 0xffff, RZ, 0xc0, !PT ;  /* 0x0000ffff310c7812 */ /* 0x000fe400078ec0ff */
[----:B------:R-:W-:Y:S02]  /*c8780*/  PRMT R9, R16, 0x3340, R0 ;  /* 0x0000334010097816 */ /* 0x000fe40000000000 */
[----:B------:R-:W-:-:S04]  /*c8790*/  PRMT R10, R14, 0x3340, R12 ;  /* 0x000033400e0a7816 */ /* 0x000fc8000000000c */
[----:B------:R-:W-:-:S05]  /*c87a0*/  PRMT R3, R10, 0x5410, R9 ;  /* 0x000054100a037816 */ /* 0x000fca0000000009 */
[----:B------:R0:W-:Y:S04]  /*c87b0*/  STL [R1+0xdc], R3 ;  /* 0x0000dc0301007387 */ /* 0x0001e80000100800 */
[----:B------:R-:W4:Y:S01]  /*c87c0*/  LDL.LU R41, [R1+0xd48] ;  /* 0x000d480001297983 */ /* 0x000f220000300800 */
[----:B------:R-:W-:Y:S02]  /*c87d0*/  LOP3.LUT R13, R54, 0xffff, RZ, 0xc0, !PT ;  /* 0x0000ffff360d7812 */ /* 0x000fe400078ec0ff */
        /* <DEDUP_REMOVED lines=9> */
[----:B------:R-:W-:Y:S01]  /*c8870*/  SHF.R.U32.HI R11, RZ, 0x8, R11 ;  /* 0x00000008ff0b7819 */ /* 0x000fe2000001160b */
[----:B------:R-:W-:Y:S01]  /*c8880*/  IMAD.X R55, R8, 0x1, R27, P6 ;  /* 0x0000000108377824 */ /* 0x000fe200030e061b */
[----:B------:R-:W-:Y:S02]  /*c8890*/  LOP3.LUT R10, R10, 0xffff, RZ, 0xc0, !PT ;  /* 0x0000ffff0a0a7812 */ /* 0x000fe400078ec0ff */
[----:B------:R-:W-:Y:S02]  /*c88a0*/  LOP3.LUT R9, R9, 0xffff, RZ, 0xc0, !PT ;  /* 0x0000ffff09097812 */ /* 0x000fe400078ec0ff */
[----:B------:R-:W-:Y:S02]  /*c88b0*/  LOP3.LUT R12, R13, 0xffff, RZ, 0xc0, !PT ;  /* 0x0000ffff0d0c7812 */ /* 0x000fe400078ec0ff */
[----:B------:R-:W-:Y:S01]  /*c88c0*/  LOP3.LUT R11, R11, 0xffff, RZ, 0xc0, !PT ;  /* 0x0000ffff0b0b7812 */ /* 0x000fe200078ec0ff */
[----:B------:R0:W-:Y:S01]  /*c88d0*/  STL [R1+0xe0], R3 ;  /* 0x0000e00301007387 */ /* 0x0001e20000100800 */
[----:B------:R-:W-:-:S03]  /*c88e0*/  PRMT R4, R10, 0x3340, R9 ;  /* 0x000033400a047816 */ /* 0x000fc60000000009 */
[----:B------:R1:W-:Y:S01]  /*c88f0*/  STL.64 [R1+0xca0], R54 ;  /* 0x000ca03601007387 */ /* 0x0003e20000100a00 */
[----:B0-----:R-:W-:-:S03]  /*c8900*/  PRMT R3, R12, 0x3340, R11 ;  /* 0x000033400c037816 */ /* 0x001fc6000000000b */
[----:B------:R-:W-:Y:S01]  /*c8910*/  STL [R1+0x58], R4 ;  /* 0x0000580401007387 */ /* 0x000fe20000100800 */
[----:B-1----:R-:W-:-:S03]  /*c8920*/  IADD3 R54, P6, R6, R45, RZ ;  /* 0x0000002d06367210 */ /* 0x002fc60007fde0ff */
[----:B------:R0:W-:Y:S02]  /*c8930*/  STL [R1+0x48], R3 ;  /* 0x0000480301007387 */ /* 0x0001e40000100800 */
[----:B------:R-:W-:Y:S02]  /*c8940*/  IMAD.X R55, R8, 0x1, R28, P6 ;  /* 0x0000000108377824 */ /* 0x000fe400030e061c */
[----:B------:R-:W4:Y:S04]  /*c8950*/  LDL.LU R60, [R1+0xecc] ;  /* 0x000ecc00013c7983 */ /* 0x000f280000300800 */
[----:B------:R-:W4:Y:S04]  /*c8960*/  LDL.LU R61, [R1+0xe28] ;  /* 0x000e2800013d7983 */ /* 0x000f280000300800 */
[----:B------:R-:W4:Y:S04]  /*c8970*/  LDL.LU R58, [R1+0xe80] ;  /* 0x000e8000013a7983 */ /* 0x000f280000300800 */
[----:B------:R1:W-:Y:S04]  /*c8980*/  STL.64 [R1+0xcc0], R54 ;  /* 0x000cc03601007387 */ /* 0x0003e80000100a00 */
[----:B0-----:R-:W4:Y:S04]  /*c8990*/  LDL.LU R3, [R1+0xd7c] ;  /* 0x000d7c0001037983 */ /* 0x001f280000300800 */
[----:B------:R-:W4:Y:S04]  /*c89a0*/  LDL.LU R49, [R1+0xcf0] ;  /* 0x000cf00001317983 */ /* 0x000f280000300800 */
[----:B-1----:R-:W4:Y:S01]  /*c89b0*/  LDL.LU R54, [R1+0xd4c] ;  /* 0x000d4c0001367983 */ /* 0x002f220000300800 */
[----:B---3--:R-:W-:-:S03]  /*c89c0*/  LOP3.LUT R14, R57, 0xffff, RZ, 0xc0, !PT ;  /* 0x0000ffff390e7812 */ /* 0x008fc600078ec0ff */
[----:B------:R-:W-:Y:S01]  /*c89d0*/  STL.64 [R1+0x5208], R44 ;  /* 0x0052082c01007387 */ /* 0x000fe20000100a00 */
[----:B--2---:R-:W-:-:S04]  /*c89e0*/  LOP3.LUT R12, R40, 0xffff, RZ, 0xc0, !PT ;  /* 0x0000ffff280c7812 */ /* 0x004fc800078ec0ff */
[----:B------:R-:W-:Y:S02]  /*c89f0*/  PRMT R9, R12, 0x3340, R0 ;  /* 0x000033400c097816 */ /* 0x000fe40000000000 */
[----:B------:R-:W-:Y:S02]  /*c8a00*/  IADD3 R40, P6, R6, R44, RZ ;  /* 0x0000002c06287210 */ /* 0x000fe40007fde0ff */
[----:B----4-:R-:W-:-:S04]  /*c8a10*/  LOP3.LUT R13, R41, 0xffff, RZ, 0xc0, !PT ;  /* 0x0000ffff290d7812 */ /* 0x010fc800078ec0ff */
[----:B------:R-:W-:-:S04]  /*c8a20*/  PRMT R10, R14, 0x3340, R13 ;  /* 0x000033400e0a7816 */ /* 0x000fc8000000000d */
[----:B------:R-:W-:Y:S02]  /*c8a30*/  PRMT R4, R10, 0x5410, R9 ;  /* 0x000054100a047816 */ /* 0x000fe40000000009 */
[----:B------:R-:W-:Y:S02]  /*c8a40*/  SHF.R.U32.HI R10, RZ, 0x8, R14 ;  /* 0x00000008ff0a7819 */ /* 0x000fe4000001160e */
[----:B------:R-:W-:Y:S01]  /*c8a50*/  SHF.R.U32.HI R9, RZ, 0x8, R13 ;  /* 0x00000008ff097819 */ /* 0x000fe2000001160d */
[----:B------:R-:W-:Y:S01]  /*c8a60*/  IMAD.X R41, R8, 0x1, R26, P6 ;  /* 0x0000000108297824 */ /* 0x000fe200030e061a */
[----:B------:R-:W-:Y:S02]  /*c8a70*/  LOP3.LUT R10, R10, 0xffff, RZ, 0xc0, !PT ;  /* 0x0000ffff0a0a7812 */ /* 0x000fe400078ec0ff */
[----:B------:R-:W-:Y:S01]  /*c8a80*/  LOP3.LUT R9, R9, 0xffff, RZ, 0xc0, !PT ;  /* 0x0000ffff09097812 */ /* 0x000fe200078ec0ff */
[----:B------:R0:W-:Y:S04]  /*c8a90*/  STL [R1+0x100], R4 ;  /* 0x0001000401007387 */ /* 0x0001e80000100800 */
[----:B------:R1:W-:Y:S04]  /*c8aa0*/  STL.64 [R1+0xcb8], R40 ;  /* 0x000cb82801007387 */ /* 0x0003e80000100a00 */
[----:B------:R-:W2:Y:S01]  /*c8ab0*/  LDL.LU R57, [R1+0xee0] ;  /* 0x000ee00001397983 */ /* 0x000ea20000300800 */
[----:B0-----:R-:W-:-:S03]  /*c8ac0*/  PRMT R4, R10, 0x3340, R9 ;  /* 0x000033400a047816 */ /* 0x001fc60000000009 */
[----:B-1----:R-:W3:Y:S04]  /*c8ad0*/  LDL.LU R40, [R1+0xe2c] ;  /* 0x000e2c0001287983 */ /* 0x002ee80000300800 */
[----:B------:R-:W-:Y:S04]  /*c8ae0*/  STL [R1+0x54], R4 ;  /* 0x0000540401007387 */ /* 0x000fe80000100800 */
[----:B------:R-:W4:Y:S01]  /*c8af0*/  LDL.LU R41, [R1+0xe88] ;  /* 0x000e880001297983 */ /* 0x000f220000300800 */
[----:B------:R-:W-:Y:S02]  /*c8b00*/  SHF.R.U32.HI R11, RZ, 0x8, R15 ;  /* 0x00000008ff0b7819 */ /* 0x000fe4000001160f */
[----:B------:R-:W-:-:S02]  /*c8b10*/  SHF.R.U32.HI R14, RZ, 0x8, R12 ;  /* 0x00000008ff0e7819 */ /* 0x000fc4000001160c */
[----:B------:R-:W-:Y:S02]  /*c8b20*/  LOP3.LUT R60, R60, 0xffff, RZ, 0xc0, !PT ;  /* 0x0000ffff3c3c7812 */ /* 0x000fe400078ec0ff */
[----:B------:R-:W-:Y:S02]  /*c8b30*/  LOP3.LUT R61, R61, 0xffff, RZ, 0xc0, !PT ;  /* 0x0000ffff3d3d7812 */ /* 0x000fe400078ec0ff */
[----:B------:R-:W-:Y:S02]  /*c8b40*/  LOP3.LUT R15, R58, 0xffff, RZ, 0xc0, !PT ;  /* 0x0000ffff3a0f7812 */ /* 0x000fe400078ec0ff */
[----:B------:R-:W-:Y:S02]  /*c8b50*/  PRMT R9, R61, 0x3340, R0 ;  /* 0x000033403d097816 */ /* 0x000fe40000000000 */
[----:B------:R-:W-:Y:S02]  /*c8b60*/  PRMT R10, R60, 0x3340, R15 ;  /* 0x000033403c0a7816 */ /* 0x000fe4000000000f */
[----:B------:R-:W-:-:S02]  /*c8b70*/  LOP3.LUT R13, R3, 0xffff, RZ, 0xc0, !PT ;  /* 0x0000ffff030d7812 */ /* 0x000fc400078ec0ff */
[----:B------:R-:W-:Y:S02]  /*c8b80*/  PRMT R3, R10, 0x5410, R9 ;  /* 0x000054100a037816 */ /* 0x000fe40000000009 */
[----:B------:R-:W-:Y:S02]  /*c8b90*/  LOP3.LUT R44, R49, 0xffff, RZ, 0xc0, !PT ;  /* 0x0000ffff312c7812 */ /* 0x000fe400078ec0ff */
[----:B------:R-:W-:Y:S02]  /*c8ba0*/  LOP3.LUT R12, R54, 0xffff, RZ, 0xc0, !PT ;  /* 0x0000ffff360c7812 */ /* 0x000fe400078ec0ff */
[----:B------:R-:W-:Y:S02]  /*c8bb0*/  PRMT R9, R44, 0x3340, R0 ;  /* 0x000033402c097816 */ /* 0x000fe40000000000 */
[----:B------:R-:W-:Y:S01]  /*c8bc0*/  PRMT R10, R13, 0x3340, R12 ;  /* 0x000033400d0a7816 */ /* 0x000fe2000000000c */
[----:B------:R0:W-:Y:S01]  /*c8bd0*/  STL [R1+0x104], R3 ;  /* 0x0001040301007387 */ /* 0x0001e20000100800 */
[----:B------:R-:W-:-:S05]  /*c8be0*/  IADD3 R54, P6, R6, R43, RZ ;  /* 0x0000002b06367210 */ /* 0x000fca0007fde0ff */
[----:B------:R-:W-:Y:S01]  /*c8bf0*/  IMAD.X R55, R8, 0x1, R24, P6 ;  /* 0x0000000108377824 */ /* 0x000fe200030e0618 */
[----:B0-----:R-:W-:Y:S02]  /*c8c00*/  PRMT R3, R10, 0x5410, R9 ;  /* 0x000054100a037816 */ /* 0x001fe40000000009 */
[----:B------:R-:W-:Y:S02]  /*c8c10*/  SHF.R.U32.HI R10, RZ, 0x8, R13 ;  /* 0x00000008ff0a7819 */ /* 0x000fe4000001160d */
[----:B------:R-:W-:Y:S01]  /*c8c20*/  SHF.R.U32.HI R9, RZ, 0x8, R12 ;  /* 0x00000008ff097819 */ /* 0x000fe2000001160c */
[----:B------:R0:W-:Y:S01]  /*c8c30*/  STL [R1+0x134], R3 ;  /* 0x0001340301007387 */ /* 0x0001e20000100800 */
[----:B------:R-:W-:-:S03]  /*c8c40*/  LOP3.LUT R10, R10, 0xffff, RZ, 0xc0, !PT ;  /* 0x0000ffff0a0a7812 */ /* 0x000fc600078ec0ff */
[----:B------:R-:W4:Y:S01]  /*c8c50*/  LDL.LU R58, [R1+0xedc] ;  /* 0x000edc00013a7983 */ /* 0x000f220000300800 */
[----:B------:R-:W-:-:S03]  /*c8c60*/  LOP3.LUT R9, R9, 0xffff, RZ, 0xc0, !PT ;  /* 0x0000ffff09097812 */ /* 0x000fc600078ec0ff */
[----:B------:R-:W4:Y:S01]  /*c8c70*/  LDL.LU R49, [R1+0xe00] ;  /* 0x000e000001317983 */ /* 0x000f220000300800 */
[----:B------:R-:W-:-:S03]  /*c8c80*/  SHF.R.U32.HI R13, RZ, 0x8, R60 ;  /* 0x00000008ff0d7819 */ /* 0x000fc6000001163c */
[----:B------:R1:W-:Y:S01]  /*c8c90*/  STL.64 [R1+0xce0], R54 ;  /* 0x000ce03601007387 */ /* 0x0003e20000100a00 */
[----:B------:R-:W-:Y:S02]  /*c8ca0*/  SHF.R.U32.HI R12, RZ, 0x8, R15 ;  /* 0x00000008ff0c7819 */ /* 0x000fe4000001160f */
[----:B0-----:R-:W-:Y:S02]  /*c8cb0*/  PRMT R3, R10, 0x3340, R9 ;  /* 0x000033400a037816 */ /* 0x001fe40000000009 */
[----:B------:R-:W-:Y:S02]  /*c8cc0*/  LOP3.LUT R13, R13, 0xffff, RZ, 0xc0, !PT ;  /* 0x0000ffff0d0d7812 */ /* 0x000fe400078ec0ff */
[----:B------:R-:W-:Y:S01]  /*c8cd0*/  LOP3.LUT R12, R12, 0xffff, RZ, 0xc0, !PT ;  /* 0x0000ffff0c0c7812 */ /* 0x000fe200078ec0ff */
[----:B-1----:R-:W4:Y:S03]  /*c8ce0*/  LDL.LU R54, [R1+0xe84] ;  /* 0x000e840001367983 */ /* 0x002f260000300800 */
[----:B------:R-:W-:Y:S01]  /*c8cf0*/  PRMT R4, R13, 0x3340, R12 ;  /* 0x000033400d047816 */ /* 0x000fe2000000000c */
[----:B------:R3:W-:Y:S04]  /*c8d00*/  STL [R1+0x51c8], R3 ;  /* 0x0051c80301007387 */ /* 0x0007e80000100800 */
[----:B------:R0:W-:Y:S04]  /*c8d10*/  STL [R1+0x5c], R4 ;  /* 0x00005c0401007387 */ /* 0x0001e80000100800 */
[----:B------:R-:W-:Y:S01]  /*c8d20*/  STL.64 [R1+0x5200], R42 ;  /* 0x0052002a01007387 */ /* 0x000fe20000100a00 */
[----:B--2---:R-:W-:-:S02]  /*c8d30*/  LOP3.LUT R13, R57, 0xffff, RZ, 0xc0, !PT ;  /* 0x0000ffff390d7812 */ /* 0x004fc400078ec0ff */
[----:B---3--:R-:W-:Y:S02]  /*c8d40*/  LOP3.LUT R3, R40, 0xffff, RZ, 0xc0, !PT ;  /* 0x0000ffff28037812 */ /* 0x008fe400078ec0ff */
[----:B------:R-:W-:Y:S02]  /*c8d50*/  IADD3 R40, P6, R6, R42, RZ ;  /* 0x0000002a06287210 */ /* 0x000fe40007fde0ff */
[----:B------:R-:W-:Y:S02]  /*c8d60*/  PRMT R9, R3, 0x3340, R0 ;  /* 0x0000334003097816 */ /* 0x000fe40000000000 */
[----:B----4-:R-:W-:-:S04]  /*c8d70*/  LOP3.LUT R12, R41, 0xffff, RZ, 0xc0, !PT ;  /* 0x0000ffff290c7812 */ /* 0x010fc800078ec0ff */
[----:B------:R-:W-:Y:S01]  /*c8d80*/  PRMT R10, R13, 0x3340, R12 ;  /* 0x000033400d0a7816 */ /* 0x000fe2000000000c */
[----:B------:R-:W-:-:S03]  /*c8d90*/  IMAD.X R41, R8, 0x1, R25, P6 ;  /* 0x0000000108297824 */ /* 0x000fc600030e0619 */
[----:B0-----:R-:W-:-:S05]  /*c8da0*/  PRMT R4, R10, 0x5410, R9 ;  /* 0x000054100a047816 */ /* 0x001fca0000000009 */
[----:B------:R-:W-:Y:S04]  /*c8db0*/  STL [R1+0x108], R4 ;  /* 0x0001080401007387 */ /* 0x000fe80000100800 */
[----:B------:R0:W-:Y:S04]  /*c8dc0*/  STL.64 [R1+0xcd8], R40 ;  /* 0x000cd82801007387 */ /* 0x0001e80000100a00 */
[----:B0-----:R-:W2:Y:S04]  /*c8dd0*/  LDL.LU.64 R40, [R1+0x5218] ;  /* 0x0052180001287983 */ /* 0x001ea80000300a00 */
[----:B------:R-:W3:Y:S01]  /*c8de0*/  LDL.LU R57, [R1+0x2ac0] ;  /* 0x002ac00001397983 */ /* 0x000ee20000300800 */
[----:B------:R-:W-:-:S02]  /*c8df0*/  SHF.R.U32.HI R10, RZ, 0x8, R61 ;  /* 0x00000008ff0a7819 */ /* 0x000fc4000001163d */
[----:B------:R-:W-:Y:S01]  /*c8e00*/  SHF.R.U32.HI R13, RZ, 0x8, R13 ;  /* 0x00000008ff0d7819 */ /* 0x000fe2000001160d */
[----:B------:R-:W4:Y:S01]  /*c8e10*/  LDL.LU R51, [R1+0x2abc] ;  /* 0x002abc0001337983 */ /* 0x000f220000300800 */
[----:B------:R-:W-:Y:S02]  /*c8e20*/  SHF.R.U32.HI R9, RZ, 0x8, R12 ;  /* 0x00000008ff097819 */ /* 0x000fe4000001160c */
[----:B------:R-:W-:Y:S02]  /*c8e30*/  LOP3.LUT R11, R11, 0xffff, RZ, 0xc0, !PT ;  /* 0x0000ffff0b0b7812 */ /* 0x000fe400078ec0ff */
[----:B------:R-:W-:Y:S02]  /*c8e40*/  LOP3.LUT R10, R10, 0xffff, RZ, 0xc0, !PT ;  /* 0x0000ffff0a0a7812 */ /* 0x000fe400078ec0ff */
[----:B------:R-:W-:Y:S02]  /*c8e50*/  LOP3.LUT R12, R13, 0xffff, RZ, 0xc0, !PT ;  /* 0x0000ffff0d0c7812 */ /* 0x000fe400078ec0ff */
[----:B------:R-:W-:-:S02]  /*c8e60*/  LOP3.LUT R9, R9, 0xffff, RZ, 0xc0, !PT ;  /* 0x0000ffff09097812 */ /* 0x000fc400078ec0ff */
[--C-:B------:R-:W-:Y:S02]  /*c8e70*/  PRMT R11, R11, 0x3340, R0.reuse ;  /* 0x000033400b0b7816 */ /* 0x100fe40000000000 */
[--C-:B------:R-:W-:Y:S02]  /*c8e80*/  PRMT R10, R10, 0x3340, R0.reuse ;  /* 0x000033400a0a7816 */ /* 0x100fe40000000000 */
[----:B------:R-:W-:Y:S02]  /*c8e90*/  PRMT R4, R12, 0x3340, R9 ;  /* 0x000033400c047816 */ /* 0x000fe40000000009 */
[----:B------:R-:W-:Y:S02]  /*c8ea0*/  LOP3.LUT R60, R58, 0xffff, RZ, 0xc0, !PT ;  /* 0x0000ffff3a3c7812 */ /* 0x000fe400078ec0ff */
[----:B------:R-:W-:Y:S01]  /*c8eb0*/  LOP3.LUT R13, R49, 0xffff, RZ, 0xc0, !PT ;  /* 0x0000ffff310d7812 */ /* 0x000fe200078ec0ff */
[----:B------:R-:W-:Y:S03]  /*c8ec0*/  STL.64 [R1+0x51e8], R10 ;  /* 0x0051e80a01007387 */ /* 0x000fe60000100a00 */
[----:B------:R-:W-:Y:S01]  /*c8ed0*/  PRMT R9, R13, 0x3340, R0 ;  /* 0x000033400d097816 */ /* 0x000fe20000000000 */
[----:B------:R0:W-:Y:S01]  /*c8ee0*/  STL [R1+0x64], R4 ;  /* 0x0000640401007387 */ /* 0x0001e20000100800 */
[----:B------:R-:W-:-:S04]  /*c8ef0*/  LOP3.LUT R15, R54, 0xffff, RZ, 0xc0, !PT ;  /* 0x0000ffff360f7812 */ /* 0x000fc800078ec0ff */
[----:B------:R-:W-:-:S04]  /*c8f00*/  PRMT R12, R60, 0x3340, R15 ;  /* 0x000033403c0c7816 */ /* 0x000fc8000000000f */
[----:B0-----:R-:W-:-:S05]  /*c8f10*/  PRMT R4, R12, 0x5410, R9 ;  /* 0x000054100c047816 */ /* 0x001fca0000000009 */
[----:B------:R0:W-:Y:S04]  /*c8f20*/  STL [R1+0x10c], R4 ;  /* 0x00010c0401007387 */ /* 0x0001e80000100800 */
[----:B------:R-:W4:Y:S04]  /*c8f30*/  LDL.LU R58, [R1+0x2ad4] ;  /* 0x002ad400013a7983 */ /* 0x000f280000300800 */
[----:B------:R-:W4:Y:S01]  /*c8f40*/  LDL.LU R49, [R1+0x2ac8] ;  /* 0x002ac80001317983 */ /* 0x000f220000300800 */
[----:B------:R-:W-:-:S03]  /*c8f50*/  SHF.R.U32.HI R16, RZ, 0x8, R16 ;  /* 0x00000008ff107819 */ /* 0x000fc60000011610 */
[----:B------:R-:W4:Y:S01]  /*c8f60*/  LDL.LU R54, [R1+0x2ad0] ;  /* 0x002ad00001367983 */ /* 0x000f220000300800 */
[----:B------:R-:W-:Y:S02]  /*c8f70*/  SHF.R.U32.HI R12, RZ, 0x8, R60 ;  /* 0x00000008ff0c7819 */ /* 0x000fe4000001163c */
[----:B------:R-:W-:Y:S02]  /*c8f80*/  SHF.R.U32.HI R9, RZ, 0x8, R15 ;  /* 0x00000008ff097819 */ /* 0x000fe4000001160f */
[----:B------:R-:W-:Y:S02]  /*c8f90*/  LOP3.LUT R16, R16, 0xffff, RZ, 0xc0, !PT ;  /* 0x0000ffff10107812 */ /* 0x000fe400078ec0ff */
[----:B------:R-:W-:Y:S02]  /*c8fa0*/  SHF.R.U32.HI R13, RZ, 0x8, R13 ;  /* 0x00000008ff0d7819 */ /* 0x000fe4000001160d */
[----:B------:R-:W-:Y:S02]  /*c8fb0*/  LOP3.LUT R12, R12, 0xffff, RZ, 0xc0, !PT ;  /* 0x0000ffff0c0c7812 */ /* 0x000fe400078ec0ff */
[----:B------:R-:W-:-:S02]  /*c8fc0*/  LOP3.LUT R9, R9, 0xffff, RZ, 0xc0, !PT ;  /* 0x0000ffff09097812 */ /* 0x000fc400078ec0ff */
[--C-:B------:R-:W-:Y:S02]  /*c8fd0*/  PRMT R16, R16, 0x3340, R0.reuse ;  /* 0x0000334010107816 */ /* 0x100fe40000000000 */
[----:B------:R-:W-:Y:S02]  /*c8fe0*/  LOP3.LUT R13, R13, 0xffff, RZ, 0xc0, !PT ;  /* 0x0000ffff0d0d7812 */ /* 0x000fe400078ec0ff */
[----:B0-----:R-:W-:Y:S02]  /*c8ff0*/  PRMT R4, R12, 0x3340, R9 ;  /* 0x000033400c047816 */ /* 0x001fe40000000009 */
[----:B------:R-:W-:Y:S02]  /*c9000*/  PRMT R9, R13, 0x3340, R0 ;  /* 0x000033400d097816 */ /* 0x000fe40000000000 */
[----:B------:R-:W-:Y:S02]  /*c9010*/  SHF.R.U32.HI R13, RZ, 0x8, R3 ;  /* 0x00000008ff0d7819 */ /* 0x000fe40000011603 */
[----:B--2---:R-:W-:-:S05]  /*c9020*/  IADD3 R10, P6, R6, R41, RZ ;  /* 0x00000029060a7210 */ /* 0x004fca0007fde0ff */
[----:B------:R-:W-:-:S05]  /*c9030*/  IMAD.X R11, R8, 0x1, R17, P6 ;  /* 0x00000001080b7824 */ /* 0x000fca00030e0611 */
[----:B------:R0:W-:Y:S04]  /*c9040*/  STL.64 [R1+0xcf0], R10 ;  /* 0x000cf00a01007387 */ /* 0x0001e80000100a00 */
[----:B------:R-:W-:Y:S01]  /*c9050*/  STL.64 [R1+0x51f8], R16 ;  /* 0x0051f81001007387 */ /* 0x000fe20000100a00 */
[----:B0-----:R-:W-:-:S03]  /*c9060*/  IADD3 R10, P6, R6, R40, RZ ;  /* 0x00000028060a7210 */ /* 0x001fc60007fde0ff */
[----:B------:R-:W-:Y:S02]  /*c9070*/  STL [R1+0x50], R4 ;  /* 0x0000500401007387 */ /* 0x000fe40000100800 */
[----:B------:R-:W-:Y:S02]  /*c9080*/  IMAD.X R11, R8, 0x1, R18, P6 ;  /* 0x00000001080b7824 */ /* 0x000fe400030e0612 */
[----:B------:R-:W2:Y:S01]  /*c9090*/  LDL.LU R3, [R1+0x2ad8] ;  /* 0x002ad80001037983 */ /* 0x000ea20000300800 */
[----:B---3--:R-:W-:-:S03]  /*c90a0*/  SHF.R.U32.HI R15, RZ, 0x8, R57 ;  /* 0x00000008ff0f7819 */ /* 0x008fc60000011639 */
[----:B------:R0:W-:Y:S04]  /*c90b0*/  STL.64 [R1+0xce8], R10 ;  /* 0x000ce80a01007387 */ /* 0x0001e80000100a00 */
[----:B------:R-:W3:Y:S04]  /*c90c0*/  LDL.LU R55, [R1+0x2acc] ;  /* 0x002acc0001377983 */ /* 0x000ee80000300800 */
[----:B------:R-:W2:Y:S01]  /*c90d0*/  LDL.LU R57, [R1+0x2ac4] ;  /* 0x002ac40001397983 */ /* 0x000ea20000300800 */
[----:B----4-:R-:W-:Y:S02]  /*c90e0*/  SHF.R.U32.HI R12, RZ, 0x8, R51 ;  /* 0x00000008ff0c7819 */ /* 0x010fe40000011633 */
[----:B------:R-:W-:-:S02]  /*c90f0*/  LOP3.LUT R15, R15, 0xffff, RZ, 0xc0, !PT ;  /* 0x0000ffff0f0f7812 */ /* 0x000fc400078ec0ff */
[----:B------:R-:W-:Y:S02]  /*c9100*/  LOP3.LUT R12, R12, 0xffff, RZ, 0xc0, !PT ;  /* 0x0000ffff0c0c7812 */ /* 0x000fe400078ec0ff */
[----:B0-----:R-:W-:Y:S02]  /*c9110*/  IADD3 R10, P6, R6, R39, RZ ;  /* 0x00000027060a7210 */ /* 0x001fe40007fde0ff */
[----:B------:R-:W-:-:S03]  /*c9120*/  PRMT R4, R15, 0x3340, R12 ;  /* 0x000033400f047816 */ /* 0x000fc6000000000c */
[----:B------:R-:W-:Y:S02]  /*c9130*/  IMAD.X R11, R8, 0x1, R19, P6 ;  /* 0x00000001080b7824 */ /* 0x000fe400030e0613 */
[----:B------:R0:W-:Y:S04]  /*c9140*/  STL [R1+0x70], R4 ;  /* 0x0000700401007387 */ /* 0x0001e80000100800 */
[----:B------:R-:W4:Y:S04]  /*c9150*/  LDL.LU R45, [R1+0x2ab4] ;  /* 0x002ab400012d7983 */ /* 0x000f280000300800 */
[----:B------:R-:W4:Y:S04]  /*c9160*/  LDL.LU R59, [R1+0x2ab0] ;  /* 0x002ab000013b7983 */ /* 0x000f280000300800 */
[----:B0-----:R-:W4:Y:S01]  /*c9170*/  LDL.LU R4, [R1+0x2ab8] ;  /* 0x002ab80001047983 */ /* 0x001f220000300800 */
[----:B------:R-:W-:-:S02]  /*c9180*/  SHF.R.U32.HI R15, RZ, 0x8, R58 ;  /* 0x00000008ff0f7819 */ /* 0x000fc4000001163a */
[----:B------:R-:W-:Y:S02]  /*c9190*/  SHF.R.U32.HI R12, RZ, 0x8, R49 ;  /* 0x00000008ff0c7819 */ /* 0x000fe40000011631 */
[----:B------:R-:W-:Y:S02]  /*c91a0*/  LOP3.LUT R15, R15, 0xffff, RZ, 0xc0, !PT ;  /* 0x0000ffff0f0f7812 */ /* 0x000fe400078ec0ff */
[----:B------:R-:W-:Y:S01]  /*c91b0*/  LOP3.LUT R12, R12, 0xffff, RZ, 0xc0, !PT ;  /* 0x0000ffff0c0c7812 */ /* 0x000fe200078ec0ff */
[----:B------:R0:W-:Y:S04]  /*c91c0*/  STL.64 [R1+0xd28], R10 ;  /* 0x000d280a01007387 */ /* 0x0001e80000100a00 */
[----:B------:R-:W-:Y:S01]  /*c91d0*/  STL.64 [R1+0x51e0], R18 ;  /* 0x0051e01201007387 */ /* 0x000fe20000100a00 */
[----:B------:R-:W-:-:S03]  /*c91e0*/  SHF.R.U32.HI R60, RZ, 0x8, R54 ;  /* 0x00000008ff3c7819 */ /* 0x000fc60000011636 */
[----:B------:R-:W4:Y:S01]  /*c91f0*/  LDL.LU R51, [R1+0x2adc] ;  /* 0x002adc0001337983 */ /* 0x000f220000300800 */
[----:B0-----:R-:W-:-:S03]  /*c9200*/  PRMT R10, R15, 0x3340, R12 ;  /* 0x000033400f0a7816 */ /* 0x001fc6000000000c */
[----:B------:R-:W4:Y:S04]  /*c9210*/  LDL.LU R58, [R1+0xee4] ;  /* 0x000ee400013a7983 */ /* 0x000f280000300800 */
[----:B------:R0:W-:Y:S04]  /*c9220*/  STL [R1+0x60], R10 ;  /* 0x0000600a01007387 */ /* 0x0001e80000100800 */
[----:B------:R-:W4:Y:S04]  /*c9230*/  LDL.LU R49, [R1+0xe04] ;  /* 0x000e040001317983 */ /* 0x000f280000300800 */
[----:B------:R-:W4:Y:S01]  /*c9240*/  LDL.LU R54, [R1+0xe8c] ;  /* 0x000e8c0001367983 */ /* 0x000f220000300800 */
[----:B------:R-:W-:-:S02]  /*c9250*/  LOP3.LUT R13, R13, 0xffff, RZ, 0xc0, !PT ;  /* 0x0000ffff0d0d7812 */ /* 0x000fc400078ec0ff */
[----:B------:R-:W-:Y:S02]  /*c9260*/  LOP3.LUT R60, R60, 0xffff, RZ, 0xc0, !PT ;  /* 0x0000ffff3c3c7812 */ /* 0x000fe400078ec0ff */
[----:B0-----:R-:W-:Y:S02]  /*c9270*/  IADD3 R10, P6, R6, R38, RZ ;  /* 0x00000026060a7210 */ /* 0x001fe40007fde0ff */
[--C-:B------:R-:W-:Y:S02]  /*c9280*/  PRMT R13, R13, 0x3340, R0.reuse ;  /* 0x000033400d0d7816 */ /* 0x100fe40000000000 */
[----:B------:R-:W-:Y:S01]  /*c9290*/  PRMT R12, R60, 0x3340, R0 ;  /* 0x000033403c0c7816 */ /* 0x000fe20000000000 */
[----:B------:R-:W-:-:S04]  /*c92a0*/  IMAD.X R11, R8, 0x1, R20, P6 ;  /* 0x00000001080b7824 */ /* 0x000fc800030e0614 */
[----:B------:R-:W-:Y:S04]  /*c92b0*/  STL.64 [R1+0x51d0], R12 ;  /* 0x0051d00c01007387 */ /* 0x000fe80000100a00 */
[----:B------:R-:W-:Y:S04]  /*c92c0*/  STL.64 [R1+0x51d8], R38 ;  /* 0x0051d82601007387 */ /* 0x000fe80000100a00 */
[----:B------:R0:W-:Y:S01]  /*c92d0*/  STL.64 [R1+0xd20], R10 ;  /* 0x000d200a01007387 */ /* 0x0001e20000100a00 */
[----:B--2---:R-:W-:-:S03]  /*c92e0*/  SHF.R.U32.HI R60, RZ, 0x8, R57 ;  /* 0x00000008ff3c7819 */ /* 0x004fc60000011639 */
[----:B------:R-:W2:Y:S01]  /*c92f0*/  LDL.LU R57, [R1] ;  /* 0x0000000001397983 */ /* 0x000ea20000300800 */
[----:B------:R-:W-:Y:S02]  /*c9300*/  SHF.R.U32.HI R15, RZ, 0x8, R3 ;  /* 0x00000008ff0f7819 */ /* 0x000fe40000011603 */
[----:B0-----:R-:W-:Y:S02]  /*c9310*/  IADD3 R10, P6, R6, R37, RZ ;  /* 0x00000025060a7210 */ /* 0x001fe40007fde0ff */
[----:B------:R-:W-:-:S03]  /*c9320*/  LOP3.LUT R15, R15, 0xffff, RZ, 0xc0, !PT ;  /* 0x0000ffff0f0f7812 */ /* 0x000fc600078ec0ff */
[----:B------:R-:W-:Y:S01]  /*c9330*/  IMAD.X R11, R8, 0x1, R21, P6 ;  /* 0x00000001080b7824 */ /* 0x000fe200030e0615 */
[----:B------:R-:W-:-:S05]  /*c9340*/  PRMT R3, R15, 0x3340, R0 ;  /* 0x000033400f037816 */ /* 0x000fca0000000000 */
[----:B------:R-:W-:Y:S04]  /*c9350*/  STL [R1+0x8], R3 ;  /* 0x0000080301007387 */ /* 0x000fe80000100800 */
[----:B------:R0:W-:Y:S01]  /*c9360*/  STL.64 [R1+0xd58], R10 ;  /* 0x000d580a01007387 */ /* 0x0001e20000100a00 */
[----:B---3--:R-:W-:Y:S02]  /*c9370*/  SHF.R.U32.HI R61, RZ, 0x8, R55 ;  /* 0x00000008ff3d7819 */ /* 0x008fe40000011637 */
[----:B0-----:R-:W-:-:S05]  /*c9380*/  IADD3 R10, P6, R6, R36, RZ ;  /* 0x00000024060a7210 */ /* 0x001fca0007fde0ff */
[----:B------:R-:W-:Y:S01]  /*c9390*/  IMAD.X R11, R8, 0x1, R22, P6 ;  /* 0x00000001080b7824 */ /* 0x000fe200030e0616 */
[----:B------:R-:W-:Y:S02]  /*c93a0*/  LOP3.LUT R61, R61, 0xffff, RZ, 0xc0, !PT ;  /* 0x0000ffff3d3d7812 */ /* 0x000fe400078ec0ff */
[----:B------:R-:W-:Y:S02]  /*c93b0*/  LOP3.LUT R60, R60, 0xffff, RZ, 0xc0, !PT ;  /* 0x0000ffff3c3c7812 */ /* 0x000fe400078ec0ff */
[----:B------:R0:W-:Y:S01]  /*c93c0*/  STL.64 [R1+0xd50], R10 ;  /* 0x000d500a01007387 */ /* 0x0001e20000100a00 */
[----:B----4-:R-:W-:Y:S02]  /*c93d0*/  SHF.R.U32.HI R15, RZ, 0x8, R59 ;  /* 0x00000008ff0f7819 */ /* 0x010fe4000001163b */
[----:B------:R-:W-:Y:S02]  /*c93e0*/  PRMT R55, R61, 0x3340, R60 ;  /* 0x000033403d377816 */ /* 0x000fe4000000003c */
[----:B------:R-:W-:-:S02]  /*c93f0*/  SHF.R.U32.HI R60, RZ, 0x8, R45 ;  /* 0x00000008ff3c7819 */ /* 0x000fc4000001162d */
[----:B0-----:R-:W-:Y:S02]  /*c9400*/  IADD3 R10, P6, R6, R35, RZ ;  /* 0x00000023060a7210 */ /* 0x001fe40007fde0ff */
[----:B------:R-:W3:Y:S03]  /*c9410*/  LDL.LU R6, [R1+0x5214] ;  /* 0x0052140001067983 */ /* 0x000ee60000300800 */
[----:B------:R-:W-:Y:S01]  /*c9420*/  IMAD.X R11, R8, 0x1, R23, P6 ;  /* 0x00000001080b7824 */ /* 0x000fe200030e0617 */
[----:B------:R-:W-:Y:S02]  /*c9430*/  SHF.R.U32.HI R61, RZ, 0x8, R4 ;  /* 0x00000008ff3d7819 */ /* 0x000fe40000011604 */
[----:B------:R-:W-:Y:S02]  /*c9440*/  LOP3.LUT R60, R60, 0xffff, RZ, 0xc0, !PT ;  /* 0x0000ffff3c3c7812 */ /* 0x000fe400078ec0ff */
[----:B------:R-:W-:Y:S01]  /*c9450*/  LOP3.LUT R15, R15, 0xffff, RZ, 0xc0, !PT ;  /* 0x0000ffff0f0f7812 */ /* 0x000fe200078ec0ff */
[----:B------:R0:W-:Y:S01]  /*c9460*/  STL.64 [R1+0xd60], R10 ;  /* 0x000d600a01007387 */ /* 0x0001e20000100a00 */
[----:B------:R-:W-:-:S02]  /*c9470*/  LOP3.LUT R4, R49, 0xffff, RZ, 0xc0, !PT ;  /* 0x0000ffff31047812 */ /* 0x000fc400078ec0ff */
[----:B------:R-:W-:Y:S02]  /*c9480*/  PRMT R3, R60, 0x3340, R15 ;  /* 0x000033403c037816 */ /* 0x000fe4000000000f */
[----:B------:R-:W-:Y:S02]  /*c9490*/  PRMT R8, R4, 0x3340, R0 ;  /* 0x0000334004087816 */ /* 0x000fe40000000000 */
[----:B0-----:R-:W-:Y:S02]  /*c94a0*/  LOP3.LUT R11, R58, 0xffff, RZ, 0xc0, !PT ;  /* 0x0000ffff3a0b7812 */ /* 0x001fe400078ec0ff */
[----:B------:R-:W-:-:S04]  /*c94b0*/  LOP3.LUT R10, R54, 0xffff, RZ, 0xc0, !PT ;  /* 0x0000ffff360a7812 */ /* 0x000fc800078ec0ff */
        /* <DEDUP_REMOVED lines=9> */
[----:B------:R-:W-:Y:S01]  /*c9550*/  PRMT R15, R10, 0x3340, R0 ;  /* 0x000033400a0f7816 */ /* 0x000fe20000000000 */
[----:B------:R-:W-:Y:S01]  /*c9560*/  STL [R1+0x130], R12 ;  /* 0x0001300c01007387 */ /* 0x000fe20000100800 */
[----:B--2---:R-:W-:Y:S02]  /*c9570*/  SHF.R.S32.HI R8, RZ, 0x1f, R57 ;  /* 0x0000001fff087819 */ /* 0x004fe40000011439 */
[----:B------:R-:W-:-:S05]  /*c9580*/  IADD3 R10, P6, R57, R34, RZ ;  /* 0x00000022390a7210 */ /* 0x000fca0007fde0ff */
[----:B------:R-:W-:-:S05]  /*c9590*/  IMAD.X R11, R8, 0x1, R31, P6 ;  /* 0x00000001080b7824 */ /* 0x000fca00030e061f */
[----:B------:R0:W-:Y:S04]  /*c95a0*/  STL.64 [R1+0xd48], R10 ;  /* 0x000d480a01007387 */ /* 0x0001e80000100a00 */
[----:B------:R-:W2:Y:S01]  /*c95b0*/  LDL.LU R18, [R1+0x2c] ;  /* 0x00002c0001127983 */ /* 0x000ea20000300800 */
[----:B0-----:R-:W-:Y:S02]  /*c95c0*/  SHF.R.U32.HI R10, RZ, 0x8, R48 ;  /* 0x00000008ff0a7819 */ /* 0x001fe40000011630 */
[----:B------:R-:W-:Y:S01]  /*c95d0*/  SHF.R.U32.HI R11, RZ, 0x8, R44 ;  /* 0x00000008ff0b7819 */ /* 0x000fe2000001162c */
[----:B------:R-:W2:Y:S01]  /*c95e0*/  LDL.LU R48, [R1+0xb0] ;  /* 0x0000b00001307983 */ /* 0x000ea20000300800 */
[----:B------:R-:W-:Y:S02]  /*c95f0*/  LOP3.LUT R10, R10, 0xffff, RZ, 0xc0, !PT ;  /* 0x0000ffff0a0a7812 */ /* 0x000fe400078ec0ff */
[----:B------:R-:W-:Y:S01]  /*c9600*/  LOP3.LUT R11, R11, 0xffff, RZ, 0xc0, !PT ;  /* 0x0000ffff0b0b7812 */ /* 0x000fe200078ec0ff */
[----:B------:R-:W4:Y:S01]  /*c9610*/  LDL.LU R19, [R1+0x20] ;  /* 0x0000200001137983 */ /* 0x000f220000300800 */
[----:B------:R-:W-:-:S02]  /*c9620*/  PRMT R49, R10, 0x3340, R0 ;  /* 0x000033400a317816 */ /* 0x000fc40000000000 */
[----:B------:R-:W-:Y:S01]  /*c9630*/  IADD3 R10, P6, R57, R33, RZ ;  /* 0x00000021390a7210 */ /* 0x000fe20007fde0ff */
[----:B------:R-:W4:Y:S01]  /*c9640*/  LDL.LU R54, [R1+0xac] ;  /* 0x0000ac0001367983 */ /* 0x000f220000300800 */
[----:B------:R-:W-:-:S03]  /*c9650*/  PRMT R58, R11, 0x3340, R0 ;  /* 0x000033400b3a7816 */ /* 0x000fc60000000000 */
[----:B------:R-:W-:Y:S01]  /*c9660*/  IMAD.X R11, R8, 0x1, R32, P6 ;  /* 0x00000001080b7824 */ /* 0x000fe200030e0620 */
[----:B------:R-:W3:Y:S04]  /*c9670*/  LDL.LU R44, [R1+0x34] ;  /* 0x00003400012c7983 */ /* 0x000ee80000300800 */
[----:B------:R-:W3:Y:S04]  /*c9680*/  LDL.LU R45, [R1+0x40] ;  /* 0x00004000012d7983 */ /* 0x000ee80000300800 */
[----:B------:R-:W-:Y:S04]  /*c9690*/  STL.64 [R1+0x51a0], R32 ;  /* 0x0051a02001007387 */ /* 0x000fe80000100a00 */
[----:B------:R0:W-:Y:S02]  /*c96a0*/  STL.64 [R1+0xd80], R10 ;  /* 0x000d800a01007387 */ /* 0x0001e40000100a00 */
[----:B0-----:R-:W-:-:S02]  /*c96b0*/  SHF.R.U32.HI R10, RZ, 0x8, R53 ;  /* 0x00000008ff0a7819 */ /* 0x001fc40000011635 */
[----:B------:R-:W3:Y:S01]  /*c96c0*/  LDL.LU R53, [R1+0x5210] ;  /* 0x0052100001357983 */ /* 0x000ee20000300800 */
[----:B------:R-:W-:Y:S02]  /*c96d0*/  SHF.R.U32.HI R11, RZ, 0x8, R50 ;  /* 0x00000008ff0b7819 */ /* 0x000fe40000011632 */
[----:B------:R-:W-:Y:S02]  /*c96e0*/  LOP3.LUT R10, R10, 0xffff, RZ, 0xc0, !PT ;  /* 0x0000ffff0a0a7812 */ /* 0x000fe400078ec0ff */
[----:B------:R-:W-:Y:S02]  /*c96f0*/  LOP3.LUT R11, R11, 0xffff, RZ, 0xc0, !PT ;  /* 0x0000ffff0b0b7812 */ /* 0x000fe400078ec0ff */
[--C-:B------:R-:W-:Y:S02]  /*c9700*/  PRMT R50, R10, 0x3340, R0.reuse ;  /* 0x000033400a327816 */ /* 0x100fe40000000000 */
[----:B------:R-:W-:Y:S02]  /*c9710*/  SHF.R.U32.HI R60, RZ, 0x8, R51 ;  /* 0x00000008ff3c7819 */ /* 0x000fe40000011633 */
[----:B------:R-:W-:Y:S01]  /*c9720*/  PRMT R32, R11, 0x3340, R0 ;  /* 0x000033400b207816 */ /* 0x000fe20000000000 */
[----:B------:R-:W3:Y:S01]  /*c9730*/  LDL.LU R51, [R1+0x98] ;  /* 0x0000980001337983 */ /* 0x000ee20000300800 */
[----:B------:R-:W-:-:S03]  /*c9740*/  IADD3 R10, P6, R57, R56, RZ ;  /* 0x00000038390a7210 */ /* 0x000fc60007fde0ff */
[----:B------:R-:W3:Y:S01]  /*c9750*/  LDL.LU R33, [R1+0xa0] ;  /* 0x0000a00001217983 */ /* 0x000ee20000300800 */
[----:B------:R-:W-:Y:S01]  /*c9760*/  LOP3.LUT R14, R14, 0xffff, RZ, 0xc0, !PT ;  /* 0x0000ffff0e0e7812 */ /* 0x000fe200078ec0ff */
[----:B------:R-:W-:Y:S02]  /*c9770*/  IMAD.X R11, R8, 0x1, R29, P6 ;  /* 0x00000001080b7824 */ /* 0x000fe400030e061d */
[----:B------:R-:W3:Y:S01]  /*c9780*/  LDL.LU R42, [R1+0x38] ;  /* 0x00003800012a7983 */ /* 0x000ee20000300800 */
[----:B------:R-:W-:Y:S02]  /*c9790*/  LOP3.LUT R61, R61, 0xffff, RZ, 0xc0, !PT ;  /* 0x0000ffff3d3d7812 */ /* 0x000fe400078ec0ff */
[----:B------:R-:W-:Y:S01]  /*c97a0*/  LOP3.LUT R60, R60, 0xffff, RZ, 0xc0, !PT ;  /* 0x0000ffff3c3c7812 */ /* 0x000fe200078ec0ff */
[----:B------:R-:W3:Y:S01]  /*c97b0*/  LDL.LU R43, [R1+0x30] ;  /* 0x00003000012b7983 */ /* 0x000ee20000300800 */
[----:B------:R-:W-:-:S03]  /*c97c0*/  IADD3 R12, P6, R57, R47, RZ ;  /* 0x0000002f390c7210 */ /* 0x000fc60007fde0ff */
[----:B------:R0:W-:Y:S01]  /*c97d0*/  STL [R1+0x51b8], R32 ;  /* 0x0051b82001007387 */ /* 0x0001e20000100800 */
[--C-:B------:R-:W-:Y:S02]  /*c97e0*/  PRMT R14, R14, 0x3340, R0.reuse ;  /* 0x000033400e0e7816 */ /* 0x100fe40000000000 */
[--C-:B------:R-:W-:Y:S02]  /*c97f0*/  PRMT R61, R61, 0x3340, R0.reuse ;  /* 0x000033403d3d7816 */ /* 0x100fe40000000000 */
[----:B------:R-:W-:Y:S01]  /*c9800*/  PRMT R60, R60, 0x3340, R0 ;  /* 0x000033403c3c7816 */ /* 0x000fe20000000000 */
[----:B0-----:R-:W3:Y:S04]  /*c9810*/  LDL.LU R32, [R1+0x3c] ;  /* 0x00003c0001207983 */ /* 0x001ee80000300800 */
[----:B------:R-:W3:Y:S01]  /*c9820*/  LDL.LU R16, [R1+0x28] ;  /* 0x0000280001107983 */ /* 0x000ee20000300800 */
[----:B------:R-:W-:-:S03]  /*c9830*/  IMAD.X R13, R8, 0x1, R30, P6 ;  /* 0x00000001080d7824 */ /* 0x000fc600030e061e */
[----:B------:R-:W3:Y:S04]  /*c9840*/  LDL.LU R17, [R1+0x24] ;  /* 0x0000240001117983 */ /* 0x000ee80000300800 */
[----:B------:R0:W-:Y:S04]  /*c9850*/  STL [R1+0x5148], R0 ;  /* 0x0051480001007387 */ /* 0x0001e80000100800 */
[----:B0-----:R-:W3:Y:S04]  /*c9860*/  LDL.LU R0, [R1+0x44] ;  /* 0x0000440001007983 */ /* 0x001ee80000300800 */
[----:B------:R-:W3:Y:S04]  /*c9870*/  LDL.LU R59, [R1+0x18] ;  /* 0x00001800013b7983 */ /* 0x000ee80000300800 */
[----:B------:R0:W-:Y:S04]  /*c9880*/  STL.64 [R1+0xd78], R10 ;  /* 0x000d780a01007387 */ /* 0x0001e80000100a00 */
[----:B0-----:R-:W3:Y:S04]  /*c9890*/  LDL.LU R10, [R1+0xc] ;  /* 0x00000c00010a7983 */ /* 0x001ee80000300800 */
[----:B------:R-:W3:Y:S01]  /*c98a0*/  LDL.LU R11, [R1+0x68] ;  /* 0x00006800010b7983 */ /* 0x000ee20000300800 */
[----:B--2---:R-:W-:-:S03]  /*c98b0*/  PRMT R48, R48, 0x5410, R18 ;  /* 0x0000541030307816 */ /* 0x004fc60000000012 */
[----:B------:R-:W2:Y:S01]  /*c98c0*/  LDL.LU R18, [R1+0x4c] ;  /* 0x00004c0001127983 */ /* 0x000ea20000300800 */
[----:B----4-:R-:W-:-:S03]  /*c98d0*/  PRMT R54, R54, 0x5410, R19 ;  /* 0x0000541036367816 */ /* 0x010fc60000000013 */
[----:B------:R-:W4:Y:S01]  /*c98e0*/  LDL.LU R19, [R1+0x48] ;  /* 0x0000480001137983 */ /* 0x000f220000300800 */
[----:B---3--:R-:W-:-:S03]  /*c98f0*/  PRMT R6, R6, 0x5410, R44 ;  /* 0x0000541006067816 */ /* 0x008fc6000000002c */
[----:B------:R-:W3:Y:S01]  /*c9900*/  LDL.LU R38, [R1+0x58] ;  /* 0x0000580001267983 */ /* 0x000ee20000300800 */
[----:B------:R-:W-:-:S03]  /*c9910*/  IADD3 R44, P6, R57, R46, RZ ;  /* 0x0000002e392c7210 */ /* 0x000fc60007fde0ff */
[----:B------:R-:W3:Y:S04]  /*c9920*/  LDL.LU R39, [R1+0x54] ;  /* 0x0000540001277983 */ /* 0x000ee80000300800 */
[----:B------:R0:W-:Y:S04]  /*c9930*/  STL.64 [R1+0xd98], R12 ;  /* 0x000d980c01007387 */ /* 0x0001e80000100a00 */
[----:B0-----:R-:W3:Y:S04]  /*c9940*/  LDL.LU R12, [R1+0x5c] ;  /* 0x00005c00010c7983 */ /* 0x001ee80000300800 */
[----:B------:R-:W3:Y:S01]  /*c9950*/  LDL.LU R13, [R1+0x50] ;  /* 0x00005000010d7983 */ /* 0x000ee20000300800 */
[----:B------:R-:W-:Y:S01]  /*c9960*/  PRMT R53, R53, 0x5410, R45 ;  /* 0x0000541035357816 */ /* 0x000fe2000000002d */
[----:B------:R-:W-:-:S05]  /*c9970*/  IMAD.X R45, R8, 0x1, R27, P6 ;  /* 0x00000001082d7824 */ /* 0x000fca00030e061b */
[----:B------:R0:W-:Y:S04]  /*c9980*/  STL.64 [R1+0xd90], R44 ;  /* 0x000d902c01007387 */ /* 0x0001e80000100a00 */
[----:B0-----:R-:W2:Y:S01]  /*c9990*/  LDL.LU.64 R44, [R1+0x5208] ;  /* 0x00520800012c7983 */ /* 0x001ea20000300a00 */
[----:B------:R-:W-:Y:S02]  /*c99a0*/  PRMT R52, R52, 0x5410, R42 ;  /* 0x0000541034347816 */ /* 0x000fe4000000002a */
[----:B------:R-:W-:Y:S02]  /*c99b0*/  PRMT R7, R7, 0x5410, R43 ;  /* 0x0000541007077816 */ /* 0x000fe4000000002b */
[----:B------:R-:W-:Y:S02]  /*c99c0*/  PRMT R51, R51, 0x5410, R0 ;  /* 0x0000541033337816 */ /* 0x000fe40000000000 */
[----:B------:R-:W-:-:S02]  /*c99d0*/  PRMT R0, R33, 0x5410, R32 ;  /* 0x0000541021007816 */ /* 0x000fc40000000020 */
[----:B--2---:R-:W-:-:S05]  /*c99e0*/  IADD3 R32, P6, R57, R45, RZ ;  /* 0x0000002d39207210 */ /* 0x004fca0007fde0ff */
[----:B------:R-:W-:Y:S01]  /*c99f0*/  IMAD.X R33, R8, 0x1, R28, P6 ;  /* 0x0000000108217824 */ /* 0x000fe200030e061c */
[----:B------:R-:W-:-:S05]  /*c9a00*/  IADD3 R42, P6, R57, R44, RZ ;  /* 0x0000002c392a7210 */ /* 0x000fca0007fde0ff */
[----:B------:R-:W-:Y:S01]  /*c9a10*/  IMAD.X R43, R8, 0x1, R26, P6 ;  /* 0x00000001082b7824 */ /* 0x000fe200030e061a */
[----:B------:R0:W-:Y:S04]  /*c9a20*/  STL.64 [R1+0xdb8], R32 ;  /* 0x000db82001007387 */ /* 0x0001e80000100a00 */
[----:B0-----:R-:W2:Y:S04]  /*c9a30*/  LDL.LU R32, [R1+0x8] ;  /* 0x0000080001207983 */ /* 0x001ea80000300800 */
[----:B------:R-:W2:Y:S04]  /*c9a40*/  LDL.LU R33, [R1+0x70] ;  /* 0x0000700001217983 */ /* 0x000ea80000300800 */
[----:B------:R0:W-:Y:S04]  /*c9a50*/  STL.64 [R1+0xdb0], R42 ;  /* 0x000db02a01007387 */ /* 0x0001e80000100a00 */
[----:B0-----:R-:W4:Y:S01]  /*c9a60*/  LDL.LU.64 R42, [R1+0x5200] ;  /* 0x00520000012a7983 */ /* 0x001f220000300a00 */
[----:B------:R-:W-:-:S02]  /*c9a70*/  PRMT R2, R2, 0x5410, R16 ;  /* 0x0000541002027816 */ /* 0x000fc40000000010 */
[----:B------:R-:W-:Y:S02]  /*c9a80*/  PRMT R5, R5, 0x5410, R17 ;  /* 0x0000541005057816 */ /* 0x000fe40000000011 */
[----:B----4-:R-:W-:Y:S01]  /*c9a90*/  IADD3 R16, P6, R57, R43, RZ ;  /* 0x0000002b39107210 */ /* 0x010fe20007fde0ff */
[----:B------:R0:W-:Y:S04]  /*c9aa0*/  STL [R1+0x5180], R43 ;  /* 0x0051802b01007387 */ /* 0x0001e80000100800 */
[----:B0-----:R-:W4:Y:S01]  /*c9ab0*/  LDL.LU R43, [R1+0x80] ;  /* 0x00008000012b7983 */ /* 0x001f220000300800 */
[----:B------:R-:W-:-:S05]  /*c9ac0*/  IMAD.X R17, R8, 0x1, R24, P6 ;  /* 0x0000000108117824 */ /* 0x000fca00030e0618 */
[----:B------:R0:W-:Y:S04]  /*c9ad0*/  STL.64 [R1+0xde0], R16 ;  /* 0x000de01001007387 */ /* 0x0001e80000100a00 */
[----:B0-----:R-:W3:Y:S01]  /*c9ae0*/  LDL.LU.64 R16, [R1+0x51f8] ;  /* 0x0051f80001107983 */ /* 0x001ee20000300a00 */
[----:B----4-:R-:W-:-:S03]  /*c9af0*/  PRMT R43, R43, 0x5410, R59 ;  /* 0x000054102b2b7816 */ /* 0x010fc6000000003b */
[----:B------:R-:W4:Y:S04]  /*c9b00*/  LDL.LU R59, [R1+0x51f0] ;  /* 0x0051f000013b7983 */ /* 0x000f280000300800 */
[----:B------:R0:W-:Y:S02]  /*c9b10*/  STL [R1+0x18], R43 ;  /* 0x0000182b01007387 */ /* 0x0001e40000100800 */
[----:B0-----:R-:W-:Y:S02]  /*c9b20*/  PRMT R43, R11, 0x5410, R10 ;  /* 0x000054100b2b7816 */ /* 0x001fe4000000000a */
[----:B------:R-:W-:-:S05]  /*c9b30*/  IADD3 R10, P6, R57, R42, RZ ;  /* 0x0000002a390a7210 */ /* 0x000fca0007fde0ff */
[----:B------:R-:W-:-:S05]  /*c9b40*/  IMAD.X R11, R8, 0x1, R25, P6 ;  /* 0x00000001080b7824 */ /* 0x000fca00030e0619 */
[----:B------:R0:W-:Y:S04]  /*c9b50*/  STL.64 [R1+0xdd8], R10 ;  /* 0x000dd80a01007387 */ /* 0x0001e80000100a00 */
[----:B0-----:R-:W2:Y:S01]  /*c9b60*/  LDL.LU.64 R10, [R1+0x51e8] ;  /* 0x0051e800010a7983 */ /* 0x001ea20000300a00 */
[----:B----4-:R-:W-:Y:S02]  /*c9b70*/  PRMT R59, R18, 0x5410, R59 ;  /* 0x00005410123b7816 */ /* 0x010fe4000000003b */
[----:B------:R-:W-:Y:S02]  /*c9b80*/  IADD3 R18, P6, R57, R41, RZ ;  /* 0x0000002939127210 */ /* 0x000fe40007fde0ff */
[----:B--2---:R-:W-:-:S03]  /*c9b90*/  PRMT R11, R19, 0x5410, R11 ;  /* 0x00005410130b7816 */ /* 0x004fc6000000000b */
[----:B---3--:R-:W-:Y:S02]  /*c9ba0*/  IMAD.X R19, R8, 0x1, R17, P6 ;  /* 0x0000000108137824 */ /* 0x008fe400030e0611 */
[----:B------:R-:W-:Y:S04]  /*c9bb0*/  STL [R1+0x4c], R11 ;  /* 0x00004c0b01007387 */ /* 0x000fe80000100800 */
[----:B------:R0:W-:Y:S04]  /*c9bc0*/  STL.64 [R1+0xe00], R18 ;  /* 0x000e001201007387 */ /* 0x0001e80000100a00 */
[----:B0-----:R-:W2:Y:S01]  /*c9bd0*/  LDL.LU.64 R18, [R1+0x51e0] ;  /* 0x0051e00001127983 */ /* 0x001ea20000300a00 */
[----:B------:R-:W-:-:S02]  /*c9be0*/  PRMT R11, R38, 0x5410, R16 ;  /* 0x00005410260b7816 */ /* 0x000fc40000000010 */
[----:B------:R-:W-:Y:S01]  /*c9bf0*/  IADD3 R38, P6, R57, R40, RZ ;  /* 0x0000002839267210 */ /* 0x000fe20007fde0ff */
[----:B------:R-:W3:Y:S01]  /*c9c00*/  LDL.LU R16, [R1+0x60] ;  /* 0x0000600001107983 */ /* 0x000ee20000300800 */
[----:B------:R-:W-:-:S03]  /*c9c10*/  PRMT R14, R39, 0x5410, R14 ;  /* 0x00005410270e7816 */ /* 0x000fc6000000000e */
[----:B--2---:R-:W-:-:S05]  /*c9c20*/  IMAD.X R39, R8, 0x1, R18, P6 ;  /* 0x0000000108277824 */ /* 0x004fca00030e0612 */
[----:B------:R0:W-:Y:S04]  /*c9c30*/  STL.64 [R1+0xdf8], R38 ;  /* 0x000df82601007387 */ /* 0x0001e80000100a00 */
[----:B0-----:R-:W2:Y:S01]  /*c9c40*/  LDL.LU.64 R38, [R1+0x51d8] ;  /* 0x0051d80001267983 */ /* 0x001ea20000300a00 */
[----:B------:R-:W-:Y:S02]  /*c9c50*/  PRMT R10, R12, 0x5410, R10 ;  /* 0x000054100c0a7816 */ /* 0x000fe4000000000a */
[----:B------:R-:W-:Y:S02]  /*c9c60*/  PRMT R13, R13, 0x5410, R9 ;  /* 0x000054100d0d7816 */ /* 0x000fe40000000009 */
[----:B------:R-:W4:Y:S04]  /*c9c70*/  LDL.LU R9, [R1+0x64] ;  /* 0x0000640001097983 */ /* 0x000f280000300800 */
[----:B------:R0:W-:Y:S01]  /*c9c80*/  STL [R1+0x9c], R13 ;  /* 0x00009c0d01007387 */ /* 0x0001e20000100800 */
[----:B--2---:R-:W-:-:S05]  /*c9c90*/  IADD3 R12, P6, R57, R39, RZ ;  /* 0x00000027390c7210 */ /* 0x004fca0007fde0ff */
[----:B0-----:R-:W-:-:S05]  /*c9ca0*/  IMAD.X R13, R8, 0x1, R19, P6 ;  /* 0x00000001080d7824 */ /* 0x001fca00030e0613 */
[----:B------:R0:W-:Y:S04]  /*c9cb0*/  STL.64 [R1+0xe10], R12 ;  /* 0x000e100c01007387 */ /* 0x0001e80000100a00 */
[----:B0-----:R-:W4:Y:S04]  /*c9cc0*/  LDL.LU.64 R12, [R1+0x51d0] ;  /* 0x0051d000010c7983 */ /* 0x001f280000300a00 */
[----:B------:R0:W-:Y:S01]  /*c9cd0*/  STL.64 [R1+0x5178], R18 ;  /* 0x0051781201007387 */ /* 0x0001e20000100a00 */
[----:B------:R-:W-:-:S03]  /*c9ce0*/  PRMT R61, R3, 0x5410, R61 ;  /* 0x00005410033d7816 */ /* 0x000fc6000000003d */
[----:B------:R-:W-:Y:S01]  /*c9cf0*/  STL.64 [R1+0x5170], R38 ;  /* 0x0051702601007387 */ /* 0x000fe20000100a00 */
[----:B0-----:R-:W-:-:S05]  /*c9d00*/  IADD3 R18, P6, R57, R38, RZ ;  /* 0x0000002639127210 */ /* 0x001fca0007fde0ff */
[----:B------:R-:W-:Y:S01]  /*c9d10*/  IMAD.X R19, R8, 0x1, R20, P6 ;  /* 0x0000000108137824 */ /* 0x000fe200030e0614 */
[----:B------:R-:W-:Y:S02]  /*c9d20*/  PRMT R60, R55, 0x5410, R60 ;  /* 0x00005410373c7816 */ /* 0x000fe4000000003c */
[----:B------:R-:W-:Y:S02]  /*c9d30*/  PRMT R15, R4, 0x5410, R15 ;  /* 0x00005410040f7816 */ /* 0x000fe4000000000f */
[----:B----4-:R-:W-:Y:S02]  /*c9d40*/  PRMT R13, R9, 0x5410, R13 ;  /* 0x00005410090d7816 */ /* 0x010fe4000000000d */
[----:B---3--:R-:W-:-:S05]  /*c9d50*/  PRMT R9, R16, 0x5410, R12 ;  /* 0x0000541010097816 */ /* 0x008fca000000000c */
[----:B------:R-:W-:Y:S04]  /*c9d60*/  STL [R1+0xac], R9 ;  /* 0x0000ac0901007387 */ /* 0x000fe80000100800 */
[----:B------:R-:W2:Y:S04]  /*c9d70*/  LDL.LU R3, [R1+0x51c8] ;  /* 0x0051c80001037983 */ /* 0x000ea80000300800 */
[----:B------:R0:W-:Y:S04]  /*c9d80*/  STL.64 [R1+0xe08], R18 ;  /* 0x000e081201007387 */ /* 0x0001e80000100a00 */
[----:B------:R-:W3:Y:S04]  /*c9d90*/  LDL.LU R12, [R1+0xdd0] ;  /* 0x000dd000010c7983 */ /* 0x000ee80000300800 */
[----:B0-----:R-:W4:Y:S04]  /*c9da0*/  LDL.LU R18, [R1+0xd08] ;  /* 0x000d080001127983 */ /* 0x001f280000300800 */
[----:B------:R-:W4:Y:S04]  /*c9db0*/  LDL.LU R19, [R1+0x140] ;  /* 0x0001400001137983 */ /* 0x000f280000300800 */
[----:B------:R-:W-:Y:S04]  /*c9dc0*/  STL [R1+0x5160], R21 ;  /* 0x0051601501007387 */ /* 0x000fe80000100800 */
[----:B------:R-:W3:Y:S01]  /*c9dd0*/  LDL.LU R55, [R1+0x51c4] ;  /* 0x0051c40001377983 */ /* 0x000ee20000300800 */
[----:B------:R-:W-:-:S02]  /*c9de0*/  PRMT R9, R33, 0x5410, R32 ;  /* 0x0000541021097816 */ /* 0x000fc40000000020 */
[----:B------:R-:W-:-:S05]  /*c9df0*/  IADD3 R32, P6, R57, R37, RZ ;  /* 0x0000002539207210 */ /* 0x000fca0007fde0ff */
[----:B------:R-:W-:-:S05]  /*c9e00*/  IMAD.X R33, R8, 0x1, R21, P6 ;  /* 0x0000000108217824 */ /* 0x000fca00030e0615 */
[----:B------:R0:W-:Y:S04]  /*c9e10*/  STL.64 [R1+0xe50], R32 ;  /* 0x000e502001007387 */ /* 0x0001e80000100a00 */
[----:B------:R1:W-:Y:S01]  /*c9e20*/  STL.64 [R1+0x5168], R60 ;  /* 0x0051683c01007387 */ /* 0x0003e20000100a00 */
[----:B0-----:R-:W-:-:S03]  /*c9e30*/  IADD3 R32, P6, R57, R36, RZ ;  /* 0x0000002439207210 */ /* 0x001fc60007fde0ff */
[----:B-1----:R-:W4:Y:S02]  /*c9e40*/  LDL R60, [R1+0x6c] ;  /* 0x00006c00013c7983 */ /* 0x002f240000100800 */
[----:B------:R-:W-:Y:S02]  /*c9e50*/  IMAD.X R33, R8, 0x1, R22, P6 ;  /* 0x0000000108217824 */ /* 0x000fe400030e0616 */
[----:B------:R-:W4:Y:S04]  /*c9e60*/  LDL.LU R4, [R1+0x51c0] ;  /* 0x0051c00001047983 */ /* 0x000f280000300800 */
[----:B------:R0:W-:Y:S04]  /*c9e70*/  STL [R1+0x5164], R15 ;  /* 0x0051640f01007387 */ /* 0x0001e80000100800 */
[----:B0-----:R-:W4:Y:S04]  /*c9e80*/  LDL.LU R15, [R1+0x118] ;  /* 0x00011800010f7983 */ /* 0x001f280000300800 */
[----:B------:R0:W-:Y:S04]  /*c9e90*/  STL.64 [R1+0x5158], R36 ;  /* 0x0051582401007387 */ /* 0x0001e80000100a00 */
[----:B0-----:R-:W4:Y:S04]  /*c9ea0*/  LDL.LU R37, [R1+0xd0c] ;  /* 0x000d0c0001257983 */ /* 0x001f280000300800 */
[----:B------:R-:W4:Y:S04]  /*c9eb0*/  LDL.LU R61, [R1+0xed4] ;  /* 0x000ed400013d7983 */ /* 0x000f280000300800 */
[----:B------:R-:W4:Y:S04]  /*c9ec0*/  LDL.LU R39, [R1+0xed0] ;  /* 0x000ed00001277983 */ /* 0x000f280000300800 */
[----:B------:R0:W-:Y:S02]  /*c9ed0*/  STL.64 [R1+0xe48], R32 ;  /* 0x000e482001007387 */ /* 0x0001e40000100a00 */
[----:B0-----:R-:W-:-:S02]  /*c9ee0*/  IADD3 R32, P6, R57, R35, RZ ;  /* 0x0000002339207210 */ /* 0x001fc40007fde0ff */
[----:B------:R-:W4:Y:S03]  /*c9ef0*/  LDL.LU R57, [R1+0x51bc] ;  /* 0x0051bc0001397983 */ /* 0x000f260000300800 */
[----:B------:R-:W-:Y:S01]  /*c9f00*/  IMAD.X R33, R8, 0x1, R23, P6 ;  /* 0x0000000108217824 */ /* 0x000fe200030e0617 */
[----:B------:R-:W-:Y:S04]  /*c9f10*/  STL [R1+0x5150], R35 ;  /* 0x0051502301007387 */ /* 0x000fe80000100800 */
[----:B------:R0:W-:Y:S04]  /*c9f20*/  STL.64 [R1+0xe28], R32 ;  /* 0x000e282001007387 */ /* 0x0001e80000100a00 */
[----:B0-----:R-:W4:Y:S01]  /*c9f30*/  LDL.LU R32, [R1+0x51b8] ;  /* 0x0051b80001207983 */ /* 0x001f220000300800 */
[----:B--2---:R-:W-:-:S03]  /*c9f40*/  PRMT R35, R3, 0x5410, R58 ;  /* 0x0000541003237816 */ /* 0x004fc6000000003a */
[----:B------:R-:W2:Y:S04]  /*c9f50*/  LDL.LU R58, [R1+0x51b4] ;  /* 0x0051b400013a7983 */ /* 0x000ea80000300800 */
[----:B------:R-:W2:Y:S01]  /*c9f60*/  LDL.LU R3, [R1+0x51b0] ;  /* 0x0051b00001037983 */ /* 0x000ea20000300800 */
[----:B---3--:R-:W-:-:S03]  /*c9f70*/  PRMT R55, R55, 0x5410, R49 ;  /* 0x0000541037377816 */ /* 0x008fc60000000031 */
[----:B------:R-:W3:Y:S01]  /*c9f80*/  LDL.LU R49, [R1+0x51ac] ;  /* 0x0051ac0001317983 */ /* 0x000ee20000300800 */
[----:B----4-:R-:W-:Y:S02]  /*c9f90*/  SHF.R.S32.HI R16, RZ, 0x1f, R60 ;  /* 0x0000001fff107819 */ /* 0x010fe4000001143c */
[----:B------:R-:W-:Y:S02]  /*c9fa0*/  PRMT R8, R4, 0x5410, R32 ;  /* 0x0000541004087816 */ /* 0x000fe40000000020 */
[----:B------:R-:W-:Y:S01]  /*c9fb0*/  IADD3 R32, P6, R60, R34, RZ ;  /* 0x000000223c207210 */ /* 0x000fe20007fde0ff */
[----:B------:R-:W4:Y:S04]  /*c9fc0*/  LDL.LU R4, [R1+0x51a8] ;  /* 0x0051a80001047983 */ /* 0x000f280000300800 */
[----:B------:R-:W-:Y:S01]  /*c9fd0*/  IMAD.X R33, R16, 0x1, R31, P6 ;  /* 0x0000000110217824 */ /* 0x000fe200030e061f */
[----:B------:R-:W4:Y:S04]  /*c9fe0*/  LDL.LU R21, [R1+0xec8] ;  /* 0x000ec80001157983 */ /* 0x000f280000300800 */
[----:B------:R-:W2:Y:S04]  /*c9ff0*/  LDL.LU R38, [R1+0x2930] ;  /* 0x0029300001267983 */ /* 0x000ea80000300800 */
[----:B------:R-:W-:Y:S04]  /*ca000*/  STL [R1+0xb8], R8 ;  /* 0x0000b80801007387 */ /* 0x000fe80000100800 */
[----:B------:R0:W-:Y:S04]  /*ca010*/  STL.64 [R1+0xe88], R32 ;  /* 0x000e882001007387 */ /* 0x0001e80000100a00 */
[----:B0-----:R-:W4:Y:S01]  /*ca020*/  LDL.LU.64 R32, [R1+0x51a0] ;  /* 0x0051a00001207983 */ /* 0x001f220000300a00 */
[----:B------:R-:W-:-:S04]  /*ca030*/  LOP3.LUT R8, R37, 0xffff, RZ, 0xc0, !PT ;  /* 0x0000ffff25087812 */ /* 0x000fc800078ec0ff */
[--C-:B------:R-:W-:Y:S02]  /*ca040*/  PRMT R15, R15, 0x4210, R8.reuse ;  /* 0x000042100f0f7816 */ /* 0x100fe40000000008 */
[----:B------:R-:W-:Y:S02]  /*ca050*/  PRMT R8, R54, 0x5210, R8 ;  /* 0x0000521036087816 */ /* 0x000fe40000000008 */
[----:B---3--:R-:W-:Y:S02]  /*ca060*/  PRMT R36, R49, 0x5410, R50 ;  /* 0x0000541031247816 */ /* 0x008fe40000000032 */
[----:B------:R-:W3:Y:S04]  /*ca070*/  LDL.LU R50, [R1+0x5198] ;  /* 0x0051980001327983 */ /* 0x000ee80000300800 */
[----:B------:R-:W2:Y:S04]  /*ca080*/  LDL.LU R49, [R1+0x5194] ;  /* 0x0051940001317983 */ /* 0x000ea80000300800 */
[----:B------:R-:W-:Y:S04]  /*ca090*/  STL [R1+0xbc], R36 ;  /* 0x0000bc2401007387 */ /* 0x000fe80000100800 */
[----:B------:R-:W3:Y:S04]  /*ca0a0*/  LDL.LU R54, [R1+0x5190] ;  /* 0x0051900001367983 */ /* 0x000ee80000300800 */
[----:B------:R-:W-:Y:S04]  /*ca0b0*/  STL [R1+0xa0], R15 ;  /* 0x0000a00f01007387 */ /* 0x000fe80000100800 */
[----:B------:R0:W-:Y:S02]  /*ca0c0*/  STL [R1+0x70], R8 ;  /* 0x0000700801007387 */ /* 0x0001e40000100800 */
[----:B0-----:R-:W-:-:S02]  /*ca0d0*/  LOP3.LUT R8, R12, 0xffff, RZ, 0xc0, !PT ;  /* 0x0000ffff0c087812 */ /* 0x001fc400078ec0ff */
[----:B------:R-:W-:Y:S02]  /*ca0e0*/  LOP3.LUT R12, R18, 0xffff, RZ, 0xc0, !PT ;  /* 0x0000ffff120c7812 */ /* 0x000fe400078ec0ff */
[--C-:B------:R-:W-:Y:S02]  /*ca0f0*/  PRMT R19, R19, 0x4210, R8.reuse ;  /* 0x0000421013137816 */ /* 0x100fe40000000008 */
[----:B------:R-:W-:Y:S02]  /*ca100*/  PRMT R15, R48, 0x5210, R8 ;  /* 0x00005210300f7816 */ /* 0x000fe40000000008 */
[----:B------:R-:W-:Y:S02]  /*ca110*/  PRMT R6, R6, 0x5210, R12 ;  /* 0x0000521006067816 */ /* 0x000fe4000000000c */
[----:B----4-:R-:W-:-:S05]  /*ca120*/  IADD3 R36, P6, R60, R33, RZ ;  /* 0x000000213c247210 */ /* 0x010fca0007fde0ff */
[----:B------:R-:W-:-:S05]  /*ca130*/  IMAD.X R37, R16, 0x1, R32, P6 ;  /* 0x0000000110257824 */ /* 0x000fca00030e0620 */
[----:B------:R-:W-:Y:S04]  /*ca140*/  STL.64 [R1+0xe80], R36 ;  /* 0x000e802401007387 */ /* 0x000fe80000100a00 */
[----:B------:R-:W4:Y:S04]  /*ca150*/  LDL.LU R18, [R1+0x2934] ;  /* 0x0029340001127983 */ /* 0x000f280000300800 */
[----:B------:R0:W-:Y:S04]  /*ca160*/  STL [R1+0xa4], R19 ;  /* 0x0000a41301007387 */ /* 0x0001e80000100800 */
[----:B------:R-:W4:Y:S04]  /*ca170*/  LDL.LU R48, [R1+0x518c] ;  /* 0x00518c0001307983 */ /* 0x000f280000300800 */
[----:B0-----:R-:W4:Y:S04]  /*ca180*/  LDL.LU R19, [R1+0x2928] ;  /* 0x0029280001137983 */ /* 0x001f280000300800 */
[----:B------:R-:W-:Y:S01]  /*ca190*/  STL [R1+0x74], R15 ;  /* 0x0000740f01007387 */ /* 0x000fe20000100800 */
[----:B---3--:R-:W-:-:S03]  /*ca1a0*/  PRMT R8, R54, 0x4210, R12 ;  /* 0x0000421036087816 */ /* 0x008fc6000000000c */
[----:B------:R-:W3:Y:S04]  /*ca1b0*/  LDL.LU R54, [R1+0x5188] ;  /* 0x0051880001367983 */ /* 0x000ee80000300800 */
[----:B------:R0:W-:Y:S04]  /*ca1c0*/  STL [R1+0x514c], R6 ;  /* 0x00514c0601007387 */ /* 0x0001e80000100800 */
[----:B------:R1:W-:Y:S04]  /*ca1d0*/  STL [R1+0xa8], R8 ;  /* 0x0000a80801007387 */ /* 0x0003e80000100800 */
[----:B0-----:R-:W4:Y:S01]  /*ca1e0*/  LDL.LU R6, [R1+0x6c] ;  /* 0x00006c0001067983 */ /* 0x001f220000300800 */
[----:B-1----:R-:W-:-:S04]  /*ca1f0*/  LOP3.LUT R8, R61, 0xffff, RZ, 0xc0, !PT ;  /* 0x0000ffff3d087812 */ /* 0x002fc800078ec0ff */
[----:B------:R-:W-:Y:S02]  /*ca200*/  PRMT R15, R53, 0x5210, R8 ;  /* 0x00005210350f7816 */ /* 0x000fe40000000008 */
[----:B------:R-:W-:-:S04]  /*ca210*/  LOP3.LUT R12, R39, 0xffff, RZ, 0xc0, !PT ;  /* 0x0000ffff270c7812 */ /* 0x000fc800078ec0ff */
[--C-:B--2---:R-:W-:Y:S02]  /*ca220*/  PRMT R49, R49, 0x4210, R12.reuse ;  /* 0x0000421031317816 */ /* 0x104fe4000000000c */
[----:B------:R-:W-:Y:S02]  /*ca230*/  PRMT R0, R0, 0x5210, R12 ;  /* 0x0000521000007816 */ /* 0x000fe4000000000c */
[----:B------:R-:W-:Y:S02]  /*ca240*/  LOP3.LUT R12, R38, 0xffff, RZ, 0xc0, !PT ;  /* 0x0000ffff260c7812 */ /* 0x000fe400078ec0ff */
[----:B----4-:R-:W-:-:S05]  /*ca250*/  IADD3 R36, P6, R6, R56, RZ ;  /* 0x0000003806247210 */ /* 0x010fca0007fde0ff */
[----:B------:R-:W-:-:S05]  /*ca260*/  IMAD.X R37, R16, 0x1, R29, P6 ;  /* 0x0000000110257824 */ /* 0x000fca00030e061d */
[----:B------:R0:W-:Y:S04]  /*ca270*/  STL.64 [R1+0xe78], R36 ;  /* 0x000e782401007387 */ /* 0x0001e80000100a00 */
[----:B------:R-:W2:Y:S04]  /*ca280*/  LDL.LU R53, [R1+0x5184] ;  /* 0x0051840001357983 */ /* 0x000ea80000300800 */
[----:B------:R-:W4:Y:S01]  /*ca290*/  LDL.LU R39, [R1+0x292c] ;  /* 0x00292c0001277983 */ /* 0x000f220000300800 */
[----:B0-----:R-:W-:-:S05]  /*ca2a0*/  IADD3 R36, P6, R6, R47, RZ ;  /* 0x0000002f06247210 */ /* 0x001fca0007fde0ff */
[----:B------:R-:W-:Y:S01]  /*ca2b0*/  IMAD.X R37, R16, 0x1, R30, P6 ;  /* 0x0000000110257824 */ /* 0x000fe200030e061e */
[----:B------:R-:W-:Y:S02]  /*ca2c0*/  PRMT R48, R48, 0x4210, R8 ;  /* 0x0000421030307816 */ /* 0x000fe40000000008 */
[--C-:B------:R-:W-:Y:S02]  /*ca2d0*/  PRMT R3, R3, 0x4210, R12.reuse ;  /* 0x0000421003037816 */ /* 0x100fe4000000000c */
[----:B------:R-:W-:Y:S01]  /*ca2e0*/  LOP3.LUT R8, R21, 0xffff, RZ, 0xc0, !PT ;  /* 0x0000ffff15087812 */ /* 0x000fe200078ec0ff */
[----:B------:R0:W-:Y:S04]  /*ca2f0*/  STL.64 [R1+0xe98], R36 ;  /* 0x000e982401007387 */ /* 0x0001e80000100a00 */
[----:B------:R-:W4:Y:S04]  /*ca300*/  LDL.LU R21, [R1+0x364] ;  /* 0x0003640001157983 */ /* 0x000f280000300800 */
[----:B------:R-:W-:Y:S04]  /*ca310*/  STL [R1+0x5118], R3 ;  /* 0x0051180301007387 */ /* 0x000fe80000100800 */
[----:B0-----:R-:W4:Y:S01]  /*ca320*/  LDL.LU R37, [R1+0xf8] ;  /* 0x0000f80001257983 */ /* 0x001f220000300800 */
[----:B------:R-:W-:-:S02]  /*ca330*/  PRMT R52, R52, 0x5210, R12 ;  /* 0x0000521034347816 */ /* 0x000fc4000000000c */
[----:B------:R-:W-:Y:S01]  /*ca340*/  IADD3 R60, P6, R6, R46, RZ ;  /* 0x0000002e063c7210 */ /* 0x000fe20007fde0ff */
[----:B---3--:R-:W-:Y:S01]  /*ca350*/  STL [R1+0x50c0], R54 ;  /* 0x0050c03601007387 */ /* 0x008fe20000100800 */
[--C-:B------:R-:W-:Y:S02]  /*ca360*/  PRMT R50, R50, 0x4210, R8.reuse ;  /* 0x0000421032327816 */ /* 0x100fe40000000008 */
[----:B------:R-:W-:Y:S01]  /*ca370*/  PRMT R51, R51, 0x5210, R8 ;  /* 0x0000521033337816 */ /* 0x000fe20000000008 */
[----:B------:R-:W-:Y:S01]  /*ca380*/  IMAD.X R61, R16, 0x1, R27, P6 ;  /* 0x00000001103d7824 */ /* 0x000fe200030e061b */
[----:B------:R-:W-:Y:S02]  /*ca390*/  LOP3.LUT R8, R18, 0xffff, RZ, 0xc0, !PT ;  /* 0x0000ffff12087812 */ /* 0x000fe400078ec0ff */
[----:B------:R-:W-:Y:S01]  /*ca3a0*/  LOP3.LUT R12, R19, 0xffff, RZ, 0xc0, !PT ;  /* 0x0000ffff130c7812 */ /* 0x000fe200078ec0ff */
[----:B--2---:R0:W-:Y:S04]  /*ca3b0*/  STL.64 [R1+0x50b8], R52 ;  /* 0x0050b83401007387 */ /* 0x0041e80000100a00 */
[----:B------:R-:W2:Y:S04]  /*ca3c0*/  LDL.LU R18, [R1+0x368] ;  /* 0x0003680001127983 */ /* 0x000ea80000300800 */
[----:B------:R1:W-:Y:S04]  /*ca3d0*/  STL.64 [R1+0xe90], R60 ;  /* 0x000e903c01007387 */ /* 0x0003e80000100a00 */
[----:B------:R-:W3:Y:S01]  /*ca3e0*/  LDL.LU R19, [R1+0x360] ;  /* 0x0003600001137983 */ /* 0x000ee20000300800 */
[----:B------:R-:W-:-:S02]  /*ca3f0*/  PRMT R4, R4, 0x4210, R8 ;  /* 0x0000421004047816 */ /* 0x000fc40000000008 */
[----:B------:R-:W-:Y:S02]  /*ca400*/  PRMT R7, R7, 0x5210, R8 ;  /* 0x0000521007077816 */ /* 0x000fe40000000008 */
[----:B0-----:R-:W-:Y:S01]  /*ca410*/  IADD3 R52, P6, R6, R45, RZ ;  /* 0x0000002d06347210 */ /* 0x001fe20007fde0ff */
[----:B------:R-:W-:Y:S01]  /*ca420*/  STL [R1+0x511c], R4 ;  /* 0x00511c0401007387 */ /* 0x000fe20000100800 */
[--C-:B------:R-:W-:Y:S02]  /*ca430*/  PRMT R58, R58, 0x4210, R12.reuse ;  /* 0x000042103a3a7816 */ /* 0x100fe4000000000c */
[----:B------:R-:W-:Y:S01]  /*ca440*/  PRMT R5, R5, 0x5210, R12 ;  /* 0x0000521005057816 */ /* 0x000fe2000000000c */
[----:B------:R-:W3:Y:S01]  /*ca450*/  LDL.LU R3, [R1+0x110] ;  /* 0x0001100001037983 */ /* 0x000ee20000300800 */
[----:B----4-:R-:W-:Y:S01]  /*ca460*/  LOP3.LUT R8, R39, 0xffff, RZ, 0xc0, !PT ;  /* 0x0000ffff27087812 */ /* 0x010fe200078ec0ff */
[----:B------:R-:W-:Y:S02]  /*ca470*/  IMAD.X R53, R16, 0x1, R28, P6 ;  /* 0x0000000110357824 */ /* 0x000fe400030e061c */
[----:B-1----:R-:W4:Y:S01]  /*ca480*/  LDL.LU R60, [R1+0x18] ;  /* 0x00001800013c7983 */ /* 0x002f220000300800 */
[----:B------:R-:W-:-:S03]  /*ca490*/  PRMT R57, R57, 0x4210, R8 ;  /* 0x0000421039397816 */ /* 0x000fc60000000008 */
[----:B------:R-:W4:Y:S01]  /*ca4a0*/  LDL.LU R61, [R1+0xfc] ;  /* 0x0000fc00013d7983 */ /* 0x000f220000300800 */
[----:B------:R-:W-:-:S03]  /*ca4b0*/  PRMT R2, R2, 0x5210, R8 ;  /* 0x0000521002027816 */ /* 0x000fc60000000008 */
[----:B------:R-:W-:Y:S04]  /*ca4c0*/  STL [R1+0x5120], R7 ;  /* 0x0051200701007387 */ /* 0x000fe80000100800 */
[----:B------:R-:W-:Y:S01]  /*ca4d0*/  STL [R1+0x5124], R58 ;  /* 0x0051243a01007387 */ /* 0x000fe20000100800 */
[----:B------:R-:W-:-:S03]  /*ca4e0*/  LOP3.LUT R12, R21, 0xffff, RZ, 0xc0, !PT ;  /* 0x0000ffff150c7812 */ /* 0x000fc600078ec0ff */
[----:B------:R-:W-:Y:S04]  /*ca4f0*/  STL [R1+0x5128], R5 ;  /* 0x0051280501007387 */ /* 0x000fe80000100800 */
[----:B------:R-:W4:Y:S04]  /*ca500*/  LDL.LU R38, [R1+0xed8] ;  /* 0x000ed80001267983 */ /* 0x000f280000300800 */
[----:B------:R-:W4:Y:S04]  /*ca510*/  LDL.LU R39, [R1+0xec4] ;  /* 0x000ec40001277983 */ /* 0x000f280000300800 */
[----:B------:R0:W-:Y:S04]  /*ca520*/  STL.64 [R1+0xed0], R52 ;  /* 0x000ed03401007387 */ /* 0x0001e80000100a00 */
[----:B------:R-:W4:Y:S04]  /*ca530*/  LDL.LU R21, [R1+0xdc] ;  /* 0x0000dc0001157983 */ /* 0x000f280000300800 */
[----:B------:R-:W-:Y:S04]  /*ca540*/  STL [R1+0x512c], R57 ;  /* 0x00512c3901007387 */ /* 0x000fe80000100800 */
[----:B------:R1:W-:Y:S01]  /*ca550*/  STL [R1+0x5130], R2 ;  /* 0x0051300201007387 */ /* 0x0003e20000100800 */
[----:B0-----:R-:W-:-:S02]  /*ca560*/  PRMT R52, R43, 0x5210, R12 ;  /* 0x000052102b347816 */ /* 0x001fc4000000000c */
[----:B-1----:R-:W-:Y:S02]  /*ca570*/  PRMT R2, R37, 0x4210, R12 ;  /* 0x0000421025027816 */ /* 0x002fe4000000000c */
[----:B------:R-:W4:Y:S04]  /*ca580*/  LDL.LU R37, [R1+0xe0] ;  /* 0x0000e00001257983 */ /* 0x000f280000300800 */
[----:B------:R-:W-:Y:S04]  /*ca590*/  STL [R1+0x40], R2 ;  /* 0x0000400201007387 */ /* 0x000fe80000100800 */
[----:B------:R-:W4:Y:S01]  /*ca5a0*/  LDL.LU R43, [R1+0x5180] ;  /* 0x00518000012b7983 */ /* 0x000f220000300800 */
[----:B------:R-:W-:-:S03]  /*ca5b0*/  IADD3 R4, P6, R6, R44, RZ ;  /* 0x0000002c06047210 */ /* 0x000fc60007fde0ff */
[----:B------:R-:W4:Y:S02]  /*ca5c0*/  LDL.LU R7, [R1+0x4c] ;  /* 0x00004c0001077983 */ /* 0x000f240000300800 */
[----:B------:R-:W-:-:S05]  /*ca5d0*/  IMAD.X R5, R16, 0x1, R26, P6 ;  /* 0x0000000110057824 */ /* 0x000fca00030e061a */
[----:B------:R0:W-:Y:S04]  /*ca5e0*/  STL.64 [R1+0xec8], R4 ;  /* 0x000ec80401007387 */ /* 0x0001e80000100a00 */
[----:B0-----:R-:W4:Y:S04]  /*ca5f0*/  LDL.LU R4, [R1+0xdd4] ;  /* 0x000dd40001047983 */ /* 0x001f280000300800 */
[----:B------:R-:W4:Y:S01]  /*ca600*/  LDL.LU R36, [R1+0x28f8] ;  /* 0x0028f80001247983 */ /* 0x000f220000300800 */
[----:B--2---:R-:W-:-:S03]  /*ca610*/  LOP3.LUT R8, R18, 0xffff, RZ, 0xc0, !PT ;  /* 0x0000ffff12087812 */ /* 0x004fc600078ec0ff */
[----:B------:R-:W2:Y:S01]  /*ca620*/  LDL.LU R18, [R1+0x100] ;  /* 0x0001000001127983 */ /* 0x000ea20000300800 */
[----:B---3--:R-:W-:-:S03]  /*ca630*/  LOP3.LUT R12, R19, 0xffff, RZ, 0xc0, !PT ;  /* 0x0000ffff130c7812 */ /* 0x008fc600078ec0ff */
[----:B------:R-:W3:Y:S01]  /*ca640*/  LDL.LU R19, [R1+0x104] ;  /* 0x0001040001137983 */ /* 0x000ee20000300800 */
[--C-:B------:R-:W-:Y:S02]  /*ca650*/  PRMT R2, R3, 0x4210, R8.reuse ;  /* 0x0000421003027816 */ /* 0x100fe40000000008 */
[----:B----4-:R-:W-:-:S03]  /*ca660*/  PRMT R53, R60, 0x5210, R8 ;  /* 0x000052103c357816 */ /* 0x010fc60000000008 */
[----:B------:R-:W-:Y:S01]  /*ca670*/  STL [R1+0x5140], R2 ;  /* 0x0051400201007387 */ /* 0x000fe20000100800 */
[----:B------:R-:W-:-:S03]  /*ca680*/  PRMT R57, R61, 0x4210, R12 ;  /* 0x000042103d397816 */ /* 0x000fc6000000000c */
[----:B------:R-:W4:Y:S01]  /*ca690*/  LDL.LU R3, [R1+0x28fc] ;  /* 0x0028fc0001037983 */ /* 0x000f220000300800 */
[----:B------:R-:W-:-:S03]  /*ca6a0*/  PRMT R54, R59, 0x5210, R12 ;  /* 0x000052103b367816 */ /* 0x000fc6000000000c */
[----:B------:R-:W4:Y:S04]  /*ca6b0*/  LDL.LU R5, [R1+0x108] ;  /* 0x0001080001057983 */ /* 0x000f280000300800 */
[----:B------:R0:W-:Y:S01]  /*ca6c0*/  STL [R1+0x513c], R57 ;  /* 0x00513c3901007387 */ /* 0x0001e20000100800 */
[----:B------:R-:W-:-:S03]  /*ca6d0*/  LOP3.LUT R8, R38, 0xffff, RZ, 0xc0, !PT ;  /* 0x0000ffff26087812 */ /* 0x000fc600078ec0ff */
[----:B0-----:R-:W4:Y:S01]  /*ca6e0*/  LDL.LU R57, [R1+0x28e0] ;  /* 0x0028e00001397983 */ /* 0x001f220000300800 */
[--C-:B------:R-:W-:Y:S02]  /*ca6f0*/  PRMT R58, R11, 0x5210, R8.reuse ;  /* 0x000052100b3a7816 */ /* 0x100fe40000000008 */
[----:B------:R-:W-:Y:S01]  /*ca700*/  LOP3.LUT R12, R39, 0xffff, RZ, 0xc0, !PT ;  /* 0x0000ffff270c7812 */ /* 0x000fe200078ec0ff */
[----:B------:R-:W4:Y:S01]  /*ca710*/  LDL.LU R38, [R1+0x10c] ;  /* 0x00010c0001267983 */ /* 0x000f220000300800 */
[----:B------:R-:W-:Y:S02]  /*ca720*/  PRMT R21, R21, 0x4210, R8 ;  /* 0x0000421015157816 */ /* 0x000fe40000000008 */
[----:B------:R-:W-:-:S05]  /*ca730*/  IADD3 R60, P6, R6, R43, RZ ;  /* 0x0000002b063c7210 */ /* 0x000fca0007fde0ff */
[----:B------:R-:W-:-:S05]  /*ca740*/  IMAD.X R61, R16, 0x1, R24, P6 ;  /* 0x00000001103d7824 */ /* 0x000fca00030e0618 */
[----:B------:R0:W-:Y:S04]  /*ca750*/  STL.64 [R1+0xee0], R60 ;  /* 0x000ee03c01007387 */ /* 0x0001e80000100a00 */
[----:B------:R-:W4:Y:S01]  /*ca760*/  LDL.LU R39, [R1+0x9c] ;  /* 0x00009c0001277983 */ /* 0x000f220000300800 */
[----:B------:R-:W-:-:S03]  /*ca770*/  PRMT R37, R37, 0x4210, R12 ;  /* 0x0000421025257816 */ /* 0x000fc6000000000c */
[----:B0-----:R-:W4:Y:S01]  /*ca780*/  LDL.LU R60, [R1+0x2ae0] ;  /* 0x002ae000013c7983 */ /* 0x001f220000300800 */
[----:B------:R-:W-:-:S03]  /*ca790*/  LOP3.LUT R8, R4, 0xffff, RZ, 0xc0, !PT ;  /* 0x0000ffff04087812 */ /* 0x000fc600078ec0ff */
[----:B------:R-:W4:Y:S04]  /*ca7a0*/  LDL.LU R61, [R1+0xac] ;  /* 0x0000ac00013d7983 */ /* 0x000f280000300800 */
[----:B------:R0:W-:Y:S01]  /*ca7b0*/  STL [R1+0x5134], R58 ;  /* 0x0051343a01007387 */ /* 0x0001e20000100800 */
[----:B------:R-:W-:Y:S02]  /*ca7c0*/  PRMT R7, R7, 0x5210, R12 ;  /* 0x0000521007077816 */ /* 0x000fe4000000000c */
[----:B------:R-:W-:Y:S01]  /*ca7d0*/  LOP3.LUT R12, R36, 0xffff, RZ, 0xc0, !PT ;  /* 0x0000ffff240c7812 */ /* 0x000fe200078ec0ff */
[----:B------:R-:W4:Y:S01]  /*ca7e0*/  LDL.LU R11, [R1+0x2ae8] ;  /* 0x002ae800010b7983 */ /* 0x000f220000300800 */
[----:B0-----:R-:W-:-:S05]  /*ca7f0*/  IADD3 R58, P6, R6, R42, RZ ;  /* 0x0000002a063a7210 */ /* 0x001fca0007fde0ff */
[----:B------:R-:W-:Y:S01]  /*ca800*/  IMAD.X R59, R16, 0x1, R25, P6 ;  /* 0x00000001103b7824 */ /* 0x000fe200030e0619 */
[----:B------:R-:W-:Y:S04]  /*ca810*/  STL [R1+0x5138], R7 ;  /* 0x0051380701007387 */ /* 0x000fe80000100800 */
[----:B------:R0:W-:Y:S04]  /*ca820*/  STL.64 [R1+0xed8], R58 ;  /* 0x000ed83a01007387 */ /* 0x0001e80000100a00 */
[----:B0-----:R-:W4:Y:S04]  /*ca830*/  LDL.LU R59, [R1+0x28ec] ;  /* 0x0028ec00013b7983 */ /* 0x001f280000300800 */
[----:B------:R-:W4:Y:S01]  /*ca840*/  LDL.LU R58, [R1+0x130] ;  /* 0x00013000013a7983 */ /* 0x000f220000300800 */
[----:B--2---:R-:W-:-:S02]  /*ca850*/  PRMT R36, R18, 0x4210, R8 ;  /* 0x0000421012247816 */ /* 0x004fc40000000008 */
[----:B------:R-:W-:Y:S02]  /*ca860*/  IADD3 R18, P6, R6, R41, RZ ;  /* 0x0000002906127210 */ /* 0x000fe40007fde0ff */
[----:B---3--:R-:W-:-:S03]  /*ca870*/  PRMT R2, R19, 0x4210, R12 ;  /* 0x0000421013027816 */ /* 0x008fc6000000000c */
[----:B------:R-:W-:Y:S01]  /*ca880*/  IMAD.X R19, R16, 0x1, R17, P6 ;  /* 0x0000000110137824 */ /* 0x000fe200030e0611 */
[----:B------:R-:W-:Y:S02]  /*ca890*/  PRMT R12, R10, 0x5210, R12 ;  /* 0x000052100a0c7816 */ /* 0x000fe4000000000c */
[----:B------:R-:W2:Y:S04]  /*ca8a0*/  LDL.LU R10, [R1+0x2aec] ;  /* 0x002aec00010a7983 */ /* 0x000ea80000300800 */
[----:B------:R0:W-:Y:S04]  /*ca8b0*/  STL.64 [R1+0x1278], R18 ;  /* 0x0012781201007387 */ /* 0x0001e80000100a00 */
[----:B0-----:R-:W3:Y:S01]  /*ca8c0*/  LDL.LU.64 R18, [R1+0x5178] ;  /* 0x0051780001127983 */ /* 0x001ee20000300a00 */
[----:B------:R-:W-:-:S02]  /*ca8d0*/  PRMT R4, R14, 0x5210, R8 ;  /* 0x000052100e047816 */ /* 0x000fc40000000008 */
[----:B----4-:R-:W-:Y:S02]  /*ca8e0*/  LOP3.LUT R8, R3, 0xffff, RZ, 0xc0, !PT ;  /* 0x0000ffff03087812 */ /* 0x010fe400078ec0ff */
[----:B------:R-:W4:Y:S01]  /*ca8f0*/  LDL.LU R3, [R1+0x134] ;  /* 0x0001340001037983 */ /* 0x000f220000300800 */
[----:B------:R-:W-:-:S04]  /*ca900*/  LOP3.LUT R14, R57, 0xffff, RZ, 0xc0, !PT ;  /* 0x0000ffff390e7812 */ /* 0x000fc800078ec0ff */
[----:B------:R-:W-:Y:S02]  /*ca910*/  PRMT R7, R38, 0x4210, R14 ;  /* 0x0000421026077816 */ /* 0x000fe4000000000e */
[----:B------:R-:W-:Y:S02]  /*ca920*/  IADD3 R38, P6, R6, R40, RZ ;  /* 0x0000002806267210 */ /* 0x000fe40007fde0ff */
[--C-:B------:R-:W-:Y:S02]  /*ca930*/  PRMT R57, R5, 0x4210, R8.reuse ;  /* 0x0000421005397816 */ /* 0x100fe40000000008 */
[----:B------:R-:W4:Y:S01]  /*ca940*/  LDL.LU R5, [R1+0x144] ;  /* 0x0001440001057983 */ /* 0x000f220000300800 */
[----:B------:R-:W-:-:S03]  /*ca950*/  PRMT R13, R13, 0x5210, R8 ;  /* 0x000052100d0d7816 */ /* 0x000fc60000000008 */
[----:B------:R-:W2:Y:S01]  /*ca960*/  LDL.LU R8, [R1+0x2ae4] ;  /* 0x002ae40001087983 */ /* 0x000ea20000300800 */
[----:B------:R-:W-:Y:S01]  /*ca970*/  PRMT R14, R39, 0x5210, R14 ;  /* 0x00005210270e7816 */ /* 0x000fe2000000000e */
[----:B---3--:R-:W-:-:S05]  /*ca980*/  IMAD.X R39, R16, 0x1, R18, P6 ;  /* 0x0000000110277824 */ /* 0x008fca00030e0612 */
[----:B------:R0:W-:Y:S04]  /*ca990*/  STL.64 [R1+0x1270], R38 ;  /* 0x0012702601007387 */ /* 0x0001e80000100a00 */
[----:B0-----:R-:W3:Y:S01]  /*ca9a0*/  LDL.LU.64 R38, [R1+0x5170] ;  /* 0x0051700001267983 */ /* 0x001ee20000300a00 */
[----:B--2---:R-:W-:Y:S02]  /*ca9b0*/  PRMT R8, R9, 0x5210, R8 ;  /* 0x0000521009087816 */ /* 0x004fe40000000008 */
[----:B------:R-:W-:Y:S02]  /*ca9c0*/  PRMT R9, R61, 0x5210, R60 ;  /* 0x000052103d097816 */ /* 0x000fe4000000003c */
[----:B---3--:R-:W-:-:S05]  /*ca9d0*/  IADD3 R60, P6, R6, R39, RZ ;  /* 0x00000027063c7210 */ /* 0x008fca0007fde0ff */
[----:B------:R-:W-:-:S05]  /*ca9e0*/  IMAD.X R61, R16, 0x1, R19, P6 ;  /* 0x00000001103d7824 */ /* 0x000fca00030e0613 */
[----:B------:R0:W-:Y:S04]  /*ca9f0*/  STL.64 [R1+0x1268], R60 ;  /* 0x0012683c01007387 */ /* 0x0001e80000100a00 */
[----:B0-----:R-:W2:Y:S02]  /*caa00*/  LDL.LU.64 R60, [R1+0x5168] ;  /* 0x00516800013c7983 */ /* 0x001ea40000300a00 */
[----:B--2---:R-:W-:Y:S02]  /*caa10*/  PRMT R10, R60, 0x5210, R10 ;  /* 0x000052103c0a7816 */ /* 0x004fe4000000000a */
[----:B------:R-:W-:Y:S01]  /*caa20*/  PRMT R11, R61, 0x5210, R11 ;  /* 0x000052103d0b7816 */ /* 0x000fe2000000000b */
[----:B------:R-:W2:Y:S04]  /*caa30*/  LDL.LU R60, [R1+0xec0] ;  /* 0x000ec000013c7983 */ /* 0x000ea80000300800 */
[----:B------:R-:W3:Y:S04]  /*caa40*/  LDL.LU R61, [R1+0x7c] ;  /* 0x00007c00013d7983 */ /* 0x000ee80000300800 */
[----:B------:R0:W-:Y:S02]  /*caa50*/  STL.64 [R1+0x5100], R10 ;  /* 0x0051000a01007387 */ /* 0x0001e40000100a00 */
[----:B0-----:R-:W-:-:S02]  /*caa60*/  IMAD.MOV.U32 R11, RZ, RZ, R15 ;  /* 0x000000ffff0b7224 */ /* 0x001fc400078e000f */
[----:B------:R-:W4:Y:S01]  /*caa70*/  LDL.LU R15, [R1+0x5164] ;  /* 0x00516400010f7983 */ /* 0x000f220000300800 */
[----:B------:R-:W-:Y:S01]  /*caa80*/  IMAD.MOV.U32 R10, RZ, RZ, R36 ;  /* 0x000000ffff0a7224 */ /* 0x000fe200078e0024 */
[----:B------:R-:W-:Y:S02]  /*caa90*/  IADD3 R36, P6, R6, R38, RZ ;  /* 0x0000002606247210 */ /* 0x000fe40007fde0ff */
[----:B------:R0:W-:Y:S01]  /*caaa0*/  STL.64 [R1+0x50f8], R8 ;  /* 0x0050f80801007387 */ /* 0x0001e20000100a00 */
[----:B------:R-:W-:Y:S01]  /*caab0*/  LOP3.LUT R59, R59, 0xffff, RZ, 0xc0, !PT ;  /* 0x0000ffff3b3b7812 */ /* 0x000fe200078ec0ff */
[----:B0-----:R-:W-:Y:S02]  /*caac0*/  IMAD.MOV.U32 R9, RZ, RZ, R37 ;  /* 0x000000ffff097224 */ /* 0x001fe400078e0025 */
[----:B------:R-:W-:Y:S02]  /*caad0*/  IMAD.X R37, R16, 0x1, R20, P6 ;  /* 0x0000000110257824 */ /* 0x000fe400030e0614 */
[----:B------:R-:W-:-:S02]  /*caae0*/  IMAD.MOV.U32 R8, RZ, RZ, R21 ;  /* 0x000000ffff087224 */ /* 0x000fc400078e0015 */
[----:B------:R-:W3:Y:S04]  /*caaf0*/  LDL.LU R21, [R1+0x5160] ;  /* 0x0051600001157983 */ /* 0x000ee80000300800 */
[----:B------:R0:W-:Y:S01]  /*cab00*/  STL.64 [R1+0x1260], R36 ;  /* 0x0012602401007387 */ /* 0x0001e20000100a00 */
[----:B------:R-:W-:-:S03]  /*cab10*/  PRMT R58, R58, 0x4210, R59 ;  /* 0x000042103a3a7816 */ /* 0x000fc6000000003b */
[----:B0-----:R-:W3:Y:S01]  /*cab20*/  LDL.LU.64 R36, [R1+0x5158] ;  /* 0x0051580001247983 */ /* 0x001ee20000300a00 */
[----:B--2---:R-:W-:Y:S02]  /*cab30*/  LOP3.LUT R60, R60, 0xffff, RZ, 0xc0, !PT ;  /* 0x0000ffff3c3c7812 */ /* 0x004fe400078ec0ff */
[----:B----4-:R-:W-:Y:S02]  /*cab40*/  PRMT R15, R15, 0x5210, R59 ;  /* 0x000052100f0f7816 */ /* 0x010fe4000000003b */
[----:B------:R-:W2:Y:S04]  /*cab50*/  LDL.LU R59, [R1+0x5fc] ;  /* 0x0005fc00013b7983 */ /* 0x000ea80000300800 */
[----:B------:R0:W-:Y:S04]  /*cab60*/  STL.64 [R1+0x5110], R14 ;  /* 0x0051100e01007387 */ /* 0x0001e80000100a00 */
[----:B------:R3:W-:Y:S01]  /*cab70*/  STL.64 [R1+0x5108], R12 ;  /* 0x0051080c01007387 */ /* 0x0007e20000100a00 */
[----:B0-----:R-:W-:Y:S01]  /*cab80*/  IMAD.MOV.U32 R15, RZ, RZ, R11 ;  /* 0x000000ffff0f7224 */ /* 0x001fe200078e000b */
[----:B------:R-:W-:-:S02]  /*cab90*/  PRMT R11, R3, 0x4210, R60 ;  /* 0x00004210030b7816 */ /* 0x000fc4000000003c */
[----:B------:R-:W-:Y:S02]  /*caba0*/  PRMT R3, R35, 0x5210, R60 ;  /* 0x0000521023037816 */ /* 0x000fe4000000003c */
[----:B------:R-:W4:Y:S01]  /*cabb0*/  LDL.LU R35, [R1+0x5150] ;  /* 0x0051500001237983 */ /* 0x000f220000300800 */
[----:B---3--:R-:W-:-:S05]  /*cabc0*/  IADD3 R12, P6, R6, R37, RZ ;  /* 0x00000025060c7210 */ /* 0x008fca0007fde0ff */
[----:B------:R-:W-:-:S05]  /*cabd0*/  IMAD.X R13, R16, 0x1, R21, P6 ;  /* 0x00000001100d7824 */ /* 0x000fca00030e0615 */
[----:B------:R0:W-:Y:S02]  /*cabe0*/  STL.64 [R1+0xec0], R12 ;  /* 0x000ec00c01007387 */ /* 0x0001e40000100a00 */
[----:B0-----:R-:W-:-:S05]  /*cabf0*/  IADD3 R12, P6, R6, R36, RZ ;  /* 0x00000024060c7210 */ /* 0x001fca0007fde0ff */
[----:B------:R-:W-:Y:S01]  /*cac00*/  IMAD.X R13, R16, 0x1, R22, P6 ;  /* 0x00000001100d7824 */ /* 0x000fe200030e0616 */
[----:B--2---:R-:W-:-:S04]  /*cac10*/  LOP3.LUT R59, R59, 0xffff, RZ, 0xc0, !PT ;  /* 0x0000ffff3b3b7812 */ /* 0x004fc800078ec0ff */
[----:B------:R-:W-:-:S05]  /*cac20*/  PRMT R55, R55, 0x5210, R59 ;  /* 0x0000521037377816 */ /* 0x000fca000000003b */
[----:B------:R-:W-:Y:S04]  /*cac30*/  STL.64 [R1+0x50d0], R54 ;  /* 0x0050d03601007387 */ /* 0x000fe80000100a00 */
[----:B------:R-:W-:Y:S04]  /*cac40*/  STL.64 [R1+0x50c8], R52 ;  /* 0x0050c83401007387 */ /* 0x000fe80000100a00 */
[----:B------:R4:W-:Y:S02]  /*cac50*/  STL.64 [R1+0xe70], R12 ;  /* 0x000e700c01007387 */ /* 0x0009e40000100a00 */
[----:B----4-:R-:W-:-:S02]  /*cac60*/  IADD3 R12, P6, R6, R35, RZ ;  /* 0x00000023060c7210 */ /* 0x010fc40007fde0ff */
[----:B------:R-:W2:Y:S03]  /*cac70*/  LDL.LU R6, [R1+0x514c] ;  /* 0x00514c0001067983 */ /* 0x000ea60000300800 */
[----:B------:R-:W-:Y:S01]  /*cac80*/  IMAD.X R13, R16, 0x1, R23, P6 ;  /* 0x00000001100d7824 */ /* 0x000fe200030e0617 */
[----:B------:R-:W-:-:S04]  /*cac90*/  SHF.R.S32.HI R16, RZ, 0x1f, R61 ;  /* 0x0000001fff107819 */ /* 0x000fc8000001143d */
[----:B------:R0:W-:Y:S02]  /*caca0*/  STL.64 [R1+0xdd0], R12 ;  /* 0x000dd00c01007387 */ /* 0x0001e40000100a00 */
[----:B0-----:R-:W-:-:S05]  /*cacb0*/  IADD3 R12, P6, R61, R34, RZ ;  /* 0x000000223d0c7210 */ /* 0x001fca0007fde0ff */
        /* <DEDUP_REMOVED lines=12> */
[----:B0-----:R-:W-:-:S05]  /*cad80*/  IADD3 R12, P6, R61, R46, RZ ;  /* 0x0000002e3d0c7210 */ /* 0x001fca0007fde0ff */
[----:B------:R-:W-:-:S05]  /*cad90*/  IMAD.X R13, R16, 0x1, R27, P6 ;  /* 0x00000001100d7824 */ /* 0x000fca00030e061b */
[----:B------:R0:W-:Y:S02]  /*cada0*/  STL.64 [R1+0xc78], R12 ;  /* 0x000c780c01007387 */ /* 0x0001e40000100a00 */
[----:B0-----:R-:W-:-:S05]  /*cadb0*/  IADD3 R12, P6, R61, R45, RZ ;  /* 0x0000002d3d0c7210 */ /* 0x001fca0007fde0ff */
[----:B------:R-:W-:Y:S01]  /*cadc0*/  IMAD.X R13, R16, 0x1, R28, P6 ;  /* 0x00000001100d7824 */ /* 0x000fe200030e061c */
[----:B------:R-:W-:-:S04]  /*cadd0*/  IADD3 R14, P6, R61, R44, RZ ;  /* 0x0000002c3d0e7210 */ /* 0x000fc80007fde0ff */
[----:B------:R0:W-:Y:S02]  /*cade0*/  STL.64 [R1+0xc70], R12 ;  /* 0x000c700c01007387 */ /* 0x0001e40000100a00 */
[----:B0-----:R-:W-:Y:S02]  /*cadf0*/  IMAD.MOV.U32 R12, RZ, RZ, R15 ;  /* 0x000000ffff0c7224 */ /* 0x001fe400078e000f */
[----:B------:R-:W-:-:S05]  /*cae00*/  IMAD.X R15, R16, 0x1, R26, P6 ;  /* 0x00000001100f7824 */ /* 0x000fca00030e061a */
[----:B------:R0:W-:Y:S02]  /*cae10*/  STL.64 [R1+0xc68], R14 ;  /* 0x000c680e01007387 */ /* 0x0001e40000100a00 */
[----:B0-----:R-:W-:-:S05]  /*cae20*/  IADD3 R14, P6, R61, R43, RZ ;  /* 0x0000002b3d0e7210 */ /* 0x001fca0007fde0ff */
[----:B------:R-:W-:-:S05]  /*cae30*/  IMAD.X R15, R16, 0x1, R24, P6 ;  /* 0x00000001100f7824 */ /* 0x000fca00030e0618 */
[----:B------:R0:W-:Y:S02]  /*cae40*/  STL.64 [R1+0xc58], R14 ;  /* 0x000c580e01007387 */ /* 0x0001e40000100a00 */
[----:B0-----:R-:W-:-:S05]  /*cae50*/  IADD3 R14, P6, R61, R42, RZ ;  /* 0x0000002a3d0e7210 */ /* 0x001fca0007fde0ff */
[----:B------:R-:W-:-:S05]  /*cae60*/  IMAD.X R15, R16, 0x1, R25, P6 ;  /* 0x00000001100f7824 */ /* 0x000fca00030e0619 */
[----:B------:R0:W-:Y:S04]  /*cae70*/  STL.64 [R1+0xbb0], R14 ;  /* 0x000bb00e01007387 */ /* 0x0001e80000100a00 */
[----:B------:R-:W3:Y:S01]  /*cae80*/  LDL.LU R13, [R1+0x164] ;  /* 0x00016400010d7983 */ /* 0x000ee20000300800 */
[----:B0-----:R-:W-:-:S05]  /*cae90*/  IADD3 R14, P6, R61, R41, RZ ;  /* 0x000000293d0e7210 */ /* 0x001fca0007fde0ff */
[----:B------:R-:W-:Y:S01]  /*caea0*/  IMAD.X R15, R16, 0x1, R17, P6 ;  /* 0x00000001100f7824 */ /* 0x000fe200030e0611 */
[----:B------:R-:W-:-:S04]  /*caeb0*/  IADD3 R24, P6, R61, R40, RZ ;  /* 0x000000283d187210 */ /* 0x000fc80007fde0ff */
[----:B------:R0:W-:Y:S01]  /*caec0*/  STL.64 [R1+0xa40], R14 ;  /* 0x000a400e01007387 */ /* 0x0001e20000100a00 */
[----:B------:R-:W-:-:S03]  /*caed0*/  IMAD.X R25, R16, 0x1, R18, P6 ;  /* 0x0000000110197824 */ /* 0x000fc600030e0612 */
[----:B0-----:R-:W3:Y:S04]  /*caee0*/  LDL.LU R14, [R1+0x16c] ;  /* 0x00016c00010e7983 */ /* 0x001ee80000300800 */
[----:B------:R-:W4:Y:S04]  /*caef0*/  LDL.LU R15, [R1+0x17f4] ;  /* 0x0017f400010f7983 */ /* 0x000f280000300800 */
[----:B------:R-:W3:Y:S04]  /*caf00*/  LDL.LU R40, [R1+0x70] ;  /* 0x0000700001287983 */ /* 0x000ee80000300800 */
[----:B------:R-:W3:Y:S04]  /*caf10*/  LDL.LU R41, [R1+0x74] ;  /* 0x0000740001297983 */ /* 0x000ee80000300800 */
[----:B------:R0:W-:Y:S04]  /*caf20*/  STL.64 [R1+0x958], R24 ;  /* 0x0009581801007387 */ /* 0x0001e80000100a00 */
        /* <DEDUP_REMOVED lines=8> */
[----:B------:R-:W-:Y:S01]  /*cafb0*/  IMAD.X R25, R16, 0x1, R20, P6 ;  /* 0x0000000110197824 */ /* 0x000fe200030e0614 */
[----:B------:R-:W-:-:S04]  /*cafc0*/  IADD3 R18, P6, R61, R37, RZ ;  /* 0x000000253d127210 */ /* 0x000fc80007fde0ff */
[----:B------:R-:W-:Y:S01]  /*cafd0*/  STL.64 [R1+0x5f8], R24 ;  /* 0x0005f81801007387 */ /* 0x000fe20000100a00 */
[----:B------:R-:W-:-:S03]  /*cafe0*/  IMAD.X R19, R16, 0x1, R21, P6 ;  /* 0x0000000110137824 */ /* 0x000fc600030e0615 */
[----:B------:R-:W3:Y:S01]  /*caff0*/  LDL.LU R52, [R1+0xb8] ;  /* 0x0000b80001347983 */ /* 0x000ee20000300800 */
[----:B--2---:R-:W-:-:S03]  /*cb000*/  IMAD.MOV.U32 R42, RZ, RZ, R6 ;  /* 0x000000ffff2a7224 */ /* 0x004fc600078e0006 */
[----:B------:R-:W2:Y:S01]  /*cb010*/  LDL.LU R53, [R1+0x14c] ;  /* 0x00014c0001357983 */ /* 0x000ea20000300800 */
[----:B------:R-:W-:-:S03]  /*cb020*/  IMAD.MOV.U32 R37, RZ, RZ, R0 ;  /* 0x000000ffff257224 */ /* 0x000fc600078e0000 */
[----:B------:R-:W2:Y:S04]  /*cb030*/  LDL.LU R54, [R1+0xbc] ;  /* 0x0000bc0001367983 */ /* 0x000ea80000300800 */
[----:B------:R0:W-:Y:S04]  /*cb040*/  STL.64 [R1+0x368], R18 ;  /* 0x0003681201007387 */ /* 0x0001e80000100a00 */
[----:B------:R-:W2:Y:S04]  /*cb050*/  LDL.LU R6, [R1+0x17c8] ;  /* 0x0017c80001067983 */ /* 0x000ea80000300800 */
[----:B------:R-:W2:Y:S01]  /*cb060*/  LDL.LU R0, [R1+0x5148] ;  /* 0x0051480001007983 */ /* 0x000ea20000300800 */
[----:B------:R-:W-:-:S03]  /*cb070*/  IMAD.MOV.U32 R38, RZ, RZ, R51 ;  /* 0x000000ffff267224 */ /* 0x000fc600078e0033 */
[----:B------:R-:W2:Y:S04]  /*cb080*/  LDL.LU R51, [R1+0x5144] ;  /* 0x0051440001337983 */ /* 0x000ea80000300800 */
[----:B------:R-:W2:Y:S04]  /*cb090*/  LDL.LU R33, [R1+0x1780] ;  /* 0x0017800001217983 */ /* 0x000ea80000300800 */
[----:B------:R-:W2:Y:S01]  /*cb0a0*/  LDL.LU R55, [R1+0x17a0] ;  /* 0x0017a00001377983 */ /* 0x000ea20000300800 */
[----:B0-----:R-:W-:-:S05]  /*cb0b0*/  IADD3 R18, P6, R61, R36, RZ ;  /* 0x000000243d127210 */ /* 0x001fca0007fde0ff */
[----:B------:R-:W-:Y:S01]  /*cb0c0*/  IMAD.X R19, R16, 0x1, R22, P6 ;  /* 0x0000000110137824 */ /* 0x000fe200030e0616 */
[----:B------:R-:W-:Y:S01]  /*cb0d0*/  IADD3 R60, P6, R61, R35, RZ ;  /* 0x000000233d3c7210 */ /* 0x000fe20007fde0ff */
[----:B------:R-:W-:-:S04]  /*cb0e0*/  IMAD.MOV.U32 R36, RZ, RZ, R12 ;  /* 0x000000ffff247224 */ /* 0x000fc800078e000c */
[----:B------:R-:W-:Y:S01]  /*cb0f0*/  IMAD.X R61, R16, 0x1, R23, P6 ;  /* 0x00000001103d7824 */ /* 0x000fe200030e0617 */
[----:B------:R-:W-:Y:S01]  /*cb100*/  STL.64 [R1+0x360], R18 ;  /* 0x0003601201007387 */ /* 0x000fe20000100a00 */
[----:B------:R-:W-:-:S03]  /*cb110*/  PRMT R5, R5, 0x4210, R59 ;  /* 0x0000421005057816 */ /* 0x000fc6000000003b */
[----:B------:R-:W-:Y:S04]  /*cb120*/  STL [R1+0x4dd8], R60 ;  /* 0x004dd83c01007387 */ /* 0x000fe80000100800 */
[----:B------:R-:W-:Y:S01]  /*cb130*/  STL [R1+0x4dd4], R61 ;  /* 0x004dd43d01007387 */ /* 0x000fe20000100800 */
[----:B----4-:R-:W-:Y:S02]  /*cb140*/  LOP3.LUT R12, R15, 0xffff, RZ, 0xc0, !PT ;  /* 0x0000ffff0f0c7812 */ /* 0x010fe400078ec0ff */
[----:B---3--:R-:W-:-:S03]  /*cb150*/  PRMT R17, R14, 0x3340, R13 ;  /* 0x000033400e117816 */ /* 0x008fc6000000000d */
[----:B------:R0:W-:Y:S04]  /*cb160*/  STL [R1+0xdc], R12 ;  /* 0x0000dc0c01007387 */ /* 0x0001e80000100800 */
[----:B------:R-:W3:Y:S01]  /*cb170*/  LDL.LU R59, [R1+0x17d0] ;  /* 0x0017d000013b7983 */ /* 0x000ee20000300800 */
[----:B--2---:R-:W-:-:S03]  /*cb180*/  PRMT R16, R12, 0x3340, R0 ;  /* 0x000033400c107816 */ /* 0x004fc60000000000 */
[----:B0-----:R-:W2:Y:S04]  /*cb190*/  LDL.LU R12, [R1+0x178c] ;  /* 0x00178c00010c7983 */ /* 0x001ea80000300800 */
[----:B------:R-:W4:Y:S04]  /*cb1a0*/  LDL.LU R13, [R1+0x17a8] ;  /* 0x0017a800010d7983 */ /* 0x000f280000300800 */
[----:B------:R-:W4:Y:S04]  /*cb1b0*/  LDL.LU R14, [R1+0x17d4] ;  /* 0x0017d400010e7983 */ /* 0x000f280000300800 */
[----:B------:R-:W4:Y:S01]  /*cb1c0*/  LDL.LU R15, [R1+0x1790] ;  /* 0x00179000010f7983 */ /* 0x000f220000300800 */
[----:B------:R-:W-:-:S02]  /*cb1d0*/  LOP3.LUT R18, R56, 0xffff, RZ, 0xc0, !PT ;  /* 0x0000ffff38127812 */ /* 0x000fc400078ec0ff */
[----:B------:R-:W-:-:S03]  /*cb1e0*/  PRMT R16, R17, 0x5410, R16 ;  /* 0x0000541011107816 */ /* 0x000fc60000000010 */
[----:B------:R-:W-:Y:S04]  /*cb1f0*/  STL [R1+0xe0], R18 ;  /* 0x0000e01201007387 */ /* 0x000fe80000100800 */
[----:B------:R0:W-:Y:S02]  /*cb200*/  STL [R1+0x2c4], R16 ;  /* 0x0002c41001007387 */ /* 0x0001e40000100800 */
[----:B0-----:R-:W-:-:S04]  /*cb210*/  PRMT R16, R18, 0x3340, R0 ;  /* 0x0000334012107816 */ /* 0x001fc80000000000 */
[----:B------:R-:W-:Y:S02]  /*cb220*/  PRMT R18, R32, 0x5410, R16 ;  /* 0x0000541020127816 */ /* 0x000fe40000000010 */
[----:B------:R-:W-:-:S04]  /*cb230*/  LOP3.LUT R16, R31, 0xffff, RZ, 0xc0, !PT ;  /* 0x0000ffff1f107812 */ /* 0x000fc800078ec0ff */
[----:B------:R-:W-:Y:S01]  /*cb240*/  PRMT R51, R51, 0x4210, R16 ;  /* 0x0000421033337816 */ /* 0x000fe20000000010 */
[----:B------:R-:W-:Y:S01]  /*cb250*/  STL [R1+0x17a4], R18 ;  /* 0x0017a41201007387 */ /* 0x000fe20000100800 */
[----:B------:R-:W-:-:S03]  /*cb260*/  LOP3.LUT R17, R34, 0xffff, RZ, 0xc0, !PT ;  /* 0x0000ffff22117812 */ /* 0x000fc600078ec0ff */
[----:B------:R-:W4:Y:S01]  /*cb270*/  LDL.LU R31, [R1+0x17ac] ;  /* 0x0017ac00011f7983 */ /* 0x000f220000300800 */
[----:B------:R-:W-:-:S03]  /*cb280*/  PRMT R39, R52, 0x5210, R16 ;  /* 0x0000521034277816 */ /* 0x000fc60000000010 */
[----:B------:R-:W-:Y:S01]  /*cb290*/  STL.64 [R1+0x50e0], R50 ;  /* 0x0050e03201007387 */ /* 0x000fe20000100a00 */
[----:B------:R-:W-:-:S03]  /*cb2a0*/  PRMT R24, R53, 0x4210, R17 ;  /* 0x0000421035187816 */ /* 0x000fc60000000011 */
[----:B------:R0:W-:Y:S01]  /*cb2b0*/  STL.64 [R1+0x50d8], R48 ;  /* 0x0050d83001007387 */ /* 0x0001e20000100a00 */
[----:B------:R-:W-:-:S03]  /*cb2c0*/  PRMT R43, R54, 0x5210, R17 ;  /* 0x00005210362b7816 */ /* 0x000fc60000000011 */
[----:B------:R-:W4:Y:S01]  /*cb2d0*/  LDL.LU R34, [R1+0x17bc] ;  /* 0x0017bc0001227983 */ /* 0x000f220000300800 */
[----:B------:R-:W-:-:S03]  /*cb2e0*/  LOP3.LUT R22, R6, 0xffff, RZ, 0xc0, !PT ;  /* 0x0000ffff06167812 */ /* 0x000fc600078ec0ff */
[----:B------:R-:W4:Y:S01]  /*cb2f0*/  LDL.LU R52, [R1+0x1778] ;  /* 0x0017780001347983 */ /* 0x000f220000300800 */
[----:B------:R-:W-:-:S03]  /*cb300*/  LOP3.LUT R21, R55, 0xffff, RZ, 0xc0, !PT ;  /* 0x0000ffff37157812 */ /* 0x000fc600078ec0ff */
[----:B------:R-:W4:Y:S04]  /*cb310*/  LDL.LU R53, [R1+0x1794] ;  /* 0x0017940001357983 */ /* 0x000f280000300800 */
[----:B------:R-:W4:Y:S04]  /*cb320*/  LDL.LU R54, [R1+0x17c0] ;  /* 0x0017c00001367983 */ /* 0x000f280000300800 */
[----:B------:R-:W4:Y:S04]  /*cb330*/  LDL.LU R6, [R1+0x177c] ;  /* 0x00177c0001067983 */ /* 0x000f280000300800 */
[----:B------:R-:W4:Y:S04]  /*cb340*/  LDL R56, [R1+0x1c4c] ;  /* 0x001c4c0001387983 */ /* 0x000f280000100800 */
[----:B------:R-:W4:Y:S01]  /*cb350*/  LDL.LU R55, [R1+0x1798] ;  /* 0x0017980001377983 */ /* 0x000f220000300800 */
[----:B------:R-:W-:-:S02]  /*cb360*/  LOP3.LUT R23, R33, 0xffff, RZ, 0xc0, !PT ;  /* 0x0000ffff21177812 */ /* 0x000fc400078ec0ff */
[----:B------:R-:W-:Y:S02]  /*cb370*/  PRMT R17, R22, 0x3340, R21 ;  /* 0x0000334016117816 */ /* 0x000fe40000000015 */
[----:B------:R-:W-:-:S04]  /*cb380*/  PRMT R16, R23, 0x3340, R0 ;  /* 0x0000334017107816 */ /* 0x000fc80000000000 */
[----:B------:R-:W-:-:S05]  /*cb390*/  PRMT R16, R17, 0x5410, R16 ;  /* 0x0000541011107816 */ /* 0x000fca0000000010 */
[----:B------:R-:W-:Y:S01]  /*cb3a0*/  STL [R1+0xb0], R16 ;  /* 0x0000b01001007387 */ /* 0x000fe20000100800 */
[----:B---3--:R-:W-:Y:S02]  /*cb3b0*/  LOP3.LUT R25, R59, 0xffff, RZ, 0xc0, !PT ;  /* 0x0000ffff3b197812 */ /* 0x008fe400078ec0ff */
[----:B--2---:R-:W-:Y:S01]  /*cb3c0*/  LOP3.LUT R28, R12, 0xffff, RZ, 0xc0, !PT ;  /* 0x0000ffff0c1c7812 */ /* 0x004fe200078ec0ff */
[----:B------:R-:W-:Y:S02]  /*cb3d0*/  IMAD.MOV.U32 R12, RZ, RZ, R2 ;  /* 0x000000ffff0c7224 */ /* 0x000fe400078e0002 */
[----:B------:R-:W2:Y:S01]  /*cb3e0*/  LDL.LU R2, [R1+0x5140] ;  /* 0x0051400001027983 */ /* 0x000ea20000300800 */
[----:B----4-:R-:W-:Y:S01]  /*cb3f0*/  LOP3.LUT R26, R13, 0xffff, RZ, 0xc0, !PT ;  /* 0x0000ffff0d1a7812 */ /* 0x010fe200078ec0ff */
[----:B------:R-:W-:Y:S02]  /*cb400*/  IMAD.MOV.U32 R13, RZ, RZ, R57 ;  /* 0x000000ffff0d7224 */ /* 0x000fe400078e0039 */
[----:B------:R-:W3:Y:S01]  /*cb410*/  LDL.LU R57, [R1+0x513c] ;  /* 0x00513c0001397983 */ /* 0x000ee20000300800 */
[----:B------:R-:W-:Y:S01]  /*cb420*/  LOP3.LUT R29, R14, 0xffff, RZ, 0xc0, !PT ;  /* 0x0000ffff0e1d7812 */ /* 0x000fe200078ec0ff */
[----:B------:R-:W-:-:S02]  /*cb430*/  IMAD.MOV.U32 R14, RZ, RZ, R7 ;  /* 0x000000ffff0e7224 */ /* 0x000fc400078e0007 */
[----:B------:R-:W4:Y:S01]  /*cb440*/  LDL.LU R7, [R1+0x5138] ;  /* 0x0051380001077983 */ /* 0x000f220000300800 */
[----:B------:R-:W-:Y:S01]  /*cb450*/  LOP3.LUT R59, R15, 0xffff, RZ, 0xc0, !PT ;  /* 0x0000ffff0f3b7812 */ /* 0x000fe200078ec0ff */
[----:B------:R-:W-:Y:S02]  /*cb460*/  IMAD.MOV.U32 R15, RZ, RZ, R58 ;  /* 0x000000ffff0f7224 */ /* 0x000fe400078e003a */
[----:B------:R-:W4:Y:S04]  /*cb470*/  LDL.LU R58, [R1+0x5134] ;  /* 0x00513400013a7983 */ /* 0x000f280000300800 */
[----:B0-----:R-:W4:Y:S01]  /*cb480*/  LDL.LU R48, [R1+0x40] ;  /* 0x0000400001307983 */ /* 0x001f220000300800 */
[----:B------:R-:W-:Y:S01]  /*cb490*/  IMAD.MOV.U32 R51, RZ, RZ, R5 ;  /* 0x000000ffff337224 */ /* 0x000fe200078e0005 */
[----:B------:R-:W-:-:S02]  /*cb4a0*/  LOP3.LUT R45, R52, 0xffff, RZ, 0xc0, !PT ;  /* 0x0000ffff342d7812 */ /* 0x000fc400078ec0ff */
[----:B------:R-:W-:Y:S02]  /*cb4b0*/  LOP3.LUT R44, R53, 0xffff, RZ, 0xc0, !PT ;  /* 0x0000ffff352c7812 */ /* 0x000fe400078ec0ff */
[----:B------:R-:W-:Y:S02]  /*cb4c0*/  LOP3.LUT R46, R54, 0xffff, RZ, 0xc0, !PT ;  /* 0x0000ffff362e7812 */ /* 0x000fe400078ec0ff */
[----:B------:R-:W-:Y:S02]  /*cb4d0*/  LOP3.LUT R47, R55, 0xffff, RZ, 0xc0, !PT ;  /* 0x0000ffff372f7812 */ /* 0x000fe400078ec0ff */
[----:B------:R-:W0:Y:S01]  /*cb4e0*/  LDS.128 R52, [R56] ;  /* 0x0000000038347984 */ /* 0x000e220000000c00 */
[----:B------:R-:W-:-:S03]  /*cb4f0*/  NOP ;  /* 0x0000000000007918 */ /* 0x000fc60000000000 */
[----:B------:R-:W-:Y:S01]  /*cb500*/  STSM.16.M88.4 [R56], R12 ;  /* 0x0000000c38007844 */ /* 0x000fe20000000200 */
[----:B------:R-:W-:-:S03]  /*cb510*/  NOP ;  /* 0x0000000000007918 */ /* 0x000fc60000000000 */
[----:B------:R-:W1:Y:S01]  /*cb520*/  LDS.128 R12, [R56] ;  /* 0x00000000380c7984 */ /* 0x000e620000000c00 */
[----:B------:R-:W-:-:S03]  /*cb530*/  NOP ;  /* 0x0000000000007918 */ /* 0x000fc60000000000 */
[----:B------:R-:W-:Y:S01]  /*cb540*/  STSM.16.M88.4 [R56], R8 ;  /* 0x0000000838007844 */ /* 0x000fe20000000200 */
[----:B------:R-:W-:-:S03]  /*cb550*/  NOP ;  /* 0x0000000000007918 */ /* 0x000fc60000000000 */
[----:B------:R-:W1:Y:S01]  /*cb560*/  LDS.128 R8, [R56] ;  /* 0x0000000038087984 */ /* 0x000e620000000c00 */
[----:B0-----:R-:W-:Y:S02]  /*cb570*/  IMAD.MOV.U32 R60, RZ, RZ, R52 ;  /* 0x000000ffff3c7224 */ /* 0x001fe400078e0034 */
[----:B--2---:R-:W-:Y:S02]  /*cb580*/  IMAD.MOV.U32 R49, RZ, RZ, R2 ;  /* 0x000000ffff317224 */ /* 0x004fe400078e0002 */
[----:B------:R-:W2:Y:S01]  /*cb590*/  LDL.LU R2, [R1+0x5130] ;  /* 0x0051300001027983 */ /* 0x000ea20000300800 */
[----:B---3--:R-:W-:Y:S01]  /*cb5a0*/  IMAD.MOV.U32 R50, RZ, RZ, R57 ;  /* 0x000000ffff327224 */ /* 0x008fe200078e0039 */
[----:B------:R-:W-:Y:S02]  /*cb5b0*/  NOP ;  /* 0x0000000000007918 */ /* 0x000fe40000000000 */
[----:B------:R-:W3:Y:S01]  /*cb5c0*/  LDL.LU R57, [R1+0x512c] ;  /* 0x00512c0001397983 */ /* 0x000ee20000300800 */
[----:B----4-:R-:W-:-:S03]  /*cb5d0*/  IMAD.MOV.U32 R52, RZ, RZ, R58 ;  /* 0x000000ffff347224 */ /* 0x010fc600078e003a */
[----:B------:R-:W4:Y:S04]  /*cb5e0*/  LDL.LU R5, [R1+0x5128] ;  /* 0x0051280001057983 */ /* 0x000f280000300800 */
[----:B------:R0:W-:Y:S04]  /*cb5f0*/  STL [R1+0x344], R53 ;  /* 0x0003443501007387 */ /* 0x0001e80000100800 */
[----:B------:R1:W-:Y:S04]  /*cb600*/  STL.64 [R1+0x348], R54 ;  /* 0x0003483601007387 */ /* 0x0003e80000100a00 */
[----:B------:R-:W2:Y:S01]  /*cb610*/  LDL.LU R58, [R1+0x5124] ;  /* 0x00512400013a7983 */ /* 0x000ea20000300800 */
[----:B0-----:R-:W-:-:S03]  /*cb620*/  IMAD.MOV.U32 R53, RZ, RZ, R7 ;  /* 0x000000ffff357224 */ /* 0x001fc600078e0007 */
[----:B------:R-:W4:Y:S01]  /*cb630*/  LDL.LU R7, [R1+0x5120] ;  /* 0x0051200001077983 */ /* 0x000f220000300800 */
[----:B-1----:R-:W-:-:S03]  /*cb640*/  IMAD.MOV.U32 R54, RZ, RZ, R4 ;  /* 0x000000ffff367224 */ /* 0x002fc600078e0004 */
[----:B------:R-:W3:Y:S01]  /*cb650*/  LDL.LU R4, [R1+0x511c] ;  /* 0x00511c0001047983 */ /* 0x000ee20000300800 */
[----:B------:R-:W-:-:S03]  /*cb660*/  IMAD.MOV.U32 R55, RZ, RZ, R3 ;  /* 0x000000ffff377224 */ /* 0x000fc600078e0003 */
[----:B------:R-:W2:Y:S04]  /*cb670*/  LDL.LU R3, [R1+0x5118] ;  /* 0x0051180001037983 */ /* 0x000ea80000300800 */
[----:B------:R-:W-:Y:S04]  /*cb680*/  STL [R1+0x4f04], R60 ;  /* 0x004f043c01007387 */ /* 0x000fe80000100800 */
        /* <DEDUP_REMOVED lines=8> */
[----:B------:R-:W-:Y:S01]  /*cb710*/  STSM.16.M88.4 [R56], R48 ;  /* 0x0000003038007844 */ /* 0x000fe20000000200 */
[----:B------:R-:W-:-:S03]  /*cb720*/  NOP ;  /* 0x0000000000007918 */ /* 0x000fc60000000000 */
[----:B------:R-:W0:Y:S01]  /*cb730*/  LDS.128 R48, [R56] ;  /* 0x0000000038307984 */ /* 0x000e220000000c00 */
[----:B------:R-:W-:-:S03]  /*cb740*/  NOP ;  /* 0x0000000000007918 */ /* 0x000fc60000000000 */
[----:B0-----:R-:W-:Y:S04]  /*cb750*/  STL.64 [R1+0x310], R48 ;  /* 0x0003103001007387 */ /* 0x001fe80000100a00 */
[----:B------:R-:W-:Y:S04]  /*cb760*/  STL.64 [R1+0x318], R50 ;  /* 0x0003183201007387 */ /* 0x000fe80000100a00 */
[----:B---3--:R0:W-:Y:S01]  /*cb770*/  STSM.16.M88.4 [R56], R8 ;  /* 0x0000000838007844 */ /* 0x0081e20000000200 */
[----:B------:R-:W-:-:S03]  /*cb780*/  NOP ;  /* 0x0000000000007918 */ /* 0x000fc60000000000 */
[----:B------:R-:W1:Y:S01]  /*cb790*/  LDS.128 R48, [R56] ;  /* 0x0000000038307984 */ /* 0x000e620000000c00 */
[----:B------:R-:W-:-:S03]  /*cb7a0*/  NOP ;  /* 0x0000000000007918 */ /* 0x000fc60000000000 */
[----:B----4-:R2:W-:Y:S04]  /*cb7b0*/  STSM.16.M88.4 [R56], R12 ;  /* 0x0000000c38007844 */ /* 0x0105e80000000200 */
[----:B0-----:R-:W3:Y:S04]  /*cb7c0*/  LDL.LU R8, [R1+0xa0] ;  /* 0x0000a00001087983 */ /* 0x001ee80000300800 */
[----:B-1----:R-:W-:Y:S04]  /*cb7d0*/  STL.64 [R1+0x2f0], R48 ;  /* 0x0002f03001007387 */ /* 0x002fe80000100a00 */
[----:B------:R-:W-:Y:S01]  /*cb7e0*/  STL.64 [R1+0x2f8], R50 ;  /* 0x0002f83201007387 */ /* 0x000fe20000100a00 */
[----:B------:R-:W-:-:S03]  /*cb7f0*/  NOP ;  /* 0x0000000000007918 */ /* 0x000fc60000000000 */
[----:B------:R-:W0:Y:S01]  /*cb800*/  LDS.128 R48, [R56] ;  /* 0x0000000038307984 */ /* 0x000e220000000c00 */
[----:B------:R-:W-:-:S03]  /*cb810*/  NOP ;  /* 0x0000000000007918 */ /* 0x000fc60000000000 */
[----:B------:R-:W-:Y:S01]  /*cb820*/  STSM.16.M88.4 [R56], R52 ;  /* 0x0000003438007844 */ /* 0x000fe20000000200 */
[----:B------:R-:W-:-:S03]  /*cb830*/  NOP ;  /* 0x0000000000007918 */ /* 0x000fc60000000000 */
[----:B------:R-:W1:Y:S01]  /*cb840*/  LDS.128 R52, [R56] ;  /* 0x0000000038347984 */ /* 0x000e620000000c00 */
[----:B--2---:R-:W-:-:S03]  /*cb850*/  IMAD.MOV.U32 R12, RZ, RZ, R3 ;  /* 0x000000ffff0c7224 */ /* 0x004fc600078e0003 */
[----:B------:R-:W3:Y:S01]  /*cb860*/  LDL.LU R9, [R1+0xa4] ;  /* 0x0000a40001097983 */ /* 0x000ee20000300800 */
[----:B------:R-:W-:-:S03]  /*cb870*/  IMAD.MOV.U32 R13, RZ, RZ, R4 ;  /* 0x000000ffff0d7224 */ /* 0x000fc600078e0004 */
[----:B------:R-:W3:Y:S01]  /*cb880*/  LDL.LU R10, [R1+0xa8] ;  /* 0x0000a800010a7983 */ /* 0x000ee20000300800 */
[----:B------:R-:W-:-:S03]  /*cb890*/  IMAD.MOV.U32 R14, RZ, RZ, R58 ;  /* 0x000000ffff0e7224 */ /* 0x000fc600078e003a */
[----:B------:R-:W2:Y:S04]  /*cb8a0*/  LDL.LU R3, [R1+0x50f0] ;  /* 0x0050f00001037983 */ /* 0x000ea80000300800 */
[----:B------:R-:W4:Y:S04]  /*cb8b0*/  LDL.LU R4, [R1+0x50ec] ;  /* 0x0050ec0001047983 */ /* 0x000f280000300800 */
[----:B------:R-:W3:Y:S04]  /*cb8c0*/  LDL.LU R58, [R1+0x50e8] ;  /* 0x0050e800013a7983 */ /* 0x000ee80000300800 */
[----:B0-----:R-:W-:Y:S04]  /*cb8d0*/  STL.64 [R1+0x180], R48 ;  /* 0x0001803001007387 */ /* 0x001fe80000100a00 */
[----:B------:R0:W-:Y:S04]  /*cb8e0*/  STL.64 [R1+0x188], R50 ;  /* 0x0001883201007387 */ /* 0x0001e80000100a00 */
[----:B0-----:R-:W2:Y:S04]  /*cb8f0*/  LDL.LU.64 R50, [R1+0x50e0] ;  /* 0x0050e00001327983 */ /* 0x001ea80000300a00 */
[----:B------:R-:W2:Y:S01]  /*cb900*/  LDL.LU.64 R48, [R1+0x50d8] ;  /* 0x0050d80001307983 */ /* 0x000ea20000300a00 */
[----:B------:R-:W-:-:S03]  /*cb910*/  NOP ;  /* 0x0000000000007918 */ /* 0x000fc60000000000 */
[----:B-1----:R-:W-:Y:S04]  /*cb920*/  STL.64 [R1+0x170], R52 ;  /* 0x0001703401007387 */ /* 0x002fe80000100a00 */
[----:B------:R0:W-:Y:S04]  /*cb930*/  STL.64 [R1+0x178], R54 ;  /* 0x0001783601007387 */ /* 0x0001e80000100a00 */
[----:B0-----:R-:W4:Y:S04]  /*cb940*/  LDL.LU.64 R54, [R1+0x50d0] ;  /* 0x0050d00001367983 */ /* 0x001f280000300a00 */
[----:B------:R-:W4:Y:S01]  /*cb950*/  LDL.LU.64 R52, [R1+0x50c8] ;  /* 0x0050c80001347983 */ /* 0x000f220000300a00 */
[----:B------:R-:W-:-:S03]  /*cb960*/  IMAD.MOV.U32 R15, RZ, RZ, R57 ;  /* 0x000000ffff0f7224 */ /* 0x000fc600078e0039 */
[----:B----4-:R-:W-:Y:S01]  /*cb970*/  STSM.16.M88.4 [R56], R52 ;  /* 0x0000003438007844 */ /* 0x010fe20000000200 */
[----:B------:R-:W-:-:S03]  /*cb980*/  NOP ;  /* 0x0000000000007918 */ /* 0x000fc60000000000 */
[----:B------:R-:W0:Y:S01]  /*cb990*/  LDS.128 R52, [R56] ;  /* 0x0000000038347984 */ /* 0x000e220000000c00 */
[----:B------:R-:W-:-:S03]  /*cb9a0*/  NOP ;  /* 0x0000000000007918 */ /* 0x000fc60000000000 */
[----:B0-----:R-:W-:Y:S04]  /*cb9b0*/  STL.64 [R1+0x160], R52 ;  /* 0x0001603401007387 */ /* 0x001fe80000100a00 */
[----:B------:R0:W-:Y:S04]  /*cb9c0*/  STL.64 [R1+0x168], R54 ;  /* 0x0001683601007387 */ /* 0x0001e80000100a00 */
[----:B0-----:R-:W4:Y:S04]  /*cb9d0*/  LDL.LU R54, [R1+0x50c0] ;  /* 0x0050c00001367983 */ /* 0x001f280000300800 */
[----:B------:R-:W3:Y:S04]  /*cb9e0*/  LDL.LU.64 R52, [R1+0x50b8] ;  /* 0x0050b80001347983 */ /* 0x000ee80000300a00 */
[----:B------:R-:W-:Y:S01]  /*cb9f0*/  STSM.16.M88.4 [R56], R12 ;  /* 0x0000000c38007844 */ /* 0x000fe20000000200 */
[----:B------:R-:W-:-:S03]  /*cba00*/  NOP ;  /* 0x0000000000007918 */ /* 0x000fc60000000000 */
[----:B------:R-:W0:Y:S01]  /*cba10*/  LDS.128 R12, [R56] ;  /* 0x00000000380c7984 */ /* 0x000e220000000c00 */
[----:B------:R-:W-:-:S03]  /*cba20*/  NOP ;  /* 0x0000000000007918 */ /* 0x000fc60000000000 */
[----:B--2---:R-:W-:Y:S01]  /*cba30*/  STSM.16.M88.4 [R56], R48 ;  /* 0x0000003038007844 */ /* 0x004fe20000000200 */
[----:B------:R-:W-:-:S03]  /*cba40*/  NOP ;  /* 0x0000000000007918 */ /* 0x000fc60000000000 */
[----:B------:R-:W1:Y:S01]  /*cba50*/  LDS.128 R48, [R56] ;  /* 0x0000000038307984 */ /* 0x000e620000000c00 */
[----:B0-----:R-:W-:-:S03]  /*cba60*/  IMAD.MOV.U32 R57, RZ, RZ, R14 ;  /* 0x000000ffff397224 */ /* 0x001fc600078e000e */
[----:B------:R3:W-:Y:S01]  /*cba70*/  STL.64 [R1+0x150], R12 ;  /* 0x0001500c01007387 */ /* 0x0007e20000100a00 */
[----:B------:R-:W-:Y:S02]  /*cba80*/  IMAD.MOV.U32 R55, RZ, RZ, R15 ;  /* 0x000000ffff377224 */ /* 0x000fe400078e000f */
[----:B------:R-:W-:Y:S02]  /*cba90*/  IMAD.MOV.U32 R14, RZ, RZ, R5 ;  /* 0x000000ffff0e7224 */ /* 0x000fe400078e0005 */
[----:B-1----:R-:W-:Y:S01]  /*cbaa0*/  IMAD.MOV.U32 R5, RZ, RZ, R51 ;  /* 0x000000ffff057224 */ /* 0x002fe200078e0033 */
[----:B------:R-:W-:Y:S02]  /*cbab0*/  PRMT R16, R28, 0x3340, R0 ;  /* 0x000033401c107816 */ /* 0x000fe40000000000 */
[----:B------:R-:W-:Y:S02]  /*cbac0*/  PRMT R19, R25, 0x3340, R26 ;  /* 0x0000334019137816 */ /* 0x000fe4000000001a */
[----:B------:R-:W-:-:S02]  /*cbad0*/  LOP3.LUT R31, R31, 0xffff, RZ, 0xc0, !PT ;  /* 0x0000ffff1f1f7812 */ /* 0x000fc400078ec0ff */
[----:B------:R-:W-:Y:S02]  /*cbae0*/  LOP3.LUT R32, R34, 0xffff, RZ, 0xc0, !PT ;  /* 0x0000ffff22207812 */ /* 0x000fe400078ec0ff */
[----:B------:R-:W-:Y:S02]  /*cbaf0*/  LOP3.LUT R6, R6, 0xffff, RZ, 0xc0, !PT ;  /* 0x0000ffff06067812 */ /* 0x000fe400078ec0ff */
[----:B------:R-:W-:Y:S01]  /*cbb00*/  PRMT R20, R46, 0x3340, R47 ;  /* 0x000033402e147816 */ /* 0x000fe2000000002f */
[----:B------:R-:W-:Y:S01]  /*cbb10*/  IMAD.MOV.U32 R11, RZ, RZ, R24 ;  /* 0x000000ffff0b7224 */ /* 0x000fe200078e0018 */
[----:B------:R-:W-:Y:S01]  /*cbb20*/  NOP ;  /* 0x0000000000007918 */ /* 0x000fe20000000000 */
[----:B---3--:R-:W-:Y:S02]  /*cbb30*/  IMAD.MOV.U32 R12, RZ, RZ, R52 ;  /* 0x000000ffff0c7224 */ /* 0x008fe400078e0034 */
[----:B------:R-:W2:Y:S04]  /*cbb40*/  LDL.LU R52, [R1+0x50b4] ;  /* 0x0050b40001347983 */ /* 0x000ea80000300800 */
[----:B------:R-:W-:Y:S04]  /*cbb50*/  STL [R1+0x4ecc], R57 ;  /* 0x004ecc3901007387 */ /* 0x000fe80000100800 */
[----:B------:R-:W-:Y:S04]  /*cbb60*/  STL [R1+0x4eb8], R55 ;  /* 0x004eb83701007387 */ /* 0x000fe80000100800 */
[----:B------:R0:W-:Y:S04]  /*cbb70*/  STL.64 [R1+0x140], R48 ;  /* 0x0001403001007387 */ /* 0x0001e80000100a00 */
[----:B------:R-:W-:Y:S04]  /*cbb80*/  STL [R1+0x148], R50 ;  /* 0x0001483201007387 */ /* 0x000fe80000100800 */
[----:B------:R-:W3:Y:S04]  /*cbb90*/  LDL.LU R51, [R1+0x50b0] ;  /* 0x0050b00001337983 */ /* 0x000ee80000300800 */
[----:B0-----:R-:W2:Y:S01]  /*cbba0*/  LDL.LU R49, [R1+0x50ac] ;  /* 0x0050ac0001317983 */ /* 0x001ea20000300800 */
[----:B------:R-:W-:-:S02]  /*cbbb0*/  PRMT R19, R19, 0x5410, R16 ;  /* 0x0000541013137816 */ /* 0x000fc40000000010 */
[----:B------:R-:W-:Y:S02]  /*cbbc0*/  PRMT R16, R59, 0x3340, R0 ;  /* 0x000033403b107816 */ /* 0x000fe40000000000 */
[----:B------:R-:W-:Y:S02]  /*cbbd0*/  PRMT R18, R29, 0x3340, R31 ;  /* 0x000033401d127816 */ /* 0x000fe4000000001f */
[----:B------:R-:W-:Y:S02]  /*cbbe0*/  PRMT R17, R32, 0x3340, R44 ;  /* 0x0000334020117816 */ /* 0x000fe4000000002c */
[----:B------:R-:W-:Y:S02]  /*cbbf0*/  PRMT R18, R18, 0x5410, R16 ;  /* 0x0000541012127816 */ /* 0x000fe40000000010 */
[----:B------:R-:W-:-:S04]  /*cbc00*/  PRMT R16, R45, 0x3340, R0 ;  /* 0x000033402d107816 */ /* 0x000fc80000000000 */
[----:B------:R-:W-:Y:S02]  /*cbc10*/  PRMT R17, R17, 0x5410, R16 ;  /* 0x0000541011117816 */ /* 0x000fe40000000010 */
[----:B------:R-:W-:Y:S01]  /*cbc20*/  PRMT R16, R6, 0x3340, R0 ;  /* 0x0000334006107816 */ /* 0x000fe20000000000 */
[----:B------:R-:W-:Y:S01]  /*cbc30*/  IMAD.MOV.U32 R15, RZ, RZ, R2 ;  /* 0x000000ffff0f7224 */ /* 0x000fe200078e0002 */
[----:B----4-:R-:W-:Y:S02]  /*cbc40*/  LOP3.LUT R54, R54, 0xffff, RZ, 0xc0, !PT ;  /* 0x0000ffff36367812 */ /* 0x010fe400078ec0ff */
[----:B------:R-:W-:Y:S02]  /*cbc50*/  PRMT R16, R20, 0x5410, R16 ;  /* 0x0000541014107816 */ /* 0x000fe40000000010 */
[----:B------:R-:W-:Y:S02]  /*cbc60*/  LOP3.LUT R57, R58, 0xffff, RZ, 0xc0, !PT ;  /* 0x0000ffff3a397812 */ /* 0x000fe400078ec0ff */
[----:B------:R-:W-:Y:S01]  /*cbc70*/  LOP3.LUT R55, R4, 0xffff, RZ, 0xc0, !PT ;  /* 0x0000ffff04377812 */ /* 0x000fe200078ec0ff */
[----:B------:R0:W-:Y:S02]  /*cbc80*/  STSM.16.M88.4 [R56], R8 ;  /* 0x0000000838007844 */ /* 0x0001e40000000200 */
[----:B0-----:R-:W-:-:S02]  /*cbc90*/  PRMT R9, R18, 0x4210, R54 ;  /* 0x0000421012097816 */ /* 0x001fc40000000036 */
[----:B------:R-:W-:Y:S02]  /*cbca0*/  PRMT R10, R17, 0x4210, R57 ;  /* 0x00004210110a7816 */ /* 0x000fe40000000039 */
[----:B------:R-:W-:Y:S01]  /*cbcb0*/  PRMT R11, R16, 0x4210, R55 ;  /* 0x00004210100b7816 */ /* 0x000fe20000000037 */
[----:B------:R-:W-:Y:S01]  /*cbcc0*/  STL [R1+0x4eb4], R5 ;  /* 0x004eb40501007387 */ /* 0x000fe20000100800 */
[----:B------:R-:W-:Y:S01]  /*cbcd0*/  NOP ;  /* 0x0000000000007918 */ /* 0x000fe20000000000 */
[----:B------:R-:W-:Y:S01]  /*cbce0*/  IMAD.MOV.U32 R13, RZ, RZ, R7 ;  /* 0x000000ffff0d7224 */ /* 0x000fe200078e0007 */
[----:B--2---:R-:W-:Y:S02]  /*cbcf0*/  LOP3.LUT R2, R49, 0xffff, RZ, 0xc0, !PT ;  /* 0x0000ffff31027812 */ /* 0x004fe400078ec0ff */
[----:B------:R-:W2:Y:S02]  /*cbd00*/  LDL.LU R49, [R1+0x50a8] ;  /* 0x0050a80001317983 */ /* 0x000ea40000300800 */
[----:B------:R-:W-:-:S02]  /*cbd10*/  PRMT R8, R19, 0x4210, R2 ;  /* 0x0000421013087816 */ /* 0x000fc40000000002 */
[----:B------:R-:W0:Y:S01]  /*cbd20*/  LDS.128 R16, [R56] ;  /* 0x0000000038107984 */ /* 0x000e220000000c00 */
[----:B------:R-:W-:-:S03]  /*cbd30*/  NOP ;  /* 0x0000000000007918 */ /* 0x000fc60000000000 */
[----:B------:R1:W-:Y:S04]  /*cbd40*/  STL [R1+0xf8], R2 ;  /* 0x0000f80201007387 */ /* 0x0003e80000100800 */
[----:B------:R-:W-:Y:S04]  /*cbd50*/  STL [R1+0x4f90], R54 ;  /* 0x004f903601007387 */ /* 0x000fe80000100800 */
[----:B------:R-:W-:Y:S04]  /*cbd60*/  STL [R1+0x4f94], R57 ;  /* 0x004f943901007387 */ /* 0x000fe80000100800 */
[----:B------:R-:W-:Y:S04]  /*cbd70*/  STL [R1+0x4f98], R55 ;  /* 0x004f983701007387 */ /* 0x000fe80000100800 */
[----:B0-----:R-:W-:Y:S04]  /*cbd80*/  STL.64 [R1+0x130], R16 ;  /* 0x0001301001007387 */ /* 0x001fe80000100a00 */
[----:B------:R-:W-:Y:S04]  /*cbd90*/  STL [R1+0x138], R18 ;  /* 0x0001381201007387 */ /* 0x000fe80000100800 */
[----:B-1----:R-:W4:Y:S01]  /*cbda0*/  LDL.LU R2, [R1+0x17f0] ;  /* 0x0017f00001027983 */ /* 0x002f220000300800 */
[----:B------:R-:W-:-:S03]  /*cbdb0*/  IMAD.MOV.U32 R4, RZ, RZ, R19 ;  /* 0x000000ffff047224 */ /* 0x000fc600078e0013 */
[----:B------:R-:W-:Y:S01]  /*cbdc0*/  STSM.16.M88.4 [R56], R8 ;  /* 0x0000000838007844 */ /* 0x000fe20000000200 */
[----:B------:R-:W-:-:S03]  /*cbdd0*/  NOP ;  /* 0x0000000000007918 */ /* 0x000fc60000000000 */
[----:B------:R-:W0:Y:S01]  /*cbde0*/  LDS.128 R16, [R56] ;  /* 0x0000000038107984 */ /* 0x000e220000000c00 */
[----:B------:R-:W-:-:S03]  /*cbdf0*/  NOP ;  /* 0x0000000000007918 */ /* 0x000fc60000000000 */
[----:B------:R-:W-:Y:S01]  /*cbe00*/  STSM.16.M88.4 [R56], R12 ;  /* 0x0000000c38007844 */ /* 0x000fe20000000200 */
[----:B------:R-:W-:-:S03]  /*cbe10*/  NOP ;  /* 0x0000000000007918 */ /* 0x000fc60000000000 */
[----:B------:R-:W1:Y:S01]  /*cbe20*/  LDS.128 R8, [R56] ;  /* 0x0000000038087984 */ /* 0x000e620000000c00 */
[----:B------:R-:W-:-:S03]  /*cbe30*/  NOP ;  /* 0x0000000000007918 */ /* 0x000fc60000000000 */
[----:B------:R-:W-:Y:S04]  /*cbe40*/  STL [R1+0x4ebc], R4 ;  /* 0x004ebc0401007387 */ /* 0x000fe80000100800 */
[----:B------:R-:W-:Y:S01]  /*cbe50*/  STSM.16.M88.4 [R56], R36 ;  /* 0x0000002438007844 */ /* 0x000fe20000000200 */
[----:B0-----:R-:W-:-:S03]  /*cbe60*/  IMAD.MOV.U32 R58, RZ, RZ, R18 ;  /* 0x000000ffff3a7224 */ /* 0x001fc600078e0012 */
[----:B------:R-:W-:Y:S04]  /*cbe70*/  STL.64 [R1+0x120], R16 ;  /* 0x0001201001007387 */ /* 0x000fe80000100a00 */
[----:B------:R-:W-:Y:S04]  /*cbe80*/  STL [R1+0x12c], R19 ;  /* 0x00012c1301007387 */ /* 0x000fe80000100800 */
[----:B------:R-:W-:Y:S04]  /*cbe90*/  STL [R1+0x4ec8], R58 ;  /* 0x004ec83a01007387 */ /* 0x000fe80000100800 */
[----:B-1----:R-:W-:Y:S04]  /*cbea0*/  STL.64 [R1+0x110], R8 ;  /* 0x0001100801007387 */ /* 0x002fe80000100a00 */
[----:B------:R-:W-:Y:S01]  /*cbeb0*/  STL.64 [R1+0x118], R10 ;  /* 0x0001180a01007387 */ /* 0x000fe20000100a00 */
[----:B------:R-:W-:-:S03]  /*cbec0*/  NOP ;  /* 0x0000000000007918 */ /* 0x000fc60000000000 */
[----:B------:R-:W0:Y:S01]  /*cbed0*/  LDS.128 R8, [R56] ;  /* 0x0000000038087984 */ /* 0x000e220000000c00 */
[----:B------:R-:W-:-:S03]  /*cbee0*/  NOP ;  /* 0x0000000000007918 */ /* 0x000fc60000000000 */
[----:B------:R1:W-:Y:S01]  /*cbef0*/  STSM.16.M88.4 [R56], R40 ;  /* 0x0000002838007844 */ /* 0x0003e20000000200 */
[----:B---3--:R-:W-:Y:S02]  /*cbf00*/  LOP3.LUT R13, R51, 0xffff, RZ, 0xc0, !PT ;  /* 0x0000ffff330d7812 */ /* 0x008fe400078ec0ff */
[----:B-1----:R-:W-:Y:S02]  /*cbf10*/  SHF.R.U32.HI R42, RZ, 0x8, R3 ;  /* 0x00000008ff2a7819 */ /* 0x002fe40000011603 */
[----:B------:R-:W-:Y:S02]  /*cbf20*/  SHF.R.U32.HI R43, RZ, 0x8, R21 ;  /* 0x00000008ff2b7819 */ /* 0x000fe40000011615 */
[----:B------:R-:W-:Y:S02]  /*cbf30*/  LOP3.LUT R42, R42, 0xffff, RZ, 0xc0, !PT ;  /* 0x0000ffff2a2a7812 */ /* 0x000fe400078ec0ff */
[----:B------:R-:W-:Y:S02]  /*cbf40*/  LOP3.LUT R43, R43, 0xffff, RZ, 0xc0, !PT ;  /* 0x0000ffff2b2b7812 */ /* 0x000fe400078ec0ff */
[----:B------:R-:W-:Y:S01]  /*cbf50*/  PRMT R42, R42, 0x3340, R0 ;  /* 0x000033402a2a7816 */ /* 0x000fe20000000000 */
[----:B0-----:R0:W-:Y:S01]  /*cbf60*/  STL.64 [R1+0x100], R8 ;  /* 0x0001000801007387 */ /* 0x0011e20000100a00 */
[----:B------:R-:W-:-:S03]  /*cbf70*/  IMAD.MOV.U32 R4, RZ, RZ, R10 ;  /* 0x000000ffff047224 */ /* 0x000fc600078e000a */
[----:B------:R4:W-:Y:S01]  /*cbf80*/  STL [R1+0x10c], R11 ;  /* 0x00010c0b01007387 */ /* 0x0009e20000100800 */
[----:B0-----:R-:W-:-:S04]  /*cbf90*/  SHF.R.U32.HI R8, RZ, 0x8, R22 ;  /* 0x00000008ff087819 */ /* 0x001fc80000011616 */
[----:B------:R-:W-:Y:S01]  /*cbfa0*/  LOP3.LUT R8, R8, 0xffff, RZ, 0xc0, !PT ;  /* 0x0000ffff08087812 */ /* 0x000fe200078ec0ff */
[----:B------:R0:W-:Y:S03]  /*cbfb0*/  STL [R1+0x4f84], R4 ;  /* 0x004f840401007387 */ /* 0x0001e60000100800 */
[----:B------:R-:W-:Y:S01]  /*cbfc0*/  PRMT R43, R8, 0x3340, R43 ;  /* 0x00003340082b7816 */ /* 0x000fe2000000002b */
[----:B------:R-:W3:Y:S04]  /*cbfd0*/  LDL.LU R48, [R1+0x1808] ;  /* 0x0018080001307983 */ /* 0x000ee80000300800 */
[----:B------:R-:W-:Y:S04]  /*cbfe0*/  STL [R1+0x4f8c], R56 ;  /* 0x004f8c3801007387 */ /* 0x000fe80000100800 */
[----:B------:R-:W-:Y:S04]  /*cbff0*/  STL [R1+0x4fb4], R42 ;  /* 0x004fb42a01007387 */ /* 0x000fe80000100800 */
[----:B------:R-:W-:Y:S04]  /*cc000*/  STL [R1+0x4fb8], R43 ;  /* 0x004fb82b01007387 */ /* 0x000fe80000100800 */
[----:B------:R-:W3:Y:S01]  /*cc010*/  LDL.LU R51, [R1+0x50a4] ;  /* 0x0050a40001337983 */ /* 0x000ee20000300800 */
[----:B------:R-:W-:-:S02]  /*cc020*/  PRMT R8, R13, 0x3340, R0 ;  /* 0x000033400d087816 */ /* 0x000fc40000000000 */
[----:B------:R-:W-:-:S04]  /*cc030*/  SHF.R.U32.HI R41, RZ, 0x8, R23 ;  /* 0x00000008ff297819 */ /* 0x000fc80000011617 */
[----:B------:R-:W-:-:S04]  /*cc040*/  LOP3.LUT R41, R41, 0xffff, RZ, 0xc0, !PT ;  /* 0x0000ffff29297812 */ /* 0x000fc800078ec0ff */
[----:B------:R-:W-:Y:S02]  /*cc050*/  PRMT R41, R41, 0x3340, R0 ;  /* 0x0000334029297816 */ /* 0x000fe40000000000 */
[----:B--2---:R-:W-:Y:S02]  /*cc060*/  LOP3.LUT R10, R49, 0xffff, RZ, 0xc0, !PT ;  /* 0x0000ffff310a7812 */ /* 0x004fe400078ec0ff */
[----:B------:R-:W2:Y:S04]  /*cc070*/  LDL.LU R49, [R1+0x50a0] ;  /* 0x0050a00001317983 */ /* 0x000ea80000300800 */
[----:B------:R-:W2:Y:S04]  /*cc080*/  LDL.LU R50, [R1+0x291c] ;  /* 0x00291c0001327983 */ /* 0x000ea80000300800 */
[----:B------:R-:W2:Y:S01]  /*cc090*/  LDL.LU R3, [R1+0x181c] ;  /* 0x00181c0001037983 */ /* 0x000ea20000300800 */
[----:B----4-:R-:W-:-:S03]  /*cc0a0*/  LOP3.LUT R11, R2, 0xffff, RZ, 0xc0, !PT ;  /* 0x0000ffff020b7812 */ /* 0x010fc600078ec0ff */
[----:B------:R-:W4:Y:S01]  /*cc0b0*/  LDL.LU R2, [R1+0x290c] ;  /* 0x00290c0001027983 */ /* 0x000f220000300800 */
[----:B------:R-:W-:-:S04]  /*cc0c0*/  PRMT R9, R11, 0x3340, R10 ;  /* 0x000033400b097816 */ /* 0x000fc8000000000a */
[----:B------:R-:W-:Y:S02]  /*cc0d0*/  PRMT R7, R9, 0x5410, R8 ;  /* 0x0000541009077816 */ /* 0x000fe40000000008 */
[----:B------:R-:W-:Y:S02]  /*cc0e0*/  SHF.R.U32.HI R9, RZ, 0x8, R11 ;  /* 0x00000008ff097819 */ /* 0x000fe4000001160b */
[----:B------:R-:W-:Y:S02]  /*cc0f0*/  SHF.R.U32.HI R8, RZ, 0x8, R10 ;  /* 0x00000008ff087819 */ /* 0x000fe4000001160a */
[----:B------:R-:W-:Y:S02]  /*cc100*/  LOP3.LUT R9, R9, 0xffff, RZ, 0xc0, !PT ;  /* 0x0000ffff09097812 */ /* 0x000fe400078ec0ff */
[----:B------:R-:W-:Y:S01]  /*cc110*/  LOP3.LUT R8, R8, 0xffff, RZ, 0xc0, !PT ;  /* 0x0000ffff08087812 */ /* 0x000fe200078ec0ff */
[----:B------:R-:W-:Y:S03]  /*cc120*/  STL [R1+0x4f60], R7 ;  /* 0x004f600701007387 */ /* 0x000fe60000100800 */
[----:B0-----:R-:W-:Y:S01]  /*cc130*/  PRMT R4, R9, 0x3340, R8 ;  /* 0x0000334009047816 */ /* 0x001fe20000000008 */
[----:B------:R-:W-:Y:S01]  /*cc140*/  STL [R1+0x4fbc], R41 ;  /* 0x004fbc2901007387 */ /* 0x000fe20000100800 */
[----:B------:R-:W-:-:S03]  /*cc150*/  LOP3.LUT R10, R52, 0xffff, RZ, 0xc0, !PT ;  /* 0x0000ffff340a7812 */ /* 0x000fc600078ec0ff */
[----:B------:R0:W-:Y:S04]  /*cc160*/  STL [R1+0x48], R4 ;  /* 0x0000480401007387 */ /* 0x0001e80000100800 */
[----:B------:R-:W4:Y:S01]  /*cc170*/  LDL.LU R52, [R1+0x509c] ;  /* 0x00509c0001347983 */ /* 0x000f220000300800 */
[----:B------:R-:W-:Y:S02]  /*cc180*/  PRMT R8, R10, 0x3340, R0 ;  /* 0x000033400a087816 */ /* 0x000fe40000000000 */
[----:B------:R-:W-:-:S04]  /*cc190*/  SHF.R.U32.HI R40, RZ, 0x8, R10 ;  /* 0x00000008ff287819 */ /* 0x000fc8000001160a */
[----:B------:R-:W-:-:S04]  /*cc1a0*/  LOP3.LUT R40, R40, 0xffff, RZ, 0xc0, !PT ;  /* 0x0000ffff28287812 */ /* 0x000fc800078ec0ff */
[----:B------:R-:W-:Y:S02]  /*cc1b0*/  PRMT R40, R40, 0x3340, R0 ;  /* 0x0000334028287816 */ /* 0x000fe40000000000 */
[----:B------:R-:W-:-:S04]  /*cc1c0*/  SHF.R.U32.HI R39, RZ, 0x8, R13 ;  /* 0x00000008ff277819 */ /* 0x000fc8000001160d */
[----:B------:R-:W-:-:S04]  /*cc1d0*/  LOP3.LUT R39, R39, 0xffff, RZ, 0xc0, !PT ;  /* 0x0000ffff27277812 */ /* 0x000fc800078ec0ff */
[----:B------:R-:W-:Y:S02]  /*cc1e0*/  PRMT R39, R39, 0x3340, R0 ;  /* 0x0000334027277816 */ /* 0x000fe40000000000 */
[----:B---3--:R-:W-:Y:S02]  /*cc1f0*/  LOP3.LUT R12, R48, 0xffff, RZ, 0xc0, !PT ;  /* 0x0000ffff300c7812 */ /* 0x008fe400078ec0ff */
[----:B--2---:R-:W-:Y:S02]  /*cc200*/  LOP3.LUT R11, R49, 0xffff, RZ, 0xc0, !PT ;  /* 0x0000ffff310b7812 */ /* 0x004fe400078ec0ff */
[----:B------:R-:W2:Y:S02]  /*cc210*/  LDL.LU R49, [R1+0x5098] ;  /* 0x0050980001317983 */ /* 0x000ea40000300800 */
[----:B------:R-:W-:-:S04]  /*cc220*/  PRMT R9, R12, 0x3340, R11 ;  /* 0x000033400c097816 */ /* 0x000fc8000000000b */
[----:B0-----:R-:W-:Y:S02]  /*cc230*/  PRMT R4, R9, 0x5410, R8 ;  /* 0x0000541009047816 */ /* 0x001fe40000000008 */
[----:B------:R-:W-:Y:S02]  /*cc240*/  SHF.R.U32.HI R9, RZ, 0x8, R12 ;  /* 0x00000008ff097819 */ /* 0x000fe4000001160c */
[----:B------:R-:W-:Y:S02]  /*cc250*/  SHF.R.U32.HI R8, RZ, 0x8, R11 ;  /* 0x00000008ff087819 */ /* 0x000fe4000001160b */
[----:B------:R-:W-:Y:S02]  /*cc260*/  LOP3.LUT R9, R9, 0xffff, RZ, 0xc0, !PT ;  /* 0x0000ffff09097812 */ /* 0x000fe400078ec0ff */
[----:B------:R-:W-:Y:S01]  /*cc270*/  LOP3.LUT R8, R8, 0xffff, RZ, 0xc0, !PT ;  /* 0x0000ffff08087812 */ /* 0x000fe200078ec0ff */
[----:B------:R0:W-:Y:S01]  /*cc280*/  STL [R1+0xa4], R4 ;  /* 0x0000a40401007387 */ /* 0x0001e20000100800 */
[----:B------:R-:W-:-:S02]  /*cc290*/  LOP3.LUT R11, R50, 0xffff, RZ, 0xc0, !PT ;  /* 0x0000ffff320b7812 */ /* 0x000fc400078ec0ff */
[----:B------:R-:W-:Y:S01]  /*cc2a0*/  LOP3.LUT R12, R3, 0xffff, RZ, 0xc0, !PT ;  /* 0x0000ffff030c7812 */ /* 0x000fe200078ec0ff */
[----:B------:R-:W-:Y:S01]  /*cc2b0*/  STL [R1+0x4fc0], R40 ;  /* 0x004fc02801007387 */ /* 0x000fe20000100800 */
[----:B0-----:R-:W-:Y:S02]  /*cc2c0*/  PRMT R4, R9, 0x3340, R8 ;  /* 0x0000334009047816 */ /* 0x001fe40000000008 */
[----:B------:R-:W-:-:S03]  /*cc2d0*/  PRMT R8, R12, 0x3340, R0 ;  /* 0x000033400c087816 */ /* 0x000fc60000000000 */
[----:B------:R0:W-:Y:S04]  /*cc2e0*/  STL [R1+0x38], R4 ;  /* 0x0000380401007387 */ /* 0x0001e80000100800 */
[----:B------:R-:W3:Y:S04]  /*cc2f0*/  LDL.LU R34, [R1+0x2920] ;  /* 0x0029200001227983 */ /* 0x000ee80000300800 */
[----:B------:R-:W2:Y:S04]  /*cc300*/  LDL.LU R50, [R1+0x2900] ;  /* 0x0029000001327983 */ /* 0x000ea80000300800 */
[----:B------:R-:W3:Y:S01]  /*cc310*/  LDL.LU R3, [R1+0x2910] ;  /* 0x0029100001037983 */ /* 0x000ee20000300800 */
[----:B----4-:R-:W-:-:S03]  /*cc320*/  LOP3.LUT R10, R2, 0xffff, RZ, 0xc0, !PT ;  /* 0x0000ffff020a7812 */ /* 0x010fc600078ec0ff */
[----:B------:R-:W4:Y:S01]  /*cc330*/  LDL.LU R2, [R1+0x2918] ;  /* 0x0029180001027983 */ /* 0x000f220000300800 */
[----:B------:R-:W-:-:S04]  /*cc340*/  PRMT R9, R11, 0x3340, R10 ;  /* 0x000033400b097816 */ /* 0x000fc8000000000a */
[----:B0-----:R-:W-:Y:S02]  /*cc350*/  PRMT R4, R9, 0x5410, R8 ;  /* 0x0000541009047816 */ /* 0x001fe40000000008 */
[----:B------:R-:W-:Y:S02]  /*cc360*/  SHF.R.U32.HI R9, RZ, 0x8, R11 ;  /* 0x00000008ff097819 */ /* 0x000fe4000001160b */
[----:B------:R-:W-:Y:S02]  /*cc370*/  SHF.R.U32.HI R8, RZ, 0x8, R10 ;  /* 0x00000008ff087819 */ /* 0x000fe4000001160a */
[----:B------:R-:W-:Y:S02]  /*cc380*/  LOP3.LUT R9, R9, 0xffff, RZ, 0xc0, !PT ;  /* 0x0000ffff09097812 */ /* 0x000fe400078ec0ff */
[----:B------:R-:W-:Y:S01]  /*cc390*/  LOP3.LUT R8, R8, 0xffff, RZ, 0xc0, !PT ;  /* 0x0000ffff08087812 */ /* 0x000fe200078ec0ff */
[----:B------:R0:W-:Y:S03]  /*cc3a0*/  STL [R1+0x9c], R4 ;  /* 0x00009c0401007387 */ /* 0x0001e60000100800 */
[----:B------:R-:W-:Y:S01]  /*cc3b0*/  PRMT R48, R9, 0x3340, R8 ;  /* 0x0000334009307816 */ /* 0x000fe20000000008 */
[----:B------:R-:W-:Y:S04]  /*cc3c0*/  STL [R1+0x4fd0], R39 ;  /* 0x004fd02701007387 */ /* 0x000fe80000100800 */
[----:B------:R-:W-:Y:S01]  /*cc3d0*/  STL [R1+0x4fd4], R48 ;  /* 0x004fd43001007387 */ /* 0x000fe20000100800 */
[----:B------:R-:W-:-:S03]  /*cc3e0*/  LOP3.LUT R11, R52, 0xffff, RZ, 0xc0, !PT ;  /* 0x0000ffff340b7812 */ /* 0x000fc600078ec0ff */
[----:B------:R-:W2:Y:S01]  /*cc3f0*/  LDL.LU R52, [R1+0x5094] ;  /* 0x0050940001347983 */ /* 0x000ea20000300800 */
[----:B------:R-:W-:-:S03]  /*cc400*/  LOP3.LUT R27, R53, 0xffff, RZ, 0xc0, !PT ;  /* 0x0000ffff351b7812 */ /* 0x000fc600078ec0ff */
[----:B------:R-:W2:Y:S01]  /*cc410*/  LDL.LU R53, [R1+0x5090] ;  /* 0x0050900001357983 */ /* 0x000ea20000300800 */
[----:B------:R-:W-:Y:S02]  /*cc420*/  LOP3.LUT R10, R51, 0xffff, RZ, 0xc0, !PT ;  /* 0x0000ffff330a7812 */ /* 0x000fe400078ec0ff */
[----:B------:R-:W-:Y:S02]  /*cc430*/  PRMT R8, R27, 0x3340, R0 ;  /* 0x000033401b087816 */ /* 0x000fe40000000000 */
[----:B------:R-:W-:Y:S02]  /*cc440*/  PRMT R9, R11, 0x3340, R10 ;  /* 0x000033400b097816 */ /* 0x000fe4000000000a */
[----:B------:R-:W-:Y:S02]  /*cc450*/  SHF.R.U32.HI R38, RZ, 0x8, R12 ;  /* 0x00000008ff267819 */ /* 0x000fe4000001160c */
[----:B------:R-:W-:Y:S02]  /*cc460*/  PRMT R51, R9, 0x5410, R8 ;  /* 0x0000541009337816 */ /* 0x000fe40000000008 */
[----:B------:R-:W-:-:S02]  /*cc470*/  SHF.R.U32.HI R9, RZ, 0x8, R11 ;  /* 0x00000008ff097819 */ /* 0x000fc4000001160b */
[----:B------:R-:W-:Y:S02]  /*cc480*/  SHF.R.U32.HI R8, RZ, 0x8, R10 ;  /* 0x00000008ff087819 */ /* 0x000fe4000001160a */
[----:B------:R-:W-:Y:S02]  /*cc490*/  LOP3.LUT R38, R38, 0xffff, RZ, 0xc0, !PT ;  /* 0x0000ffff26267812 */ /* 0x000fe400078ec0ff */
[----:B------:R-:W-:Y:S02]  /*cc4a0*/  LOP3.LUT R9, R9, 0xffff, RZ, 0xc0, !PT ;  /* 0x0000ffff09097812 */ /* 0x000fe400078ec0ff */
[----:B------:R-:W-:Y:S02]  /*cc4b0*/  LOP3.LUT R8, R8, 0xffff, RZ, 0xc0, !PT ;  /* 0x0000ffff08087812 */ /* 0x000fe400078ec0ff */
[----:B------:R-:W-:Y:S02]  /*cc4c0*/  PRMT R38, R38, 0x3340, R0 ;  /* 0x0000334026267816 */ /* 0x000fe40000000000 */
[----:B0-----:R-:W-:Y:S01]  /*cc4d0*/  PRMT R4, R9, 0x3340, R8 ;  /* 0x0000334009047816 */ /* 0x001fe20000000008 */
[----:B------:R0:W-:Y:S04]  /*cc4e0*/  STL [R1+0x4f64], R51 ;  /* 0x004f643301007387 */ /* 0x0001e80000100800 */
[----:B------:R-:W-:Y:S04]  /*cc4f0*/  STL [R1+0x4fdc], R38 ;  /* 0x004fdc2601007387 */ /* 0x000fe80000100800 */
[----:B------:R1:W-:Y:S01]  /*cc500*/  STL [R1+0x6c], R4 ;  /* 0x00006c0401007387 */ /* 0x0003e20000100800 */
[----:B------:R-:W-:Y:S01]  /*cc510*/  NOP ;  /* 0x0000000000007918 */ /* 0x000fe20000000000 */
[----:B---3--:R-:W-:-:S02]  /*cc520*/  LOP3.LUT R11, R3, 0xffff, RZ, 0xc0, !PT ;  /* 0x0000ffff030b7812 */ /* 0x008fc400078ec0ff */
[----:B----4-:R-:W-:Y:S02]  /*cc530*/  LOP3.LUT R12, R2, 0xffff, RZ, 0xc0, !PT ;  /* 0x0000ffff020c7812 */ /* 0x010fe400078ec0ff */
[----:B--2---:R-:W-:Y:S02]  /*cc540*/  LOP3.LUT R14, R52, 0xffff, RZ, 0xc0, !PT ;  /* 0x0000ffff340e7812 */ /* 0x004fe400078ec0ff */
[----:B------:R-:W2:Y:S04]  /*cc550*/  LDL.LU R52, [R1+0x508c] ;  /* 0x00508c0001347983 */ /* 0x000ea80000300800 */
[----:B------:R-:W3:Y:S04]  /*cc560*/  LDL.LU R3, [R1+0x295c] ;  /* 0x00295c0001037983 */ /* 0x000ee80000300800 */
[----:B------:R-:W4:Y:S01]  /*cc570*/  LDL.LU R2, [R1+0x2940] ;  /* 0x0029400001027983 */ /* 0x000f220000300800 */
[----:B------:R-:W-:-:S02]  /*cc580*/  LOP3.LUT R13, R34, 0xffff, RZ, 0xc0, !PT ;  /* 0x0000ffff220d7812 */ /* 0x000fc400078ec0ff */
[----:B------:R-:W-:Y:S02]  /*cc590*/  LOP3.LUT R15, R50, 0xffff, RZ, 0xc0, !PT ;  /* 0x0000ffff320f7812 */ /* 0x000fe400078ec0ff */
[----:B------:R-:W-:Y:S02]  /*cc5a0*/  PRMT R9, R13, 0x3340, R11 ;  /* 0x000033400d097816 */ /* 0x000fe4000000000b */
[----:B------:R-:W-:Y:S02]  /*cc5b0*/  PRMT R8, R15, 0x3340, R0 ;  /* 0x000033400f087816 */ /* 0x000fe40000000000 */
[----:B------:R-:W-:Y:S02]  /*cc5c0*/  LOP3.LUT R10, R53, 0xffff, RZ, 0xc0, !PT ;  /* 0x0000ffff350a7812 */ /* 0x000fe400078ec0ff */
[----:B0-----:R-:W-:Y:S01]  /*cc5d0*/  PRMT R51, R9, 0x5410, R8 ;  /* 0x0000541009337816 */ /* 0x001fe20000000008 */
[----:B------:R-:W2:Y:S01]  /*cc5e0*/  LDL.LU R53, [R1+0x294c] ;  /* 0x00294c0001357983 */ /* 0x000ea20000300800 */
[----:B------:R-:W-:-:S02]  /*cc5f0*/  PRMT R8, R14, 0x3340, R0 ;  /* 0x000033400e087816 */ /* 0x000fc40000000000 */
[----:B------:R-:W-:-:S04]  /*cc600*/  PRMT R9, R12, 0x3340, R10 ;  /* 0x000033400c097816 */ /* 0x000fc8000000000a */
[----:B------:R-:W-:Y:S02]  /*cc610*/  PRMT R7, R9, 0x5410, R8 ;  /* 0x0000541009077816 */ /* 0x000fe40000000008 */
[----:B------:R-:W-:Y:S02]  /*cc620*/  SHF.R.U32.HI R9, RZ, 0x8, R13 ;  /* 0x00000008ff097819 */ /* 0x000fe4000001160d */
[----:B------:R-:W-:Y:S02]  /*cc630*/  SHF.R.U32.HI R8, RZ, 0x8, R11 ;  /* 0x00000008ff087819 */ /* 0x000fe4000001160b */
[----:B------:R-:W-:Y:S02]  /*cc640*/  SHF.R.U32.HI R12, RZ, 0x8, R12 ;  /* 0x00000008ff0c7819 */ /* 0x000fe4000001160c */
[----:B------:R-:W-:Y:S02]  /*cc650*/  SHF.R.U32.HI R10, RZ, 0x8, R10 ;  /* 0x00000008ff0a7819 */ /* 0x000fe4000001160a */
[----:B------:R-:W-:-:S02]  /*cc660*/  LOP3.LUT R9, R9, 0xffff, RZ, 0xc0, !PT ;  /* 0x0000ffff09097812 */ /* 0x000fc400078ec0ff */
[----:B------:R-:W-:Y:S02]  /*cc670*/  LOP3.LUT R8, R8, 0xffff, RZ, 0xc0, !PT ;  /* 0x0000ffff08087812 */ /* 0x000fe400078ec0ff */
[----:B------:R-:W-:Y:S02]  /*cc680*/  LOP3.LUT R11, R12, 0xffff, RZ, 0xc0, !PT ;  /* 0x0000ffff0c0b7812 */ /* 0x000fe400078ec0ff */
[----:B------:R-:W-:Y:S02]  /*cc690*/  LOP3.LUT R10, R10, 0xffff, RZ, 0xc0, !PT ;  /* 0x0000ffff0a0a7812 */ /* 0x000fe400078ec0ff */
[----:B------:R-:W-:Y:S01]  /*cc6a0*/  PRMT R5, R9, 0x3340, R8 ;  /* 0x0000334009057816 */ /* 0x000fe20000000008 */
[----:B------:R-:W-:Y:S01]  /*cc6b0*/  STL [R1+0x4f78], R51 ;  /* 0x004f783301007387 */ /* 0x000fe20000100800 */
[----:B-1----:R-:W-:-:S03]  /*cc6c0*/  PRMT R4, R11, 0x3340, R10 ;  /* 0x000033400b047816 */ /* 0x002fc6000000000a */
[----:B------:R-:W-:Y:S04]  /*cc6d0*/  STL [R1+0x4f7c], R7 ;  /* 0x004f7c0701007387 */ /* 0x000fe80000100800 */
[----:B------:R-:W2:Y:S04]  /*cc6e0*/  LDL.LU R30, [R1+0x2970] ;  /* 0x00297000011e7983 */ /* 0x000ea80000300800 */
[----:B------:R-:W-:Y:S04]  /*cc6f0*/  STL [R1+0x34], R5 ;  /* 0x0000340501007387 */ /* 0x000fe80000100800 */
[----:B------:R-:W2:Y:S04]  /*cc700*/  LDL.LU R33, [R1+0x2948] ;  /* 0x0029480001217983 */ /* 0x000ea80000300800 */
[----:B------:R0:W-:Y:S04]  /*cc710*/  STL [R1+0x1c], R4 ;  /* 0x00001c0401007387 */ /* 0x0001e80000100800 */
[----:B------:R-:W2:Y:S04]  /*cc720*/  LDL.LU R34, [R1+0x2954] ;  /* 0x0029540001227983 */ /* 0x000ea80000300800 */
[----:B------:R-:W2:Y:S01]  /*cc730*/  LDL.LU R50, [R1+0x2924] ;  /* 0x0029240001327983 */ /* 0x000ea20000300800 */
[----:B------:R-:W-:-:S02]  /*cc740*/  SHF.R.U32.HI R37, RZ, 0x8, R14 ;  /* 0x00000008ff257819 */ /* 0x000fc4000001160e */
[----:B------:R-:W-:Y:S02]  /*cc750*/  SHF.R.U32.HI R36, RZ, 0x8, R15 ;  /* 0x00000008ff247819 */ /* 0x000fe4000001160f */
[----:B------:R-:W-:Y:S02]  /*cc760*/  LOP3.LUT R37, R37, 0xffff, RZ, 0xc0, !PT ;  /* 0x0000ffff25257812 */ /* 0x000fe400078ec0ff */
[----:B------:R-:W-:Y:S02]  /*cc770*/  LOP3.LUT R36, R36, 0xffff, RZ, 0xc0, !PT ;  /* 0x0000ffff24247812 */ /* 0x000fe400078ec0ff */
[--C-:B------:R-:W-:Y:S02]  /*cc780*/  PRMT R37, R37, 0x3340, R0.reuse ;  /* 0x0000334025257816 */ /* 0x100fe40000000000 */
[----:B------:R-:W-:-:S03]  /*cc790*/  PRMT R36, R36, 0x3340, R0 ;  /* 0x0000334024247816 */ /* 0x000fc60000000000 */
[----:B------:R-:W-:Y:S04]  /*cc7a0*/  STL [R1+0x4fe0], R37 ;  /* 0x004fe02501007387 */ /* 0x000fe80000100800 */
[----:B------:R-:W-:Y:S01]  /*cc7b0*/  STL [R1+0x4fe4], R36 ;  /* 0x004fe42401007387 */ /* 0x000fe20000100800 */
[----:B---3--:R-:W-:-:S03]  /*cc7c0*/  LOP3.LUT R12, R3, 0xffff, RZ, 0xc0, !PT ;  /* 0x0000ffff030c7812 */ /* 0x008fc600078ec0ff */
[----:B------:R-:W3:Y:S01]  /*cc7d0*/  LDL.LU R3, [R1+0x2968] ;  /* 0x0029680001037983 */ /* 0x000ee20000300800 */
[----:B----4-:R-:W-:-:S03]  /*cc7e0*/  LOP3.LUT R10, R2, 0xffff, RZ, 0xc0, !PT ;  /* 0x0000ffff020a7812 */ /* 0x010fc600078ec0ff */
[----:B------:R-:W4:Y:S01]  /*cc7f0*/  LDL.LU R2, [R1+0x2944] ;  /* 0x0029440001027983 */ /* 0x000f220000300800 */
[----:B------:R-:W-:Y:S02]  /*cc800*/  PRMT R8, R10, 0x3340, R0 ;  /* 0x000033400a087816 */ /* 0x000fe40000000000 */
[----:B--2---:R-:W-:-:S04]  /*cc810*/  LOP3.LUT R11, R53, 0xffff, RZ, 0xc0, !PT ;  /* 0x0000ffff350b7812 */ /* 0x004fc800078ec0ff */
[----:B------:R-:W-:-:S04]  /*cc820*/  PRMT R9, R12, 0x3340, R11 ;  /* 0x000033400c097816 */ /* 0x000fc8000000000b */
[----:B0-----:R-:W-:Y:S02]  /*cc830*/  PRMT R4, R9, 0x5410, R8 ;  /* 0x0000541009047816 */ /* 0x001fe40000000008 */
[----:B------:R-:W-:Y:S02]  /*cc840*/  SHF.R.U32.HI R9, RZ, 0x8, R12 ;  /* 0x00000008ff097819 */ /* 0x000fe4000001160c */
[----:B------:R-:W-:Y:S02]  /*cc850*/  SHF.R.U32.HI R8, RZ, 0x8, R11 ;  /* 0x00000008ff087819 */ /* 0x000fe4000001160b */
[----:B------:R-:W-:Y:S01]  /*cc860*/  SHF.R.U32.HI R35, RZ, 0x8, R10 ;  /* 0x00000008ff237819 */ /* 0x000fe2000001160a */
[----:B------:R0:W-:Y:S01]  /*cc870*/  STL [R1+0x8c], R4 ;  /* 0x00008c0401007387 */ /* 0x0001e20000100800 */
[----:B------:R-:W-:Y:S02]  /*cc880*/  LOP3.LUT R9, R9, 0xffff, RZ, 0xc0, !PT ;  /* 0x0000ffff09097812 */ /* 0x000fe400078ec0ff */
[----:B------:R-:W-:Y:S01]  /*cc890*/  LOP3.LUT R8, R8, 0xffff, RZ, 0xc0, !PT ;  /* 0x0000ffff08087812 */ /* 0x000fe200078ec0ff */
[----:B------:R-:W2:Y:S01]  /*cc8a0*/  LDL.LU R53, [R1+0x2950] ;  /* 0x0029500001357983 */ /* 0x000ea20000300800 */
[----:B------:R-:W-:-:S02]  /*cc8b0*/  LOP3.LUT R35, R35, 0xffff, RZ, 0xc0, !PT ;  /* 0x0000ffff23237812 */ /* 0x000fc400078ec0ff */
[----:B------:R-:W-:Y:S02]  /*cc8c0*/  PRMT R61, R9, 0x3340, R8 ;  /* 0x00003340093d7816 */ /* 0x000fe40000000008 */
[----:B------:R-:W-:Y:S02]  /*cc8d0*/  PRMT R35, R35, 0x3340, R0 ;  /* 0x0000334023237816 */ /* 0x000fe40000000000 */
[----:B------:R-:W-:Y:S02]  /*cc8e0*/  LOP3.LUT R13, R30, 0xffff, RZ, 0xc0, !PT ;  /* 0x0000ffff1e0d7812 */ /* 0x000fe400078ec0ff */
[----:B------:R-:W-:-:S04]  /*cc8f0*/  LOP3.LUT R14, R33, 0xffff, RZ, 0xc0, !PT ;  /* 0x0000ffff210e7812 */ /* 0x000fc800078ec0ff */
[----:B------:R-:W-:Y:S02]  /*cc900*/  PRMT R8, R14, 0x3340, R0 ;  /* 0x000033400e087816 */ /* 0x000fe40000000000 */
[----:B------:R-:W-:-:S04]  /*cc910*/  LOP3.LUT R12, R34, 0xffff, RZ, 0xc0, !PT ;  /* 0x0000ffff220c7812 */ /* 0x000fc800078ec0ff */
[----:B------:R-:W-:Y:S01]  /*cc920*/  PRMT R9, R13, 0x3340, R12 ;  /* 0x000033400d097816 */ /* 0x000fe2000000000c */
[----:B------:R-:W-:Y:S01]  /*cc930*/  STL [R1+0x4fe8], R61 ;  /* 0x004fe83d01007387 */ /* 0x000fe20000100800 */
[----:B------:R-:W-:Y:S02]  /*cc940*/  LOP3.LUT R16, R49, 0xffff, RZ, 0xc0, !PT ;  /* 0x0000ffff31107812 */ /* 0x000fe400078ec0ff */
[----:B0-----:R-:W-:Y:S01]  /*cc950*/  PRMT R4, R9, 0x5410, R8 ;  /* 0x0000541009047816 */ /* 0x001fe20000000008 */
[----:B------:R-:W-:Y:S01]  /*cc960*/  STL [R1+0x4fec], R35 ;  /* 0x004fec2301007387 */ /* 0x000fe20000100800 */
[----:B------:R-:W-:-:S03]  /*cc970*/  LOP3.LUT R11, R50, 0xffff, RZ, 0xc0, !PT ;  /* 0x0000ffff320b7812 */ /* 0x000fc600078ec0ff */
[----:B------:R-:W2:Y:S01]  /*cc980*/  LDL.LU R49, [R1+0x5088] ;  /* 0x0050880001317983 */ /* 0x000ea20000300800 */
[----:B------:R-:W-:-:S03]  /*cc990*/  LOP3.LUT R10, R52, 0xffff, RZ, 0xc0, !PT ;  /* 0x0000ffff340a7812 */ /* 0x000fc600078ec0ff */
[----:B------:R-:W2:Y:S04]  /*cc9a0*/  LDL.LU R30, [R1+0x29f4] ;  /* 0x0029f400011e7983 */ /* 0x000ea80000300800 */
[----:B------:R-:W2:Y:S04]  /*cc9b0*/  LDL.LU R33, [R1+0x29a0] ;  /* 0x0029a00001217983 */ /* 0x000ea80000300800 */
[----:B------:R0:W-:Y:S01]  /*cc9c0*/  STL [R1+0x88], R4 ;  /* 0x0000880401007387 */ /* 0x0001e20000100800 */
[----:B------:R-:W-:-:S03]  /*cc9d0*/  PRMT R8, R16, 0x3340, R0 ;  /* 0x0000334010087816 */ /* 0x000fc60000000000 */
[----:B------:R-:W2:Y:S01]  /*cc9e0*/  LDL.LU R50, [R1+0x29cc] ;  /* 0x0029cc0001327983 */ /* 0x000ea20000300800 */
        /* <DEDUP_REMOVED lines=10> */
[----:B------:R-:W-:Y:S02]  /*cca90*/  PRMT R5, R9, 0x3340, R8 ;  /* 0x0000334009057816 */ /* 0x000fe40000000008 */
[----:B0-----:R-:W-:Y:S01]  /*ccaa0*/  PRMT R4, R11, 0x3340, R10 ;  /* 0x000033400b047816 */ /* 0x001fe2000000000a */
[----:B------:R-:W-:Y:S04]  /*ccab0*/  STL [R1+0x4f9c], R52 ;  /* 0x004f9c3401007387 */ /* 0x000fe80000100800 */
[----:B------:R-:W-:Y:S04]  /*ccac0*/  STL [R1+0x64], R5 ;  /* 0x0000640501007387 */ /* 0x000fe80000100800 */
[----:B------:R0:W-:Y:S01]  /*ccad0*/  STL [R1+0x2c], R4 ;  /* 0x00002c0401007387 */ /* 0x0001e20000100800 */
[----:B---3--:R-:W-:-:S03]  /*ccae0*/  LOP3.LUT R12, R3, 0xffff, RZ, 0xc0, !PT ;  /* 0x0000ffff030c7812 */ /* 0x008fc600078ec0ff */
[----:B------:R-:W3:Y:S01]  /*ccaf0*/  LDL.LU R3, [R1+0x29fc] ;  /* 0x0029fc0001037983 */ /* 0x000ee20000300800 */
[----:B----4-:R-:W-:-:S03]  /*ccb00*/  LOP3.LUT R10, R2, 0xffff, RZ, 0xc0, !PT ;  /* 0x0000ffff020a7812 */ /* 0x010fc600078ec0ff */
[----:B------:R-:W4:Y:S01]  /*ccb10*/  LDL.LU R2, [R1+0x29b4] ;  /* 0x0029b40001027983 */ /* 0x000f220000300800 */
[----:B------:R-:W-:Y:S02]  /*ccb20*/  PRMT R8, R10, 0x3340, R0 ;  /* 0x000033400a087816 */ /* 0x000fe40000000000 */
[----:B------:R-:W-:-:S04]  /*ccb30*/  SHF.R.U32.HI R34, RZ, 0x8, R10 ;  /* 0x00000008ff227819 */ /* 0x000fc8000001160a */
[----:B------:R-:W-:Y:S02]  /*ccb40*/  LOP3.LUT R34, R34, 0xffff, RZ, 0xc0, !PT ;  /* 0x0000ffff22227812 */ /* 0x000fe400078ec0ff */
[----:B--2---:R-:W-:Y:S02]  /*ccb50*/  LOP3.LUT R11, R53, 0xffff, RZ, 0xc0, !PT ;  /* 0x0000ffff350b7812 */ /* 0x004fe400078ec0ff */
[----:B------:R-:W2:Y:S02]  /*ccb60*/  LDL.LU R53, [R1+0x29d4] ;  /* 0x0029d40001357983 */ /* 0x000ea40000300800 */
[----:B------:R-:W-:-:S04]  /*ccb70*/  PRMT R9, R12, 0x3340, R11 ;  /* 0x000033400c097816 */ /* 0x000fc8000000000b */
[----:B------:R-:W-:Y:S02]  /*ccb80*/  PRMT R7, R9, 0x5410, R8 ;  /* 0x0000541009077816 */ /* 0x000fe40000000008 */
[----:B------:R-:W-:Y:S02]  /*ccb90*/  SHF.R.U32.HI R9, RZ, 0x8, R12 ;  /* 0x00000008ff097819 */ /* 0x000fe4000001160c */
[----:B------:R-:W-:Y:S02]  /*ccba0*/  SHF.R.U32.HI R8, RZ, 0x8, R11 ;  /* 0x00000008ff087819 */ /* 0x000fe4000001160b */
[----:B------:R-:W-:Y:S02]  /*ccbb0*/  LOP3.LUT R9, R9, 0xffff, RZ, 0xc0, !PT ;  /* 0x0000ffff09097812 */ /* 0x000fe400078ec0ff */
[----:B------:R-:W-:Y:S02]  /*ccbc0*/  LOP3.LUT R8, R8, 0xffff, RZ, 0xc0, !PT ;  /* 0x0000ffff08087812 */ /* 0x000fe400078ec0ff */
[----:B------:R-:W-:-:S02]  /*ccbd0*/  PRMT R34, R34, 0x3340, R0 ;  /* 0x0000334022227816 */ /* 0x000fc40000000000 */
[----:B0-----:R-:W-:Y:S01]  /*ccbe0*/  PRMT R4, R9, 0x3340, R8 ;  /* 0x0000334009047816 */ /* 0x001fe20000000008 */
[----:B------:R-:W-:Y:S04]  /*ccbf0*/  STL [R1+0x4fa0], R7 ;  /* 0x004fa00701007387 */ /* 0x000fe80000100800 */
[----:B------:R-:W-:Y:S04]  /*ccc00*/  STL [R1+0x4ff0], R34 ;  /* 0x004ff02201007387 */ /* 0x000fe80000100800 */
[----:B------:R0:W-:Y:S04]  /*ccc10*/  STL [R1+0x18], R4 ;  /* 0x0000180401007387 */ /* 0x0001e80000100800 */
[----:B------:R-:W2:Y:S04]  /*ccc20*/  LDL.LU R60, [R1+0x29f0] ;  /* 0x0029f000013c7983 */ /* 0x000ea80000300800 */
[----:B------:R-:W2:Y:S04]  /*ccc30*/  LDL.LU R20, [R1+0x299c] ;  /* 0x00299c0001147983 */ /* 0x000ea80000300800 */
[----:B------:R-:W2:Y:S01]  /*ccc40*/  LDL.LU R24, [R1+0x29c8] ;  /* 0x0029c80001187983 */ /* 0x000ea20000300800 */
[----:B------:R-:W-:-:S02]  /*ccc50*/  LOP3.LUT R11, R30, 0xffff, RZ, 0xc0, !PT ;  /* 0x0000ffff1e0b7812 */ /* 0x000fc400078ec0ff */
[----:B------:R-:W-:-:S04]  /*ccc60*/  LOP3.LUT R15, R33, 0xffff, RZ, 0xc0, !PT ;  /* 0x0000ffff210f7812 */ /* 0x000fc800078ec0ff */
[----:B------:R-:W-:Y:S02]  /*ccc70*/  PRMT R8, R15, 0x3340, R0 ;  /* 0x000033400f087816 */ /* 0x000fe40000000000 */
[----:B------:R-:W-:-:S04]  /*ccc80*/  LOP3.LUT R10, R50, 0xffff, RZ, 0xc0, !PT ;  /* 0x0000ffff320a7812 */ /* 0x000fc800078ec0ff */
        /* <DEDUP_REMOVED lines=9> */
[----:B------:R-:W-:-:S05]  /*ccd20*/  PRMT R33, R33, 0x3340, R0 ;  /* 0x0000334021217816 */ /* 0x000fca0000000000 */
[----:B------:R-:W-:Y:S01]  /*ccd30*/  STL [R1+0x4ff4], R33 ;  /* 0x004ff42101007387 */ /* 0x000fe20000100800 */
[----:B0-----:R-:W-:-:S05]  /*ccd40*/  PRMT R4, R9, 0x3340, R8 ;  /* 0x0000334009047816 */ /* 0x001fca0000000008 */
[----:B------:R0:W-:Y:S04]  /*ccd50*/  STL [R1+0x28], R4 ;  /* 0x0000280401007387 */ /* 0x0001e80000100800 */
[----:B------:R-:W2:Y:S01]  /*ccd60*/  LDL.LU R50, [R1+0x29f8] ;  /* 0x0029f80001327983 */ /* 0x000ea20000300800 */
[----:B---3--:R-:W-:-:S03]  /*ccd70*/  LOP3.LUT R12, R3, 0xffff, RZ, 0xc0, !PT ;  /* 0x0000ffff030c7812 */ /* 0x008fc600078ec0ff */
[----:B------:R-:W3:Y:S01]  /*ccd80*/  LDL.LU R3, [R1+0x29ac] ;  /* 0x0029ac0001037983 */ /* 0x000ee20000300800 */
[----:B----4-:R-:W-:-:S03]  /*ccd90*/  LOP3.LUT R10, R2, 0xffff, RZ, 0xc0, !PT ;  /* 0x0000ffff020a7812 */ /* 0x010fc600078ec0ff */
[----:B------:R-:W4:Y:S01]  /*ccda0*/  LDL.LU R2, [R1+0x29d0] ;  /* 0x0029d00001027983 */ /* 0x000f220000300800 */
[----:B------:R-:W-:Y:S02]  /*ccdb0*/  PRMT R8, R10, 0x3340, R0 ;  /* 0x000033400a087816 */ /* 0x000fe40000000000 */
[----:B------:R-:W-:Y:S02]  /*ccdc0*/  SHF.R.U32.HI R30, RZ, 0x8, R10 ;  /* 0x00000008ff1e7819 */ /* 0x000fe4000001160a */
[----:B--2---:R-:W-:-:S04]  /*ccdd0*/  LOP3.LUT R11, R53, 0xffff, RZ, 0xc0, !PT ;  /* 0x0000ffff350b7812 */ /* 0x004fc800078ec0ff */
[----:B------:R-:W-:-:S04]  /*ccde0*/  PRMT R9, R12, 0x3340, R11 ;  /* 0x000033400c097816 */ /* 0x000fc8000000000b */
[----:B------:R-:W-:Y:S02]  /*ccdf0*/  PRMT R53, R9, 0x5410, R8 ;  /* 0x0000541009357816 */ /* 0x000fe40000000008 */
[----:B------:R-:W-:Y:S02]  /*cce00*/  SHF.R.U32.HI R9, RZ, 0x8, R12 ;  /* 0x00000008ff097819 */ /* 0x000fe4000001160c */
[----:B------:R-:W-:Y:S02]  /*cce10*/  SHF.R.U32.HI R8, RZ, 0x8, R11 ;  /* 0x00000008ff087819 */ /* 0x000fe4000001160b */
[----:B------:R-:W-:Y:S02]  /*cce20*/  LOP3.LUT R9, R9, 0xffff, RZ, 0xc0, !PT ;  /* 0x0000ffff09097812 */ /* 0x000fe400078ec0ff */
[----:B------:R-:W-:-:S04]  /*cce30*/  LOP3.LUT R8, R8, 0xffff, RZ, 0xc0, !PT ;  /* 0x0000ffff08087812 */ /* 0x000fc800078ec0ff */
[----:B0-----:R-:W-:Y:S02]  /*cce40*/  PRMT R4, R9, 0x3340, R8 ;  /* 0x0000334009047816 */ /* 0x001fe40000000008 */
[----:B------:R-:W-:Y:S02]  /*cce50*/  LOP3.LUT R30, R30, 0xffff, RZ, 0xc0, !PT ;  /* 0x0000ffff1e1e7812 */ /* 0x000fe400078ec0ff */
[----:B------:R-:W-:Y:S02]  /*cce60*/  LOP3.LUT R11, R60, 0xffff, RZ, 0xc0, !PT ;  /* 0x0000ffff3c0b7812 */ /* 0x000fe400078ec0ff */
[----:B------:R-:W-:Y:S02]  /*cce70*/  LOP3.LUT R13, R20, 0xffff, RZ, 0xc0, !PT ;  /* 0x0000ffff140d7812 */ /* 0x000fe400078ec0ff */
[----:B------:R-:W-:Y:S02]  /*cce80*/  LOP3.LUT R10, R24, 0xffff, RZ, 0xc0, !PT ;  /* 0x0000ffff180a7812 */ /* 0x000fe400078ec0ff */
[----:B------:R-:W-:-:S02]  /*cce90*/  PRMT R8, R13, 0x3340, R0 ;  /* 0x000033400d087816 */ /* 0x000fc40000000000 */
[----:B------:R-:W-:Y:S02]  /*ccea0*/  PRMT R9, R11, 0x3340, R10 ;  /* 0x000033400b097816 */ /* 0x000fe4000000000a */
[----:B------:R-:W-:Y:S02]  /*cceb0*/  PRMT R30, R30, 0x3340, R0 ;  /* 0x000033401e1e7816 */ /* 0x000fe40000000000 */
[----:B------:R-:W-:Y:S02]  /*ccec0*/  PRMT R58, R9, 0x5410, R8 ;  /* 0x00005410093a7816 */ /* 0x000fe40000000008 */
[----:B------:R-:W-:Y:S02]  /*cced0*/  SHF.R.U32.HI R9, RZ, 0x8, R11 ;  /* 0x00000008ff097819 */ /* 0x000fe4000001160b */
[----:B------:R-:W-:Y:S01]  /*ccee0*/  SHF.R.U32.HI R8, RZ, 0x8, R10 ;  /* 0x00000008ff087819 */ /* 0x000fe2000001160a */
[----:B------:R-:W-:Y:S01]  /*ccef0*/  STL [R1+0x4fa8], R53 ;  /* 0x004fa83501007387 */ /* 0x000fe20000100800 */
[----:B------:R-:W-:-:S02]  /*ccf00*/  LOP3.LUT R9, R9, 0xffff, RZ, 0xc0, !PT ;  /* 0x0000ffff09097812 */ /* 0x000fc400078ec0ff */
[----:B------:R-:W-:Y:S01]  /*ccf10*/  LOP3.LUT R8, R8, 0xffff, RZ, 0xc0, !PT ;  /* 0x0000ffff08087812 */ /* 0x000fe200078ec0ff */
[----:B------:R-:W-:Y:S01]  /*ccf20*/  STL [R1+0x4ff8], R30 ;  /* 0x004ff81e01007387 */ /* 0x000fe20000100800 */
[----:B------:R-:W-:-:S03]  /*ccf30*/  SHF.R.U32.HI R24, RZ, 0x8, R15 ;  /* 0x00000008ff187819 */ /* 0x000fc6000001160f */
[----:B------:R0:W-:Y:S01]  /*ccf40*/  STL [R1+0x14], R4 ;  /* 0x0000140401007387 */ /* 0x0001e20000100800 */
[----:B------:R-:W-:Y:S02]  /*ccf50*/  LOP3.LUT R24, R24, 0xffff, RZ, 0xc0, !PT ;  /* 0x0000ffff18187812 */ /* 0x000fe400078ec0ff */
[----:B0-----:R-:W-:Y:S02]  /*ccf60*/  PRMT R4, R9, 0x3340, R8 ;  /* 0x0000334009047816 */ /* 0x001fe40000000008 */
[----:B------:R-:W-:Y:S01]  /*ccf70*/  PRMT R24, R24, 0x3340, R0 ;  /* 0x0000334018187816 */ /* 0x000fe20000000000 */
[----:B------:R-:W-:Y:S04]  /*ccf80*/  STL [R1+0x4fac], R58 ;  /* 0x004fac3a01007387 */ /* 0x000fe80000100800 */
[----:B------:R-:W-:Y:S01]  /*ccf90*/  STL [R1+0x4ffc], R24 ;  /* 0x004ffc1801007387 */ /* 0x000fe20000100800 */
[----:B------:R-:W-:-:S03]  /*ccfa0*/  LOP3.LUT R12, R50, 0xffff, RZ, 0xc0, !PT ;  /* 0x0000ffff320c7812 */ /* 0x000fc600078ec0ff */
[----:B------:R-:W-:Y:S01]  /*ccfb0*/  STL [R1+0x24], R4 ;  /* 0x0000240401007387 */ /* 0x000fe20000100800 */
[----:B---3--:R-:W-:Y:S02]  /*ccfc0*/  LOP3.LUT R10, R3, 0xffff, RZ, 0xc0, !PT ;  /* 0x0000ffff030a7812 */ /* 0x008fe400078ec0ff */
[----:B----4-:R-:W-:Y:S02]  /*ccfd0*/  LOP3.LUT R11, R2, 0xffff, RZ, 0xc0, !PT ;  /* 0x0000ffff020b7812 */ /* 0x010fe400078ec0ff */
[----:B------:R-:W-:Y:S02]  /*ccfe0*/  PRMT R8, R10, 0x3340, R0 ;  /* 0x000033400a087816 */ /* 0x000fe40000000000 */
[----:B------:R-:W-:-:S04]  /*ccff0*/  PRMT R9, R12, 0x3340, R11 ;  /* 0x000033400c097816 */ /* 0x000fc8000000000b */
[----:B------:R-:W-:Y:S02]  /*cd000*/  PRMT R5, R9, 0x5410, R8 ;  /* 0x0000541009057816 */ /* 0x000fe40000000008 */
[----:B------:R-:W-:Y:S02]  /*cd010*/  SHF.R.U32.HI R9, RZ, 0x8, R12 ;  /* 0x00000008ff097819 */ /* 0x000fe4000001160c */
[----:B------:R-:W-:Y:S02]  /*cd020*/  SHF.R.U32.HI R8, RZ, 0x8, R11 ;  /* 0x00000008ff087819 */ /* 0x000fe4000001160b */
[----:B------:R-:W-:Y:S02]  /*cd030*/  LOP3.LUT R9, R9, 0xffff, RZ, 0xc0, !PT ;  /* 0x0000ffff09097812 */ /* 0x000fe400078ec0ff */
[----:B------:R-:W-:Y:S01]  /*cd040*/  LOP3.LUT R8, R8, 0xffff, RZ, 0xc0, !PT ;  /* 0x0000ffff08087812 */ /* 0x000fe200078ec0ff */
[----:B------:R-:W-:Y:S03]  /*cd050*/  STL [R1+0x4fb0], R5 ;  /* 0x004fb00501007387 */ /* 0x000fe60000100800 */
[----:B------:R-:W-:Y:S01]  /*cd060*/  PRMT R2, R9, 0x3340, R8 ;  /* 0x0000334009027816 */ /* 0x000fe20000000008 */
[----:B------:R-:W2:Y:S04]  /*cd070*/  LDL.LU R18, [R1+0x2990] ;  /* 0x0029900001127983 */ /* 0x000ea80000300800 */
[----:B------:R-:W3:Y:S04]  /*cd080*/  LDL.LU R60, [R1+0x2958] ;  /* 0x00295800013c7983 */ /* 0x000ee80000300800 */
[----:B------:R0:W-:Y:S04]  /*cd090*/  STL [R1+0x10], R2 ;  /* 0x0000100201007387 */ /* 0x0001e80000100800 */
[----:B------:R-:W4:Y:S04]  /*cd0a0*/  LDL.LU R50, [R1+0x297c] ;  /* 0x00297c0001327983 */ /* 0x000f280000300800 */
[----:B0-----:R-:W4:Y:S04]  /*cd0b0*/  LDL.LU R2, [R1+0x293c] ;  /* 0x00293c0001027983 */ /* 0x001f280000300800 */
[----:B------:R-:W4:Y:S01]  /*cd0c0*/  LDL.LU R3, [R1+0x18a0] ;  /* 0x0018a00001037983 */ /* 0x000f220000300800 */
[----:B------:R-:W-:-:S02]  /*cd0d0*/  SHF.R.U32.HI R9, RZ, 0x8, R25 ;  /* 0x00000008ff097819 */ /* 0x000fc40000011619 */
[----:B------:R-:W-:Y:S02]  /*cd0e0*/  SHF.R.U32.HI R8, RZ, 0x8, R26 ;  /* 0x00000008ff087819 */ /* 0x000fe4000001161a */
[----:B------:R-:W-:Y:S02]  /*cd0f0*/  LOP3.LUT R9, R9, 0xffff, RZ, 0xc0, !PT ;  /* 0x0000ffff09097812 */ /* 0x000fe400078ec0ff */
[----:B------:R-:W-:-:S04]  /*cd100*/  LOP3.LUT R8, R8, 0xffff, RZ, 0xc0, !PT ;  /* 0x0000ffff08087812 */ /* 0x000fc800078ec0ff */
[----:B------:R-:W-:Y:S02]  /*cd110*/  PRMT R5, R9, 0x3340, R8 ;  /* 0x0000334009057816 */ /* 0x000fe40000000008 */
[----:B------:R-:W-:Y:S02]  /*cd120*/  SHF.R.U32.HI R9, RZ, 0x8, R29 ;  /* 0x00000008ff097819 */ /* 0x000fe4000001161d */
[----:B------:R-:W-:Y:S02]  /*cd130*/  SHF.R.U32.HI R8, RZ, 0x8, R31 ;  /* 0x00000008ff087819 */ /* 0x000fe4000001161f */
[----:B------:R-:W-:Y:S02]  /*cd140*/  LOP3.LUT R9, R9, 0xffff, RZ, 0xc0, !PT ;  /* 0x0000ffff09097812 */ /* 0x000fe400078ec0ff */
[----:B------:R-:W-:-:S04]  /*cd150*/  LOP3.LUT R8, R8, 0xffff, RZ, 0xc0, !PT ;  /* 0x0000ffff08087812 */ /* 0x000fc800078ec0ff */
[----:B------:R-:W-:Y:S02]  /*cd160*/  PRMT R53, R9, 0x3340, R8 ;  /* 0x0000334009357816 */ /* 0x000fe40000000008 */
[----:B------:R-:W-:Y:S02]  /*cd170*/  SHF.R.U32.HI R9, RZ, 0x8, R32 ;  /* 0x00000008ff097819 */ /* 0x000fe40000011620 */
[----:B------:R-:W-:Y:S02]  /*cd180*/  SHF.R.U32.HI R8, RZ, 0x8, R44 ;  /* 0x00000008ff087819 */ /* 0x000fe4000001162c */
[----:B------:R-:W-:Y:S02]  /*cd190*/  LOP3.LUT R9, R9, 0xffff, RZ, 0xc0, !PT ;  /* 0x0000ffff09097812 */ /* 0x000fe400078ec0ff */
[----:B------:R-:W-:Y:S02]  /*cd1a0*/  LOP3.LUT R8, R8, 0xffff, RZ, 0xc0, !PT ;  /* 0x0000ffff08087812 */ /* 0x000fe400078ec0ff */
[----:B------:R-:W-:-:S02]  /*cd1b0*/  SHF.R.U32.HI R19, RZ, 0x8, R10 ;  /* 0x00000008ff137819 */ /* 0x000fc4000001160a */
[----:B------:R-:W-:Y:S02]  /*cd1c0*/  SHF.R.U32.HI R15, RZ, 0x8, R13 ;  /* 0x00000008ff0f7819 */ /* 0x000fe4000001160d */
[----:B------:R-:W-:Y:S02]  /*cd1d0*/  SHF.R.U32.HI R11, RZ, 0x8, R28 ;  /* 0x00000008ff0b7819 */ /* 0x000fe4000001161c */
[----:B------:R-:W-:Y:S02]  /*cd1e0*/  PRMT R58, R9, 0x3340, R8 ;  /* 0x00003340093a7816 */ /* 0x000fe40000000008 */
[----:B------:R-:W-:Y:S02]  /*cd1f0*/  LOP3.LUT R19, R19, 0xffff, RZ, 0xc0, !PT ;  /* 0x0000ffff13137812 */ /* 0x000fe400078ec0ff */
[----:B------:R-:W-:Y:S02]  /*cd200*/  SHF.R.U32.HI R9, RZ, 0x8, R46 ;  /* 0x00000008ff097819 */ /* 0x000fe4000001162e */
[----:B------:R-:W-:-:S02]  /*cd210*/  SHF.R.U32.HI R8, RZ, 0x8, R47 ;  /* 0x00000008ff087819 */ /* 0x000fc4000001162f */
[----:B------:R-:W-:Y:S02]  /*cd220*/  LOP3.LUT R15, R15, 0xffff, RZ, 0xc0, !PT ;  /* 0x0000ffff0f0f7812 */ /* 0x000fe400078ec0ff */
[----:B------:R-:W-:Y:S02]  /*cd230*/  SHF.R.U32.HI R20, RZ, 0x8, R45 ;  /* 0x00000008ff147819 */ /* 0x000fe4000001162d */
[----:B------:R-:W-:Y:S02]  /*cd240*/  LOP3.LUT R11, R11, 0xffff, RZ, 0xc0, !PT ;  /* 0x0000ffff0b0b7812 */ /* 0x000fe400078ec0ff */
[----:B------:R-:W-:Y:S02]  /*cd250*/  SHF.R.U32.HI R29, RZ, 0x8, R59 ;  /* 0x00000008ff1d7819 */ /* 0x000fe4000001163b */
[----:B------:R-:W-:Y:S02]  /*cd260*/  PRMT R19, R19, 0x3340, R0 ;  /* 0x0000334013137816 */ /* 0x000fe40000000000 */
[----:B------:R-:W-:-:S02]  /*cd270*/  LOP3.LUT R9, R9, 0xffff, RZ, 0xc0, !PT ;  /* 0x0000ffff09097812 */ /* 0x000fc400078ec0ff */
[----:B------:R-:W-:Y:S02]  /*cd280*/  LOP3.LUT R8, R8, 0xffff, RZ, 0xc0, !PT ;  /* 0x0000ffff08087812 */ /* 0x000fe400078ec0ff */
[--C-:B------:R-:W-:Y:S02]  /*cd290*/  PRMT R15, R15, 0x3340, R0.reuse ;  /* 0x000033400f0f7816 */ /* 0x100fe40000000000 */
[----:B------:R-:W-:Y:S02]  /*cd2a0*/  LOP3.LUT R20, R20, 0xffff, RZ, 0xc0, !PT ;  /* 0x0000ffff14147812 */ /* 0x000fe400078ec0ff */
[----:B------:R-:W-:Y:S02]  /*cd2b0*/  PRMT R11, R11, 0x3340, R0 ;  /* 0x000033400b0b7816 */ /* 0x000fe40000000000 */
[----:B------:R-:W-:Y:S01]  /*cd2c0*/  LOP3.LUT R29, R29, 0xffff, RZ, 0xc0, !PT ;  /* 0x0000ffff1d1d7812 */ /* 0x000fe200078ec0ff */
[----:B------:R-:W-:Y:S01]  /*cd2d0*/  STL [R1+0x5000], R19 ;  /* 0x0050001301007387 */ /* 0x000fe20000100800 */
[----:B------:R-:W-:-:S02]  /*cd2e0*/  PRMT R4, R9, 0x3340, R8 ;  /* 0x0000334009047816 */ /* 0x000fc40000000008 */
[--C-:B------:R-:W-:Y:S01]  /*cd2f0*/  PRMT R20, R20, 0x3340, R0.reuse ;  /* 0x0000334014147816 */ /* 0x100fe20000000000 */
[----:B------:R-:W-:Y:S01]  /*cd300*/  STL [R1+0x5004], R15 ;  /* 0x0050040f01007387 */ /* 0x000fe20000100800 */
[----:B------:R-:W-:-:S03]  /*cd310*/  PRMT R29, R29, 0x3340, R0 ;  /* 0x000033401d1d7816 */ /* 0x000fc60000000000 */
[----:B------:R-:W-:Y:S01]  /*cd320*/  STL [R1+0x5008], R5 ;  /* 0x0050080501007387 */ /* 0x000fe20000100800 */
[----:B------:R-:W-:-:S03]  /*cd330*/  SHF.R.U32.HI R28, RZ, 0x8, R6 ;  /* 0x00000008ff1c7819 */ /* 0x000fc60000011606 */
[----:B------:R-:W-:Y:S04]  /*cd340*/  STL [R1+0x500c], R11 ;  /* 0x00500c0b01007387 */ /* 0x000fe80000100800 */
[----:B------:R-:W-:Y:S04]  /*cd350*/  STL [R1+0x5010], R53 ;  /* 0x0050103501007387 */ /* 0x000fe80000100800 */
[----:B------:R-:W-:Y:S01]  /*cd360*/  STL [R1+0x5014], R58 ;  /* 0x0050143a01007387 */ /* 0x000fe20000100800 */
[----:B------:R-:W-:-:S03]  /*cd370*/  SHF.R.U32.HI R31, RZ, 0x8, R16 ;  /* 0x00000008ff1f7819 */ /* 0x000fc60000011610 */
[----:B------:R-:W-:Y:S01]  /*cd380*/  STL [R1+0x5018], R20 ;  /* 0x0050181401007387 */ /* 0x000fe20000100800 */
[----:B------:R-:W-:-:S03]  /*cd390*/  LOP3.LUT R28, R28, 0xffff, RZ, 0xc0, !PT ;  /* 0x0000ffff1c1c7812 */ /* 0x000fc600078ec0ff */
[----:B------:R-:W-:Y:S04]  /*cd3a0*/  STL [R1+0x501c], R29 ;  /* 0x00501c1d01007387 */ /* 0x000fe80000100800 */
[----:B------:R0:W-:Y:S01]  /*cd3b0*/  STL [R1+0x5020], R4 ;  /* 0x0050200401007387 */ /* 0x0001e20000100800 */
[----:B------:R-:W-:Y:S02]  /*cd3c0*/  LOP3.LUT R31, R31, 0xffff, RZ, 0xc0, !PT ;  /* 0x0000ffff1f1f7812 */ /* 0x000fe400078ec0ff */
[--C-:B------:R-:W-:Y:S02]  /*cd3d0*/  PRMT R28, R28, 0x3340, R0.reuse ;  /* 0x000033401c1c7816 */ /* 0x100fe40000000000 */
[----:B------:R-:W-:Y:S02]  /*cd3e0*/  PRMT R31, R31, 0x3340, R0 ;  /* 0x000033401f1f7816 */ /* 0x000fe40000000000 */
[----:B--2---:R-:W-:-:S02]  /*cd3f0*/  LOP3.LUT R12, R18, 0xffff, RZ, 0xc0, !PT ;  /* 0x0000ffff120c7812 */ /* 0x004fc400078ec0ff */
[----:B---3--:R-:W-:-:S04]  /*cd400*/  LOP3.LUT R13, R60, 0xffff, RZ, 0xc0, !PT ;  /* 0x0000ffff3c0d7812 */ /* 0x008fc800078ec0ff */
[----:B------:R-:W-:Y:S02]  /*cd410*/  PRMT R8, R13, 0x3340, R0 ;  /* 0x000033400d087816 */ /* 0x000fe40000000000 */
[----:B----4-:R-:W-:-:S04]  /*cd420*/  LOP3.LUT R10, R50, 0xffff, RZ, 0xc0, !PT ;  /* 0x0000ffff320a7812 */ /* 0x010fc800078ec0ff */
[----:B------:R-:W-:-:S04]  /*cd430*/  PRMT R9, R12, 0x3340, R10 ;  /* 0x000033400c097816 */ /* 0x000fc8000000000a */
[----:B------:R-:W-:Y:S02]  /*cd440*/  PRMT R51, R9, 0x5410, R8 ;  /* 0x0000541009337816 */ /* 0x000fe40000000008 */
[----:B------:R-:W-:Y:S02]  /*cd450*/  SHF.R.U32.HI R9, RZ, 0x8, R12 ;  /* 0x00000008ff097819 */ /* 0x000fe4000001160c */
[----:B------:R-:W-:Y:S01]  /*cd460*/  SHF.R.U32.HI R8, RZ, 0x8, R10 ;  /* 0x00000008ff087819 */ /* 0x000fe2000001160a */
[----:B------:R-:W-:Y:S01]  /*cd470*/  STL [R1+0x5024], R51 ;  /* 0x0050243301007387 */ /* 0x000fe20000100800 */
[----:B------:R-:W-:Y:S02]  /*cd480*/  SHF.R.U32.HI R32, RZ, 0x8, R13 ;  /* 0x00000008ff207819 */ /* 0x000fe4000001160d */
[----:B------:R-:W-:Y:S01]  /*cd490*/  LOP3.LUT R9, R9, 0xffff, RZ, 0xc0, !PT ;  /* 0x0000ffff09097812 */ /* 0x000fe200078ec0ff */
[----:B------:R-:W2:Y:S01]  /*cd4a0*/  LDL.LU R50, [R1+0x1f4] ;  /* 0x0001f40001327983 */ /* 0x000ea20000300800 */
[----:B------:R-:W-:-:S02]  /*cd4b0*/  LOP3.LUT R8, R8, 0xffff, RZ, 0xc0, !PT ;  /* 0x0000ffff08087812 */ /* 0x000fc400078ec0ff */
[----:B------:R-:W-:Y:S02]  /*cd4c0*/  LOP3.LUT R32, R32, 0xffff, RZ, 0xc0, !PT ;  /* 0x0000ffff20207812 */ /* 0x000fe400078ec0ff */
[----:B------:R-:W-:Y:S02]  /*cd4d0*/  PRMT R7, R9, 0x3340, R8 ;  /* 0x0000334009077816 */ /* 0x000fe40000000008 */
[----:B------:R-:W-:Y:S01]  /*cd4e0*/  PRMT R32, R32, 0x3340, R0 ;  /* 0x0000334020207816 */ /* 0x000fe20000000000 */
[----:B------:R-:W-:Y:S01]  /*cd4f0*/  STL [R1+0x5028], R28 ;  /* 0x0050281c01007387 */ /* 0x000fe20000100800 */
[----:B------:R-:W-:-:S03]  /*cd500*/  LOP3.LUT R12, R2, 0xffff, RZ, 0xc0, !PT ;  /* 0x0000ffff020c7812 */ /* 0x000fc600078ec0ff */
[----:B------:R-:W-:Y:S04]  /*cd510*/  STL [R1+0x502c], R7 ;  /* 0x00502c0701007387 */ /* 0x000fe80000100800 */
[----:B------:R-:W-:Y:S04]  /*cd520*/  STL [R1+0x5030], R32 ;  /* 0x0050302001007387 */ /* 0x000fe80000100800 */
[----:B------:R-:W-:Y:S04]  /*cd530*/  STL [R1+0x5034], R31 ;  /* 0x0050341f01007387 */ /* 0x000fe80000100800 */
[----:B------:R-:W3:Y:S04]  /*cd540*/  LDL.LU R2, [R1+0x2998] ;  /* 0x0029980001027983 */ /* 0x000ee80000300800 */
[----:B------:R-:W4:Y:S04]  /*cd550*/  LDL.LU R54, [R1+0x296c] ;  /* 0x00296c0001367983 */ /* 0x000f280000300800 */
[----:B------:R-:W4:Y:S01]  /*cd560*/  LDL.LU R6, [R1+0x2984] ;  /* 0x0029840001067983 */ /* 0x000f220000300800 */
[----:B------:R-:W-:-:S03]  /*cd570*/  LOP3.LUT R13, R3, 0xffff, RZ, 0xc0, !PT ;  /* 0x0000ffff030d7812 */ /* 0x000fc600078ec0ff */
[----:B------:R-:W4:Y:S04]  /*cd580*/  LDL.LU R3, [R1+0x1fc] ;  /* 0x0001fc0001037983 */ /* 0x000f280000300800 */
[----:B------:R-:W4:Y:S01]  /*cd590*/  LDL.LU R18, [R1+0x228] ;  /* 0x0002280001127983 */ /* 0x000f220000300800 */
[----:B------:R-:W-:Y:S02]  /*cd5a0*/  LOP3.LUT R10, R49, 0xffff, RZ, 0xc0, !PT ;  /* 0x0000ffff310a7812 */ /* 0x000fe400078ec0ff */
[----:B------:R-:W-:Y:S02]  /*cd5b0*/  PRMT R8, R13, 0x3340, R0 ;  /* 0x000033400d087816 */ /* 0x000fe40000000000 */
[----:B------:R-:W-:Y:S02]  /*cd5c0*/  PRMT R9, R12, 0x3340, R10 ;  /* 0x000033400c097816 */ /* 0x000fe4000000000a */
[----:B------:R-:W-:-:S02]  /*cd5d0*/  SHF.R.U32.HI R27, RZ, 0x8, R27 ;  /* 0x00000008ff1b7819 */ /* 0x000fc4000001161b */
[----:B------:R-:W-:Y:S02]  /*cd5e0*/  PRMT R49, R9, 0x5410, R8 ;  /* 0x0000541009317816 */ /* 0x000fe40000000008 */
[----:B------:R-:W-:Y:S02]  /*cd5f0*/  SHF.R.U32.HI R9, RZ, 0x8, R12 ;  /* 0x00000008ff097819 */ /* 0x000fe4000001160c */
[----:B------:R-:W-:Y:S02]  /*cd600*/  SHF.R.U32.HI R8, RZ, 0x8, R10 ;  /* 0x00000008ff087819 */ /* 0x000fe4000001160a */
[----:B------:R-:W-:Y:S02]  /*cd610*/  LOP3.LUT R27, R27, 0xffff, RZ, 0xc0, !PT ;  /* 0x0000ffff1b1b7812 */ /* 0x000fe400078ec0ff */
[----:B------:R-:W-:Y:S02]  /*cd620*/  LOP3.LUT R9, R9, 0xffff, RZ, 0xc0, !PT ;  /* 0x0000ffff09097812 */ /* 0x000fe400078ec0ff */
[----:B------:R-:W-:-:S02]  /*cd630*/  LOP3.LUT R8, R8, 0xffff, RZ, 0xc0, !PT ;  /* 0x0000ffff08087812 */ /* 0x000fc400078ec0ff */
[----:B------:R-:W-:Y:S02]  /*cd640*/  PRMT R27, R27, 0x3340, R0 ;  /* 0x000033401b1b7816 */ /* 0x000fe40000000000 */
[----:B------:R-:W-:Y:S01]  /*cd650*/  PRMT R52, R9, 0x3340, R8 ;  /* 0x0000334009347816 */ /* 0x000fe20000000008 */
[----:B------:R-:W-:Y:S04]  /*cd660*/  STL [R1+0x5038], R49 ;  /* 0x0050383101007387 */ /* 0x000fe80000100800 */
[----:B------:R-:W-:Y:S04]  /*cd670*/  STL [R1+0x503c], R27 ;  /* 0x00503c1b01007387 */ /* 0x000fe80000100800 */
[----:B------:R-:W-:Y:S01]  /*cd680*/  STL [R1+0x5040], R52 ;  /* 0x0050403401007387 */ /* 0x000fe20000100800 */
[----:B------:R-:W-:-:S03]  /*cd690*/  SHF.R.U32.HI R26, RZ, 0x8, R13 ;  /* 0x00000008ff1a7819 */ /* 0x000fc6000001160d */
[----:B------:R-:W4:Y:S01]  /*cd6a0*/  LDL.LU R60, [R1+0x29b0] ;  /* 0x0029b000013c7983 */ /* 0x000f220000300800 */
[----:B------:R-:W-:-:S04]  /*cd6b0*/  LOP3.LUT R26, R26, 0xffff, RZ, 0xc0, !PT ;  /* 0x0000ffff1a1a7812 */ /* 0x000fc800078ec0ff */
[----:B------:R-:W-:Y:S02]  /*cd6c0*/  PRMT R26, R26, 0x3340, R0 ;  /* 0x000033401a1a7816 */ /* 0x000fe40000000000 */
[----:B--2---:R-:W-:Y:S02]  /*cd6d0*/  SHF.R.U32.HI R25, RZ, 0x8, R50 ;  /* 0x00000008ff197819 */ /* 0x004fe40000011632 */
[----:B------:R-:W2:Y:S02]  /*cd6e0*/  LDL.LU R50, [R1+0x2974] ;  /* 0x0029740001327983 */ /* 0x000ea40000300800 */
[----:B------:R-:W-:-:S04]  /*cd6f0*/  LOP3.LUT R25, R25, 0xffff, RZ, 0xc0, !PT ;  /* 0x0000ffff19197812 */ /* 0x000fc800078ec0ff */
[----:B------:R-:W-:Y:S01]  /*cd700*/  PRMT R25, R25, 0x3340, R0 ;  /* 0x0000334019197816 */ /* 0x000fe20000000000 */
[----:B------:R-:W-:Y:S04]  /*cd710*/  STL [R1+0x5044], R26 ;  /* 0x0050441a01007387 */ /* 0x000fe80000100800 */
[----:B------:R-:W-:Y:S01]  /*cd720*/  STL [R1+0x5048], R25 ;  /* 0x0050481901007387 */ /* 0x000fe20000100800 */
[----:B---3--:R-:W-:-:S03]  /*cd730*/  LOP3.LUT R13, R2, 0xffff, RZ, 0xc0, !PT ;  /* 0x0000ffff020d7812 */ /* 0x008fc600078ec0ff */
[----:B------:R-:W3:Y:S01]  /*cd740*/  LDL.LU R2, [R1+0x2988] ;  /* 0x0029880001027983 */ /* 0x000ee20000300800 */
[----:B----4-:R-:W-:Y:S02]  /*cd750*/  LOP3.LUT R10, R54, 0xffff, RZ, 0xc0, !PT ;  /* 0x0000ffff360a7812 */ /* 0x010fe400078ec0ff */
[----:B------:R-:W-:Y:S02]  /*cd760*/  LOP3.LUT R12, R6, 0xffff, RZ, 0xc0, !PT ;  /* 0x0000ffff060c7812 */ /* 0x000fe400078ec0ff */
[----:B------:R-:W-:Y:S02]  /*cd770*/  PRMT R8, R10, 0x3340, R0 ;  /* 0x000033400a087816 */ /* 0x000fe40000000000 */
        /* <DEDUP_REMOVED lines=9> */
[----:B------:R-:W-:Y:S01]  /*cd810*/  PRMT R23, R23, 0x3340, R0 ;  /* 0x0000334017177816 */ /* 0x000fe20000000000 */
[----:B------:R-:W-:Y:S01]  /*cd820*/  STL [R1+0x224], R4 ;  /* 0x0002240401007387 */ /* 0x000fe20000100800 */
[----:B------:R-:W-:-:S03]  /*cd830*/  SHF.R.U32.HI R22, RZ, 0x8, R3 ;  /* 0x00000008ff167819 */ /* 0x000fc60000011603 */
[----:B------:R-:W-:Y:S04]  /*cd840*/  STL [R1+0x504c], R55 ;  /* 0x00504c3701007387 */ /* 0x000fe80000100800 */
[----:B------:R-:W-:Y:S04]  /*cd850*/  STL [R1+0x5050], R23 ;  /* 0x0050501701007387 */ /* 0x000fe80000100800 */
[----:B------:R-:W4:Y:S04]  /*cd860*/  LDL.LU R6, [R1+0x2ac] ;  /* 0x0002ac0001067983 */ /* 0x000f280000300800 */
[----:B------:R-:W4:Y:S01]  /*cd870*/  LDL.LU R3, [R1+0x2b8] ;  /* 0x0002b80001037983 */ /* 0x000f220000300800 */
[----:B------:R-:W-:-:S02]  /*cd880*/  SHF.R.U32.HI R21, RZ, 0x8, R18 ;  /* 0x00000008ff157819 */ /* 0x000fc40000011612 */
[----:B------:R-:W-:Y:S02]  /*cd890*/  LOP3.LUT R22, R22, 0xffff, RZ, 0xc0, !PT ;  /* 0x0000ffff16167812 */ /* 0x000fe400078ec0ff */
[----:B------:R-:W-:Y:S02]  /*cd8a0*/  LOP3.LUT R21, R21, 0xffff, RZ, 0xc0, !PT ;  /* 0x0000ffff15157812 */ /* 0x000fe400078ec0ff */
[--C-:B------:R-:W-:Y:S02]  /*cd8b0*/  PRMT R22, R22, 0x3340, R0.reuse ;  /* 0x0000334016167816 */ /* 0x100fe40000000000 */
[----:B------:R-:W-:-:S03]  /*cd8c0*/  PRMT R21, R21, 0x3340, R0 ;  /* 0x0000334015157816 */ /* 0x000fc60000000000 */
[----:B------:R-:W-:Y:S04]  /*cd8d0*/  STL [R1+0x5054], R22 ;  /* 0x0050541601007387 */ /* 0x000fe80000100800 */
[----:B------:R-:W-:Y:S04]  /*cd8e0*/  STL [R1+0x5058], R21 ;  /* 0x0050581501007387 */ /* 0x000fe80000100800 */
[----:B------:R-:W4:Y:S04]  /*cd8f0*/  LDL.LU R43, [R1+0x29b8] ;  /* 0x0029b800012b7983 */ /* 0x000f280000300800 */
[----:B------:R-:W4:Y:S04]  /*cd900*/  LDL.LU R42, [R1+0x2978] ;  /* 0x00297800012a7983 */ /* 0x000f280000300800 */
[----:B------:R-:W4:Y:S01]  /*cd910*/  LDL.LU R54, [R1+0x298c] ;  /* 0x00298c0001367983 */ /* 0x000f220000300800 */
[----:B------:R-:W-:-:S03]  /*cd920*/  LOP3.LUT R13, R60, 0xffff, RZ, 0xc0, !PT ;  /* 0x0000ffff3c0d7812 */ /* 0x000fc600078ec0ff */
[----:B------:R-:W4:Y:S04]  /*cd930*/  LDL.LU R56, [R1+0xdc] ;  /* 0x0000dc0001387983 */ /* 0x000f280000300800 */
[----:B------:R-:W4:Y:S01]  /*cd940*/  LDL.LU R60, [R1+0x1a9c] ;  /* 0x001a9c00013c7983 */ /* 0x000f220000300800 */
[----:B--2---:R-:W-:-:S04]  /*cd950*/  LOP3.LUT R10, R50, 0xffff, RZ, 0xc0, !PT ;  /* 0x0000ffff320a7812 */ /* 0x004fc800078ec0ff */
[----:B------:R-:W-:Y:S02]  /*cd960*/  PRMT R8, R10, 0x3340, R0 ;  /* 0x000033400a087816 */ /* 0x000fe40000000000 */
[----:B------:R-:W-:-:S04]  /*cd970*/  SHF.R.U32.HI R18, RZ, 0x8, R10 ;  /* 0x00000008ff127819 */ /* 0x000fc8000001160a */
[----:B------:R-:W-:Y:S02]  /*cd980*/  LOP3.LUT R18, R18, 0xffff, RZ, 0xc0, !PT ;  /* 0x0000ffff12127812 */ /* 0x000fe400078ec0ff */
[----:B---3--:R-:W-:-:S04]  /*cd990*/  LOP3.LUT R12, R2, 0xffff, RZ, 0xc0, !PT ;  /* 0x0000ffff020c7812 */ /* 0x008fc800078ec0ff */
[----:B------:R-:W-:-:S04]  /*cd9a0*/  PRMT R9, R13, 0x3340, R12 ;  /* 0x000033400d097816 */ /* 0x000fc8000000000c */
[----:B------:R-:W-:Y:S02]  /*cd9b0*/  PRMT R2, R9, 0x5410, R8 ;  /* 0x0000541009027816 */ /* 0x000fe40000000008 */
[----:B------:R-:W-:Y:S02]  /*cd9c0*/  SHF.R.U32.HI R9, RZ, 0x8, R13 ;  /* 0x00000008ff097819 */ /* 0x000fe4000001160d */
[----:B------:R-:W-:Y:S02]  /*cd9d0*/  SHF.R.U32.HI R8, RZ, 0x8, R12 ;  /* 0x00000008ff087819 */ /* 0x000fe4000001160c */
[----:B------:R-:W-:Y:S02]  /*cd9e0*/  LOP3.LUT R9, R9, 0xffff, RZ, 0xc0, !PT ;  /* 0x0000ffff09097812 */ /* 0x000fe400078ec0ff */
[----:B------:R-:W-:Y:S02]  /*cd9f0*/  LOP3.LUT R8, R8, 0xffff, RZ, 0xc0, !PT ;  /* 0x0000ffff08087812 */ /* 0x000fe400078ec0ff */
[----:B------:R-:W-:-:S02]  /*cda00*/  PRMT R18, R18, 0x3340, R0 ;  /* 0x0000334012127816 */ /* 0x000fc40000000000 */
[----:B------:R-:W-:Y:S01]  /*cda10*/  PRMT R57, R9, 0x3340, R8 ;  /* 0x0000334009397816 */ /* 0x000fe20000000008 */
[----:B------:R0:W-:Y:S04]  /*cda20*/  STL [R1+0x4f28], R2 ;  /* 0x004f280201007387 */ /* 0x0001e80000100800 */
[----:B------:R-:W-:Y:S04]  /*cda30*/  STL [R1+0x505c], R57 ;  /* 0x00505c3901007387 */ /* 0x000fe80000100800 */
[----:B------:R-:W-:Y:S04]  /*cda40*/  STL [R1+0x5060], R18 ;  /* 0x0050601201007387 */ /* 0x000fe80000100800 */
[----:B------:R-:W2:Y:S01]  /*cda50*/  LDL.LU R50, [R1+0x29c4] ;  /* 0x0029c40001327983 */ /* 0x000ea20000300800 */
[----:B----4-:R-:W-:-:S03]  /*cda60*/  SHF.R.U32.HI R17, RZ, 0x8, R6 ;  /* 0x00000008ff117819 */ /* 0x010fc60000011606 */
[----:B------:R-:W3:Y:S01]  /*cda70*/  LDL.LU R6, [R1+0x2980] ;  /* 0x0029800001067983 */ /* 0x000ee20000300800 */
[----:B------:R-:W-:-:S03]  /*cda80*/  SHF.R.U32.HI R16, RZ, 0x8, R3 ;  /* 0x00000008ff107819 */ /* 0x000fc60000011603 */
[----:B------:R-:W4:Y:S01]  /*cda90*/  LDL.LU R3, [R1+0x2994] ;  /* 0x0029940001037983 */ /* 0x000f220000300800 */
[----:B------:R-:W-:Y:S02]  /*cdaa0*/  LOP3.LUT R17, R17, 0xffff, RZ, 0xc0, !PT ;  /* 0x0000ffff11117812 */ /* 0x000fe400078ec0ff */
[----:B------:R-:W-:Y:S02]  /*cdab0*/  LOP3.LUT R16, R16, 0xffff, RZ, 0xc0, !PT ;  /* 0x0000ffff10107812 */ /* 0x000fe400078ec0ff */
[----:B------:R-:W-:Y:S02]  /*cdac0*/  LOP3.LUT R13, R43, 0xffff, RZ, 0xc0, !PT ;  /* 0x0000ffff2b0d7812 */ /* 0x000fe400078ec0ff */
[----:B------:R-:W-:Y:S02]  /*cdad0*/  LOP3.LUT R10, R42, 0xffff, RZ, 0xc0, !PT ;  /* 0x0000ffff2a0a7812 */ /* 0x000fe400078ec0ff */
[----:B------:R-:W-:Y:S02]  /*cdae0*/  LOP3.LUT R12, R54, 0xffff, RZ, 0xc0, !PT ;  /* 0x0000ffff360c7812 */ /* 0x000fe400078ec0ff */
[----:B------:R-:W-:-:S02]  /*cdaf0*/  PRMT R8, R10, 0x3340, R0 ;  /* 0x000033400a087816 */ /* 0x000fc40000000000 */
[----:B------:R-:W-:Y:S02]  /*cdb00*/  PRMT R9, R13, 0x3340, R12 ;  /* 0x000033400d097816 */ /* 0x000fe4000000000c */
[----:B------:R-:W-:Y:S02]  /*cdb10*/  SHF.R.U32.HI R14, RZ, 0x8, R10 ;  /* 0x00000008ff0e7819 */ /* 0x000fe4000001160a */
[----:B0-----:R-:W-:Y:S02]  /*cdb20*/  PRMT R2, R9, 0x5410, R8 ;  /* 0x0000541009027816 */ /* 0x001fe40000000008 */
[----:B------:R-:W-:Y:S02]  /*cdb30*/  SHF.R.U32.HI R9, RZ, 0x8, R13 ;  /* 0x00000008ff097819 */ /* 0x000fe4000001160d */
[----:B------:R-:W-:Y:S02]  /*cdb40*/  SHF.R.U32.HI R8, RZ, 0x8, R12 ;  /* 0x00000008ff087819 */ /* 0x000fe4000001160c */
[----:B------:R-:W-:-:S02]  /*cdb50*/  SHF.R.U32.HI R13, RZ, 0x8, R56 ;  /* 0x00000008ff0d7819 */ /* 0x000fc40000011638 */
[----:B------:R-:W-:Y:S02]  /*cdb60*/  SHF.R.U32.HI R12, RZ, 0x8, R60 ;  /* 0x00000008ff0c7819 */ /* 0x000fe4000001163c */
[----:B------:R-:W-:Y:S02]  /*cdb70*/  LOP3.LUT R9, R9, 0xffff, RZ, 0xc0, !PT ;  /* 0x0000ffff09097812 */ /* 0x000fe400078ec0ff */
[----:B------:R-:W-:Y:S02]  /*cdb80*/  LOP3.LUT R8, R8, 0xffff, RZ, 0xc0, !PT ;  /* 0x0000ffff08087812 */ /* 0x000fe400078ec0ff */
[--C-:B------:R-:W-:Y:S02]  /*cdb90*/  PRMT R17, R17, 0x3340, R0.reuse ;  /* 0x0000334011117816 */ /* 0x100fe40000000000 */
[----:B------:R-:W-:Y:S02]  /*cdba0*/  LOP3.LUT R14, R14, 0xffff, RZ, 0xc0, !PT ;  /* 0x0000ffff0e0e7812 */ /* 0x000fe400078ec0ff */
[----:B------:R-:W-:-:S02]  /*cdbb0*/  PRMT R16, R16, 0x3340, R0 ;  /* 0x0000334010107816 */ /* 0x000fc40000000000 */
[----:B------:R-:W-:Y:S02]  /*cdbc0*/  LOP3.LUT R13, R13, 0xffff, RZ, 0xc0, !PT ;  /* 0x0000ffff0d0d7812 */ /* 0x000fe400078ec0ff */
[----:B------:R-:W-:Y:S02]  /*cdbd0*/  LOP3.LUT R12, R12, 0xffff, RZ, 0xc0, !PT ;  /* 0x0000ffff0c0c7812 */ /* 0x000fe400078ec0ff */
[----:B------:R-:W-:Y:S01]  /*cdbe0*/  PRMT R54, R9, 0x3340, R8 ;  /* 0x0000334009367816 */ /* 0x000fe20000000008 */
[----:B------:R-:W-:Y:S01]  /*cdbf0*/  STL [R1+0x5064], R17 ;  /* 0x0050641101007387 */ /* 0x000fe20000100800 */
[--C-:B------:R-:W-:Y:S02]  /*cdc00*/  PRMT R14, R14, 0x3340, R0.reuse ;  /* 0x000033400e0e7816 */ /* 0x100fe40000000000 */
[--C-:B------:R-:W-:Y:S01]  /*cdc10*/  PRMT R13, R13, 0x3340, R0.reuse ;  /* 0x000033400d0d7816 */ /* 0x100fe20000000000 */
[----:B------:R-:W-:Y:S01]  /*cdc20*/  STL [R1+0x5068], R16 ;  /* 0x0050681001007387 */ /* 0x000fe20000100800 */
[----:B------:R-:W-:-:S03]  /*cdc30*/  PRMT R12, R12, 0x3340, R0 ;  /* 0x000033400c0c7816 */ /* 0x000fc60000000000 */
[----:B------:R0:W-:Y:S04]  /*cdc40*/  STL [R1+0x2c0], R2 ;  /* 0x0002c00201007387 */ /* 0x0001e80000100800 */
[----:B------:R-:W-:Y:S04]  /*cdc50*/  STL [R1+0x506c], R54 ;  /* 0x00506c3601007387 */ /* 0x000fe80000100800 */
[----:B------:R-:W-:Y:S04]  /*cdc60*/  STL [R1+0x5070], R14 ;  /* 0x0050700e01007387 */ /* 0x000fe80000100800 */
[----:B------:R-:W-:Y:S04]  /*cdc70*/  STL [R1+0x5074], R13 ;  /* 0x0050740d01007387 */ /* 0x000fe80000100800 */
[----:B------:R-:W-:Y:S04]  /*cdc80*/  STL [R1+0x5078], R12 ;  /* 0x0050780c01007387 */ /* 0x000fe80000100800 */
        /* <DEDUP_REMOVED lines=15> */
[----:B--2---:R-:W-:-:S03]  /*cdd80*/  LOP3.LUT R45, R50, 0xffff, RZ, 0xc0, !PT ;  /* 0x0000ffff322d7812 */ /* 0x004fc600078ec0ff */
[----:B------:R-:W2:Y:S01]  /*cdd90*/  LDL.LU R50, [R1+0x19f0] ;  /* 0x0019f00001327983 */ /* 0x000ea20000300800 */
[----:B---3--:R-:W-:-:S03]  /*cdda0*/  LOP3.LUT R10, R6, 0xffff, RZ, 0xc0, !PT ;  /* 0x0000ffff060a7812 */ /* 0x008fc600078ec0ff */
[----:B------:R-:W3:Y:S01]  /*cddb0*/  LDL.LU R6, [R1+0x17e4] ;  /* 0x0017e40001067983 */ /* 0x000ee20000300800 */
[----:B----4-:R-:W-:-:S03]  /*cddc0*/  LOP3.LUT R44, R3, 0xffff, RZ, 0xc0, !PT ;  /* 0x0000ffff032c7812 */ /* 0x010fc600078ec0ff */
[----:B------:R-:W3:Y:S01]  /*cddd0*/  LDL.LU R3, [R1+0x19f8] ;  /* 0x0019f80001037983 */ /* 0x000ee20000300800 */
[----:B------:R-:W-:Y:S02]  /*cdde0*/  PRMT R8, R10, 0x3340, R0 ;  /* 0x000033400a087816 */ /* 0x000fe40000000000 */
[----:B------:R-:W-:-:S04]  /*cddf0*/  PRMT R9, R45, 0x3340, R44 ;  /* 0x000033402d097816 */ /* 0x000fc8000000002c */
[----:B0-----:R-:W-:Y:S02]  /*cde00*/  PRMT R2, R9, 0x5410, R8 ;  /* 0x0000541009027816 */ /* 0x001fe40000000008 */
[----:B------:R-:W-:Y:S02]  /*cde10*/  SHF.R.U32.HI R9, RZ, 0x8, R45 ;  /* 0x00000008ff097819 */ /* 0x000fe4000001162d */
[----:B------:R-:W-:Y:S02]  /*cde20*/  SHF.R.U32.HI R8, RZ, 0x8, R44 ;  /* 0x00000008ff087819 */ /* 0x000fe4000001162c */
[----:B------:R-:W-:Y:S02]  /*cde30*/  LOP3.LUT R9, R9, 0xffff, RZ, 0xc0, !PT ;  /* 0x0000ffff09097812 */ /* 0x000fe400078ec0ff */
[----:B------:R-:W-:Y:S02]  /*cde40*/  LOP3.LUT R8, R8, 0xffff, RZ, 0xc0, !PT ;  /* 0x0000ffff08087812 */ /* 0x000fe400078ec0ff */
[----:B------:R-:W-:-:S02]  /*cde50*/  SHF.R.U32.HI R10, RZ, 0x8, R10 ;  /* 0x00000008ff0a7819 */ /* 0x000fc4000001160a */
[----:B------:R-:W-:Y:S02]  /*cde60*/  PRMT R56, R9, 0x3340, R8 ;  /* 0x0000334009387816 */ /* 0x000fe40000000008 */
[----:B------:R-:W-:Y:S01]  /*cde70*/  LOP3.LUT R10, R10, 0xffff, RZ, 0xc0, !PT ;  /* 0x0000ffff0a0a7812 */ /* 0x000fe200078ec0ff */
[----:B------:R0:W-:Y:S03]  /*cde80*/  STL [R1+0x17a0], R2 ;  /* 0x0017a00201007387 */ /* 0x0001e60000100800 */
[----:B------:R-:W-:Y:S01]  /*cde90*/  PRMT R10, R10, 0x3340, R0 ;  /* 0x000033400a0a7816 */ /* 0x000fe20000000000 */
[----:B------:R-:W-:Y:S04]  /*cdea0*/  STL [R1+0x507c], R56 ;  /* 0x00507c3801007387 */ /* 0x000fe80000100800 */
[----:B------:R-:W-:Y:S01]  /*cdeb0*/  STL [R1+0x5080], R10 ;  /* 0x0050800a01007387 */ /* 0x000fe20000100800 */
[----:B------:R-:W-:-:S04]  /*cdec0*/  SHF.R.U32.HI R9, RZ, 0x8, R30 ;  /* 0x00000008ff097819 */ /* 0x000fc8000001161e */
[----:B------:R-:W-:Y:S02]  /*cded0*/  LOP3.LUT R9, R9, 0xffff, RZ, 0xc0, !PT ;  /* 0x0000ffff09097812 */ /* 0x000fe400078ec0ff */
[----:B------:R-:W-:Y:S02]  /*cdee0*/  SHF.R.U32.HI R8, RZ, 0x8, R33 ;  /* 0x00000008ff087819 */ /* 0x000fe40000011621 */
[----:B------:R-:W-:Y:S02]  /*cdef0*/  PRMT R9, R9, 0x3340, R0 ;  /* 0x0000334009097816 */ /* 0x000fe40000000000 */
[----:B------:R-:W-:-:S03]  /*cdf00*/  LOP3.LUT R8, R8, 0xffff, RZ, 0xc0, !PT ;  /* 0x0000ffff08087812 */ /* 0x000fc600078ec0ff */
[----:B------:R-:W-:Y:S01]  /*cdf10*/  STL [R1+0x5084], R9 ;  /* 0x0050840901007387 */ /* 0x000fe20000100800 */
[----:B------:R-:W-:-:S03]  /*cdf20*/  PRMT R8, R8, 0x3340, R0 ;  /* 0x0000334008087816 */ /* 0x000fc60000000000 */
[----:B------:R1:W-:Y:S01]  /*cdf30*/  STL [R1+0x4f08], R0 ;  /* 0x004f080001007387 */ /* 0x0003e20000100800 */
[----:B0-----:R-:W-:Y:S02]  /*cdf40*/  PRMT R2, R35, 0x5410, R34 ;  /* 0x0000541023027816 */ /* 0x001fe40000000022 */
[----:B-1----:R-:W-:Y:S02]  /*cdf50*/  PRMT R0, R36, 0x5410, R61 ;  /* 0x0000541024007816 */ /* 0x002fe4000000003d */
[----:B------:R-:W-:-:S03]  /*cdf60*/  PRMT R60, R60, 0x5410, R37 ;  /* 0x000054103c3c7816 */ /* 0x000fc60000000025 */
[----:B------:R0:W-:Y:S04]  /*cdf70*/  STL [R1+0x4f10], R0 ;  /* 0x004f100001007387 */ /* 0x0001e80000100800 */
[----:B------:R1:W-:Y:S04]  /*cdf80*/  STL [R1+0x1798], R2 ;  /* 0x0017980201007387 */ /* 0x0003e80000100800 */
[----:B------:R4:W-:Y:S01]  /*cdf90*/  STL [R1+0x4f0c], R60 ;  /* 0x004f0c3c01007387 */ /* 0x0009e20000100800 */
[----:B0-----:R-:W-:Y:S02]  /*cdfa0*/  PRMT R0, R40, 0x5410, R39 ;  /* 0x0000541028007816 */ /* 0x001fe40000000027 */
[----:B-1----:R-:W-:-:S03]  /*cdfb0*/  PRMT R2, R48, 0x5410, R38 ;  /* 0x0000541030027816 */ /* 0x002fc60000000026 */
[----:B------:R-:W-:Y:S01]  /*cdfc0*/  STL [R1+0x4f18], R0 ;  /* 0x004f180001007387 */ /* 0x000fe20000100800 */
[----:B----4-:R-:W-:-:S03]  /*cdfd0*/  PRMT R60, R43, 0x5410, R41 ;  /* 0x000054102b3c7816 */ /* 0x010fc60000000029 */
[----:B------:R2:W-:Y:S04]  /*cdfe0*/  STL [R1+0x178c], R2 ;  /* 0x00178c0201007387 */ /* 0x0005e80000100800 */
[----:B------:R0:W-:Y:S04]  /*cdff0*/  STL [R1+0x4f14], R60 ;  /* 0x004f143c01007387 */ /* 0x0001e80000100800 */
[----:B------:R-:W4:Y:S01]  /*ce000*/  LDL.LU R9, [R1+0x176c] ;  /* 0x00176c0001097983 */ /* 0x000f220000300800 */
[----:B--2---:R-:W-:-:S05]  /*ce010*/  PRMT R2, R50, 0x5410, R42 ;  /* 0x0000541032027816 */ /* 0x004fca000000002a */
[----:B------:R1:W-:Y:S04]  /*ce020*/  STL [R1+0x1780], R2 ;  /* 0x0017800201007387 */ /* 0x0003e80000100800 */
        /* <DEDUP_REMOVED lines=13> */
[----:B-1----:R-:W2:Y:S04]  /*ce100*/  LDL.LU R2, [R1+0x19ac] ;  /* 0x0019ac0001027983 */ /* 0x002ea80000300800 */
        /* <DEDUP_REMOVED lines=36> */
[----:B---3--:R-:W-:-:S03]  /*ce350*/  PRMT R0, R3, 0x5410, R6 ;  /* 0x0000541003007816 */ /* 0x008fc60000000006 */
        /* <DEDUP_REMOVED lines=8> */
[----:B------:R0:W-:Y:S04]  /*ce3e0*/  STL [R1+0x4f1c], R0 ;  /* 0x004f1c0001007387 */ /* 0x0001e80000100800 */
[----:B0-----:R-:W3:Y:S01]  /*ce3f0*/  LDL.LU R0, [R1+0x19d0] ;  /* 0x0019d00001007983 */ /* 0x001ee20000300800 */
[----:B----4-:R-:W-:-:S03]  /*ce400*/  PRMT R10, R10, 0x5410, R9 ;  /* 0x000054100a0a7816 */ /* 0x010fc60000000009 */
[----:B------:R-:W4:Y:S04]  /*ce410*/  LDL.LU R9, [R1+0x5084] ;  /* 0x0050840001097983 */ /* 0x000f280000300800 */
[----:B------:R0:W-:Y:S01]  /*ce420*/  STL [R1+0x176c], R10 ;  /* 0x00176c0a01007387 */ /* 0x0001e20000100800 */
[----:B--2---:R-:W-:-:S03]  /*ce430*/  PRMT R12, R12, 0x5410, R56 ;  /* 0x000054100c0c7816 */ /* 0x004fc60000000038 */
[----:B0-----:R-:W2:Y:S01]  /*ce440*/  LDL.LU R10, [R1+0x5080] ;  /* 0x00508000010a7983 */ /* 0x001ea20000300800 */
[----:B------:R-:W-:-:S03]  /*ce450*/  PRMT R14, R14, 0x5410, R13 ;  /* 0x000054100e0e7816 */ /* 0x000fc6000000000d */
[----:B------:R-:W2:Y:S04]  /*ce460*/  LDL.LU R56, [R1+0x507c] ;  /* 0x00507c0001387983 */ /* 0x000ea80000300800 */
[----:B------:R0:W-:Y:S01]  /*ce470*/  STL [R1+0x1784], R12 ;  /* 0x0017840c01007387 */ /* 0x0001e20000100800 */
[----:B------:R-:W-:-:S03]  /*ce480*/  PRMT R16, R16, 0x5410, R54 ;  /* 0x0000541010107816 */ /* 0x000fc60000000036 */
[----:B0-----:R-:W4:Y:S04]  /*ce490*/  LDL.LU R12, [R1+0x5078] ;  /* 0x00507800010c7983 */ /* 0x001f280000300800 */
[----:B------:R-:W2:Y:S04]  /*ce4a0*/  LDL.LU R13, [R1+0x5074] ;  /* 0x00507400010d7983 */ /* 0x000ea80000300800 */
[----:B------:R0:W-:Y:S04]  /*ce4b0*/  STL [R1+0x1770], R14 ;  /* 0x0017700e01007387 */ /* 0x0001e80000100800 */
[----:B0-----:R-:W4:Y:S04]  /*ce4c0*/  LDL.LU R14, [R1+0x5070] ;  /* 0x00507000010e7983 */ /* 0x001f280000300800 */
[----:B------:R-:W4:Y:S04]  /*ce4d0*/  LDL.LU R54, [R1+0x506c] ;  /* 0x00506c0001367983 */ /* 0x000f280000300800 */
[----:B------:R0:W-:Y:S01]  /*ce4e0*/  STL [R1+0x1774], R16 ;  /* 0x0017741001007387 */ /* 0x0001e20000100800 */
[----:B------:R-:W-:-:S02]  /*ce4f0*/  PRMT R18, R18, 0x5410, R45 ;  /* 0x0000541012127816 */ /* 0x000fc4000000002d */
[----:B------:R-:W-:Y:S01]  /*ce500*/  PRMT R2, R2, 0x5410, R57 ;  /* 0x0000541002027816 */ /* 0x000fe20000000039 */
[----:B0-----:R-:W2:Y:S01]  /*ce510*/  LDL.LU R16, [R1+0x5068] ;  /* 0x0050680001107983 */ /* 0x001ea20000300800 */
[----:B------:R-:W-:Y:S02]  /*ce520*/  PRMT R4, R29, 0x5410, R4 ;  /* 0x000054101d047816 */ /* 0x000fe40000000004 */
[----:B---3--:R-:W-:Y:S02]  /*ce530*/  PRMT R0, R0, 0x5410, R17 ;  /* 0x0000541000007816 */ /* 0x008fe40000000011 */
[----:B------:R-:W3:Y:S04]  /*ce540*/  LDL.LU R17, [R1+0x5064] ;  /* 0x0050640001117983 */ /* 0x000ee80000300800 */
[----:B------:R0:W-:Y:S02]  /*ce550*/  STL [R1+0x1778], R0 ;  /* 0x0017780001007387 */ /* 0x0001e40000100800 */
[----:B0-----:R-:W-:-:S05]  /*ce560*/  PRMT R0, R44, 0x5410, R60 ;  /* 0x000054102c007816 */ /* 0x001fca000000003c */
[----:B------:R0:W-:Y:S04]  /*ce570*/  STL [R1+0x1764], R0 ;  /* 0x0017640001007387 */ /* 0x0001e80000100800 */
[----:B------:R1:W-:Y:S01]  /*ce580*/  STL [R1+0x1760], R18 ;  /* 0x0017601201007387 */ /* 0x0003e20000100800 */
[----:B0-----:R-:W-:-:S03]  /*ce590*/  PRMT R0, R22, 0x5410, R21 ;  /* 0x0000541016007816 */ /* 0x001fc60000000015 */
[----:B------:R0:W-:Y:S01]  /*ce5a0*/  STL [R1+0x1768], R2 ;  /* 0x0017680201007387 */ /* 0x0001e20000100800 */
[----:B-1----:R-:W-:-:S03]  /*ce5b0*/  PRMT R18, R55, 0x5410, R23 ;  /* 0x0000541037127816 */ /* 0x002fc60000000017 */
[----:B------:R1:W-:Y:S01]  /*ce5c0*/  STL [R1+0x2b8], R0 ;  /* 0x0002b80001007387 */ /* 0x0003e20000100800 */
[----:B0-----:R-:W-:-:S03]  /*ce5d0*/  PRMT R2, R26, 0x5410, R25 ;  /* 0x000054101a027816 */ /* 0x001fc60000000019 */
[----:B------:R0:W-:Y:S01]  /*ce5e0*/  STL [R1+0x358], R18 ;  /* 0x0003581201007387 */ /* 0x0001e20000100800 */
[----:B-1----:R-:W-:-:S03]  /*ce5f0*/  PRMT R0, R27, 0x5410, R52 ;  /* 0x000054101b007816 */ /* 0x002fc60000000034 */
[----:B------:R1:W-:Y:S04]  /*ce600*/  STL [R1+0x2bc], R2 ;  /* 0x0002bc0201007387 */ /* 0x0003e80000100800 */
[----:B------:R1:W-:Y:S01]  /*ce610*/  STL [R1+0x2b0], R0 ;  /* 0x0002b00001007387 */ /* 0x0003e20000100800 */
[----:B0-----:R-:W-:Y:S02]  /*ce620*/  PRMT R18, R31, 0x5410, R49 ;  /* 0x000054101f127816 */ /* 0x001fe40000000031 */
[----:B-1----:R-:W-:-:S03]  /*ce630*/  PRMT R2, R7, 0x5410, R32 ;  /* 0x0000541007027816 */ /* 0x002fc60000000020 */
[----:B------:R-:W-:Y:S01]  /*ce640*/  STL [R1+0x2ac], R18 ;  /* 0x0002ac1201007387 */ /* 0x000fe20000100800 */
[----:B------:R-:W-:-:S03]  /*ce650*/  PRMT R0, R51, 0x5410, R28 ;  /* 0x0000541033007816 */ /* 0x000fc6000000001c */
        /* <DEDUP_REMOVED lines=27> */
[----:B------:R-:W-:Y:S01]  /*ce810*/  STL [R1+0x1f0], R4 ;  /* 0x0001f00401007387 */ /* 0x000fe20000100800 */
[----:B-1----:R-:W-:-:S03]  /*ce820*/  PRMT R0, R3, 0x5410, R6 ;  /* 0x0000541003007816 */ /* 0x002fc60000000006 */
[----:B------:R-:W4:Y:S04]  /*ce830*/  LDL.LU R18, [R1+0x1c8] ;  /* 0x0001c80001127983 */ /* 0x000f280000300800 */
[----:B------:R-:W-:Y:S04]  /*ce840*/  STL [R1+0x1f4], R2 ;  /* 0x0001f40201007387 */ /* 0x000fe80000100800 */
[----:B------:R-:W4:Y:S04]  /*ce850*/  LDL.LU R57, [R1+0x188c] ;  /* 0x00188c0001397983 */ /* 0x000f280000300800 */
[----:B------:R0:W-:Y:S04]  /*ce860*/  STL [R1+0x1f8], R0 ;  /* 0x0001f80001007387 */ /* 0x0001e80000100800 */
        /* <DEDUP_REMOVED lines=49> */
[----:B----4-:R-:W-:-:S03]  /*ceb80*/  PRMT R57, R57, 0x5410, R18 ;  /* 0x0000541039397816 */ /* 0x010fc60000000012 */
[----:B------:R-:W4:Y:S04]  /*ceb90*/  LDL.LU R18, [R1+0x5060] ;  /* 0x0050600001127983 */ /* 0x000f280000300800 */
[----:B------:R0:W-:Y:S01]  /*ceba0*/  STL [R1+0x1fc], R57 ;  /* 0x0001fc3901007387 */ /* 0x0001e20000100800 */
[----:B--2---:R-:W-:-:S03]  /*cebb0*/  PRMT R22, R22, 0x5410, R21 ;  /* 0x0000541016167816 */ /* 0x004fc60000000015 */
[----:B0-----:R-:W4:Y:S01]  /*cebc0*/  LDL.LU R57, [R1+0x505c] ;  /* 0x00505c0001397983 */ /* 0x001f220000300800 */
[----:B---3--:R-:W-:-:S03]  /*cebd0*/  PRMT R55, R55, 0x5410, R23 ;  /* 0x0000541037377816 */ /* 0x008fc60000000017 */
[----:B------:R-:W2:Y:S04]  /*cebe0*/  LDL.LU R21, [R1+0x5058] ;  /* 0x0050580001157983 */ /* 0x000ea80000300800 */
[----:B------:R0:W-:Y:S01]  /*cebf0*/  STL [R1+0x1dc], R22 ;  /* 0x0001dc1601007387 */ /* 0x0001e20000100800 */
[----:B------:R-:W-:-:S03]  /*cec00*/  PRMT R26, R26, 0x5410, R25 ;  /* 0x000054101a1a7816 */ /* 0x000fc60000000019 */
[----:B0-----:R-:W3:Y:S01]  /*cec10*/  LDL.LU R22, [R1+0x5054] ;  /* 0x0050540001167983 */ /* 0x001ee20000300800 */
[----:B------:R-:W-:-:S03]  /*cec20*/  PRMT R27, R27, 0x5410, R52 ;  /* 0x000054101b1b7816 */ /* 0x000fc60000000034 */
[----:B------:R-:W4:Y:S04]  /*cec30*/  LDL.LU R23, [R1+0x5050] ;  /* 0x0050500001177983 */ /* 0x000f280000300800 */
[----:B------:R0:W-:Y:S01]  /*cec40*/  STL [R1+0x1d8], R55 ;  /* 0x0001d83701007387 */ /* 0x0001e20000100800 */
[----:B------:R-:W-:-:S03]  /*cec50*/  PRMT R0, R0, 0x5410, R49 ;  /* 0x0000541000007816 */ /* 0x000fc60000000031 */
[----:B0-----:R-:W4:Y:S04]  /*cec60*/  LDL.LU R55, [R1+0x504c] ;  /* 0x00504c0001377983 */ /* 0x001f280000300800 */
[----:B------:R-:W2:Y:S04]  /*cec70*/  LDL.LU R25, [R1+0x5048] ;  /* 0x0050480001197983 */ /* 0x000ea80000300800 */
[----:B------:R0:W-:Y:S01]  /*cec80*/  STL [R1+0x1e0], R26 ;  /* 0x0001e01a01007387 */ /* 0x0001e20000100800 */
[----:B------:R-:W-:Y:S02]  /*cec90*/  PRMT R32, R32, 0x5410, R31 ;  /* 0x0000541020207816 */ /* 0x000fe4000000001f */
[----:B------:R-:W-:Y:S01]  /*ceca0*/  PRMT R2, R2, 0x5410, R7 ;  /* 0x0000541002027816 */ /* 0x000fe20000000007 */
[----:B0-----:R-:W3:Y:S04]  /*cecb0*/  LDL.LU R26, [R1+0x5044] ;  /* 0x00504400011a7983 */ /* 0x001ee80000300800 */
[----:B------:R-:W3:Y:S04]  /*cecc0*/  LDL.LU R52, [R1+0x5040] ;  /* 0x0050400001347983 */ /* 0x000ee80000300800 */
[----:B------:R0:W-:Y:S01]  /*cecd0*/  STL [R1+0x1d0], R27 ;  /* 0x0001d01b01007387 */ /* 0x0001e20000100800 */
[----:B------:R-:W-:-:S03]  /*cece0*/  PRMT R51, R51, 0x5410, R28 ;  /* 0x0000541033337816 */ /* 0x000fc6000000001c */
[----:B0-----:R-:W2:Y:S04]  /*cecf0*/  LDL.LU R27, [R1+0x503c] ;  /* 0x00503c00011b7983 */ /* 0x001ea80000300800 */
[----:B------:R-:W2:Y:S04]  /*ced00*/  LDL.LU R49, [R1+0x5038] ;  /* 0x0050380001317983 */ /* 0x000ea80000300800 */
[----:B------:R0:W-:Y:S01]  /*ced10*/  STL [R1+0x1cc], R0 ;  /* 0x0001cc0001007387 */ /* 0x0001e20000100800 */
[----:B------:R-:W-:-:S03]  /*ced20*/  PRMT R29, R29, 0x5410, R4 ;  /* 0x000054101d1d7816 */ /* 0x000fc60000000004 */
[----:B0-----:R-:W4:Y:S04]  /*ced30*/  LDL.LU R0, [R1+0x48] ;  /* 0x0000480001007983 */ /* 0x001f280000300800 */
[----:B------:R-:W3:Y:S04]  /*ced40*/  LDL.LU R31, [R1+0x5034] ;  /* 0x00503400011f7983 */ /* 0x000ee80000300800 */
[----:B------:R0:W-:Y:S01]  /*ced50*/  STL [R1+0x1d4], R32 ;  /* 0x0001d42001007387 */ /* 0x0001e20000100800 */
[----:B------:R-:W-:-:S03]  /*ced60*/  PRMT R58, R58, 0x5410, R20 ;  /* 0x000054103a3a7816 */ /* 0x000fc60000000014 */
[----:B0-----:R-:W2:Y:S04]  /*ced70*/  LDL.LU R32, [R1+0x5030] ;  /* 0x0050300001207983 */ /* 0x001ea80000300800 */
[----:B------:R-:W2:Y:S04]  /*ced80*/  LDL.LU R7, [R1+0x502c] ;  /* 0x00502c0001077983 */ /* 0x000ea80000300800 */
[----:B------:R0:W-:Y:S01]  /*ced90*/  STL [R1+0x1c0], R2 ;  /* 0x0001c00201007387 */ /* 0x0001e20000100800 */
[----:B------:R-:W-:-:S03]  /*ceda0*/  PRMT R11, R11, 0x5410, R53 ;  /* 0x000054100b0b7816 */ /* 0x000fc60000000035 */
[----:B0-----:R-:W3:Y:S04]  /*cedb0*/  LDL.LU R2, [R1+0x1c] ;  /* 0x00001c0001027983 */ /* 0x001ee80000300800 */
[----:B------:R-:W2:Y:S04]  /*cedc0*/  LDL.LU R28, [R1+0x5028] ;  /* 0x00502800011c7983 */ /* 0x000ea80000300800 */
[----:B------:R0:W-:Y:S01]  /*cedd0*/  STL [R1+0x1c4], R51 ;  /* 0x0001c43301007387 */ /* 0x0001e20000100800 */
[----:B------:R-:W-:-:S03]  /*cede0*/  PRMT R15, R15, 0x5410, R5 ;  /* 0x000054100f0f7816 */ /* 0x000fc60000000005 */
[----:B0-----:R-:W2:Y:S04]  /*cedf0*/  LDL.LU R51, [R1+0x5024] ;  /* 0x0050240001337983 */ /* 0x001ea80000300800 */
        /* <DEDUP_REMOVED lines=25> */
[----:B------:R0:W-:Y:S04]  /*cef90*/  STL [R1+0x198], R60 ;  /* 0x0001983c01007387 */ /* 0x0001e80000100800 */
[----:B0-----:R-:W2:Y:S04]  /*cefa0*/  LDL.LU R60, [R1+0x34] ;  /* 0x00003400013c7983 */ /* 0x001ea80000300800 */
[----:B------:R-:W2:Y:S04]  /*cefb0*/  LDL.LU R35, [R1+0x4fec] ;  /* 0x004fec0001237983 */ /* 0x000ea80000300800 */
[----:B------:R0:W-:Y:S04]  /*cefc0*/  STL [R1+0x1a0], R61 ;  /* 0x0001a03d01007387 */ /* 0x0001e80000100800 */
[----:B0-----:R-:W2:Y:S04]  /*cefd0*/  LDL.LU R61, [R1+0x4fe8] ;  /* 0x004fe800013d7983 */ /* 0x001ea80000300800 */
[----:B------:R-:W2:Y:S04]  /*cefe0*/  LDL.LU R36, [R1+0x4fe4] ;  /* 0x004fe40001247983 */ /* 0x000ea80000300800 */
[----:B------:R0:W-:Y:S04]  /*ceff0*/  STL [R1+0x190], R37 ;  /* 0x0001902501007387 */ /* 0x0001e80000100800 */
[----:B0-----:R-:W3:Y:S04]  /*cf000*/  LDL.LU R37, [R1+0x4fe0] ;  /* 0x004fe00001257983 */ /* 0x001ee80000300800 */
[----:B------:R-:W2:Y:S04]  /*cf010*/  LDL.LU R38, [R1+0x4fdc] ;  /* 0x004fdc0001267983 */ /* 0x000ea80000300800 */
[----:B------:R0:W-:Y:S04]  /*cf020*/  STL [R1+0xc], R3 ;  /* 0x00000c0301007387 */ /* 0x0001e80000100800 */
[----:B0-----:R-:W4:Y:S01]  /*cf030*/  LDL.LU R3, [R1+0x4fd8] ;  /* 0x004fd80001037983 */ /* 0x001f220000300800 */
[----:B------:R-:W-:-:S02]  /*cf040*/  PRMT R50, R50, 0x5410, R39 ;  /* 0x0000541032327816 */ /* 0x000fc40000000027 */
[----:B------:R-:W-:Y:S02]  /*cf050*/  PRMT R59, R59, 0x5410, R6 ;  /* 0x000054103b3b7816 */ /* 0x000fe40000000006 */
[----:B----4-:R-:W-:Y:S02]  /*cf060*/  PRMT R3, R3, 0x5410, R48 ;  /* 0x0000541003037816 */ /* 0x010fe40000000030 */
[----:B------:R-:W2:Y:S04]  /*cf070*/  LDL.LU R48, [R1+0x4fd4] ;  /* 0x004fd40001307983 */ /* 0x000ea80000300800 */
[----:B------:R-:W4:Y:S04]  /*cf080*/  LDL.LU R39, [R1+0x4fd0] ;  /* 0x004fd00001277983 */ /* 0x000f280000300800 */
[----:B------:R0:W-:Y:S04]  /*cf090*/  STL [R1], R50 ;  /* 0x0000003201007387 */ /* 0x0001e80000100800 */
[----:B0-----:R-:W3:Y:S04]  /*cf0a0*/  LDL.LU R50, [R1+0x4fcc] ;  /* 0x004fcc0001327983 */ /* 0x001ee80000300800 */
[----:B------:R-:W3:Y:S02]  /*cf0b0*/  LDL.LU R6, [R1+0x4fc8] ;  /* 0x004fc80001067983 */ /* 0x000ee40000300800 */
[----:B---3--:R-:W-:-:S02]  /*cf0c0*/  PRMT R6, R6, 0x5410, R50 ;  /* 0x0000541006067816 */ /* 0x008fc40000000032 */
[----:B------:R-:W3:Y:S01]  /*cf0d0*/  LDL.LU R50, [R1+0x4fc4] ;  /* 0x004fc40001327983 */ /* 0x000ee20000300800 */
[----:B------:R-:W-:Y:S02]  /*cf0e0*/  PRMT R45, R45, 0x5410, R41 ;  /* 0x000054102d2d7816 */ /* 0x000fe40000000029 */
[----:B------:R-:W-:Y:S02]  /*cf0f0*/  PRMT R44, R44, 0x5410, R43 ;  /* 0x000054102c2c7816 */ /* 0x000fe4000000002b */
[----:B------:R-:W-:Y:S02]  /*cf100*/  PRMT R47, R47, 0x5410, R42 ;  /* 0x000054102f2f7816 */ /* 0x000fe4000000002a */
[----:B---3--:R-:W-:Y:S02]  /*cf110*/  PRMT R50, R50, 0x5410, R40 ;  /* 0x0000541032327816 */ /* 0x008fe40000000028 */
[----:B------:R-:W3:Y:S04]  /*cf120*/  LDL.LU R40, [R1+0x4fc0] ;  /* 0x004fc00001287983 */ /* 0x000ee80000300800 */
[----:B------:R-:W2:Y:S04]  /*cf130*/  LDL.LU R41, [R1+0x4fbc] ;  /* 0x004fbc0001297983 */ /* 0x000ea80000300800 */
[----:B------:R-:W2:Y:S04]  /*cf140*/  LDL.LU R43, [R1+0x4fb8] ;  /* 0x004fb800012b7983 */ /* 0x000ea80000300800 */
[----:B------:R-:W4:Y:S02]  /*cf150*/  LDL.LU R42, [R1+0x4fb4] ;  /* 0x004fb400012a7983 */ /* 0x000f240000300800 */
[----:B----4-:R-:W-:-:S02]  /*cf160*/  PRMT R46, R46, 0x5410, R42 ;  /* 0x000054102e2e7816 */ /* 0x010fc4000000002a */
[----:B------:R-:W3:Y:S01]  /*cf170*/  LDL.LU R42, [R1+0x38] ;  /* 0x00003800012a7983 */ /* 0x000ee20000300800 */
[----:B--2---:R-:W-:-:S03]  /*cf180*/  PRMT R43, R43, 0x5410, R41 ;  /* 0x000054102b2b7816 */ /* 0x004fc60000000029 */
[----:B------:R0:W-:Y:S01]  /*cf190*/  STL.64 [R1+0x4f58], R46 ;  /* 0x004f582e01007387 */ /* 0x0001e20000100a00 */
[----:B------:R-:W-:Y:S02]  /*cf1a0*/  PRMT R41, R0, 0x5410, R39 ;  /* 0x0000541000297816 */ /* 0x000fe40000000027 */
[----:B------:R-:W-:Y:S01]  /*cf1b0*/  PRMT R39, R48, 0x5410, R38 ;  /* 0x0000541030277816 */ /* 0x000fe20000000026 */
[----:B0-----:R-:W2:Y:S04]  /*cf1c0*/  LDL.LU R46, [R1+0x24] ;  /* 0x00002400012e7983 */ /* 0x001ea80000300800 */
[----:B------:R-:W-:Y:S04]  /*cf1d0*/  STL.64 [R1+0x4f50], R44 ;  /* 0x004f502c01007387 */ /* 0x000fe80000100a00 */
[----:B------:R-:W4:Y:S04]  /*cf1e0*/  LDL.LU R47, [R1+0x64] ;  /* 0x00006400012f7983 */ /* 0x000f280000300800 */
[----:B------:R-:W2:Y:S01]  /*cf1f0*/  LDL.LU R48, [R1+0x2cc] ;  /* 0x0002cc0001307983 */ /* 0x000ea20000300800 */
[----:B---3--:R-:W-:-:S02]  /*cf200*/  PRMT R42, R42, 0x5410, R40 ;  /* 0x000054102a2a7816 */ /* 0x008fc40000000028 */
[----:B------:R-:W-:Y:S02]  /*cf210*/  PRMT R40, R2, 0x5410, R37 ;  /* 0x0000541002287816 */ /* 0x000fe40000000025 */
[----:B------:R-:W3:Y:S04]  /*cf220*/  LDL.LU R37, [R1+0x18] ;  /* 0x0000180001257983 */ /* 0x000ee80000300800 */
[----:B------:R-:W2:Y:S04]  /*cf230*/  LDL.LU R2, [R1+0x187c] ;  /* 0x00187c0001027983 */ /* 0x000ea80000300800 */
[----:B------:R0:W-:Y:S01]  /*cf240*/  STL.64 [R1+0x4f70], R42 ;  /* 0x004f702a01007387 */ /* 0x0001e20000100a00 */
[----:B------:R-:W-:-:S02]  /*cf250*/  PRMT R38, R60, 0x5410, R36 ;  /* 0x000054103c267816 */ /* 0x000fc40000000024 */
[----:B------:R-:W-:Y:S01]  /*cf260*/  PRMT R36, R61, 0x5410, R35 ;  /* 0x000054103d247816 */ /* 0x000fe20000000023 */
[----:B0-----:R-:W2:Y:S04]  /*cf270*/  LDL.LU R42, [R1+0x190c] ;  /* 0x00190c00012a7983 */ /* 0x001ea80000300800 */
[----:B------:R-:W2:Y:S04]  /*cf280*/  LDL.LU R43, [R1+0x194c] ;  /* 0x00194c00012b7983 */ /* 0x000ea80000300800 */
[----:B------:R0:W-:Y:S04]  /*cf290*/  STL.64 [R1+0x4f68], R40 ;  /* 0x004f682801007387 */ /* 0x0001e80000100a00 */
[----:B0-----:R-:W2:Y:S04]  /*cf2a0*/  LDL.LU R40, [R1+0x6c] ;  /* 0x00006c0001287983 */ /* 0x001ea80000300800 */
[----:B------:R-:W2:Y:S04]  /*cf2b0*/  LDL.LU R41, [R1+0x1838] ;  /* 0x0018380001297983 */ /* 0x000ea80000300800 */
[----:B------:R-:W2:Y:S04]  /*cf2c0*/  LDL.LU R0, [R1+0x19b0] ;  /* 0x0019b00001007983 */ /* 0x000ea80000300800 */
[----:B------:R-:W2:Y:S04]  /*cf2d0*/  LDL.LU R60, [R1+0x19c8] ;  /* 0x0019c800013c7983 */ /* 0x000ea80000300800 */
[----:B------:R-:W4:Y:S04]  /*cf2e0*/  LDL.LU R35, [R1+0x2c] ;  /* 0x00002c0001237983 */ /* 0x000f280000300800 */
[----:B------:R-:W2:Y:S04]  /*cf2f0*/  LDL.LU R44, [R1+0x1a20] ;  /* 0x001a2000012c7983 */ /* 0x000ea80000300800 */
[----:B------:R-:W2:Y:S04]  /*cf300*/  LDL.LU R61, [R1+0x1a38] ;  /* 0x001a3800013d7983 */ /* 0x000ea80000300800 */
[----:B------:R-:W2:Y:S01]  /*cf310*/  LDL.LU R45, [R1+0xf8] ;  /* 0x0000f800012d7983 */ /* 0x000ea20000300800 */
[----:B---3--:R-:W-:-:S03]  /*cf320*/  PRMT R37, R37, 0x5410, R34 ;  /* 0x0000541025257816 */ /* 0x008fc60000000022 */
[----:B------:R-:W3:Y:S01]  /*cf330*/  LDL.LU R34, [R1+0x14] ;  /* 0x0000140001227983 */ /* 0x000ee20000300800 */
[----:B----4-:R-:W-:-:S03]  /*cf340*/  PRMT R35, R35, 0x5410, R33 ;  /* 0x0000541023237816 */ /* 0x010fc60000000021 */
[----:B------:R-:W4:Y:S01]  /*cf350*/  LDL.LU R33, [R1+0x10] ;  /* 0x0000100001217983 */ /* 0x000f220000300800 */
[----:B---3--:R-:W-:-:S03]  /*cf360*/  PRMT R34, R34, 0x5410, R30 ;  /* 0x0000541022227816 */ /* 0x008fc6000000001e */
[----:B------:R-:W3:Y:S01]  /*cf370*/  LDL.LU R30, [R1+0x28] ;  /* 0x00002800011e7983 */ /* 0x000ee20000300800 */
[----:B------:R-:W-:-:S03]  /*cf380*/  PRMT R11, R5, 0x5410, R11 ;  /* 0x00005410050b7816 */ /* 0x000fc6000000000b */
[----:B------:R-:W3:Y:S01]  /*cf390*/  LDL.LU R5, [R1+0x4fb0] ;  /* 0x004fb00001057983 */ /* 0x000ee20000300800 */
[----:B------:R-:W-:Y:S02]  /*cf3a0*/  PRMT R32, R7, 0x5410, R32 ;  /* 0x0000541007207816 */ /* 0x000fe40000000020 */
[----:B------:R-:W-:Y:S02]  /*cf3b0*/  PRMT R31, R47, 0x5410, R31 ;  /* 0x000054102f1f7816 */ /* 0x000fe4000000001f */
[----:B------:R-:W-:Y:S02]  /*cf3c0*/  PRMT R23, R55, 0x5410, R23 ;  /* 0x0000541037177816 */ /* 0x000fe40000000017 */
[----:B------:R-:W-:Y:S02]  /*cf3d0*/  PRMT R26, R52, 0x5410, R26 ;  /* 0x00005410341a7816 */ /* 0x000fe4000000001a */
[----:B--2---:R-:W-:Y:S02]  /*cf3e0*/  PRMT R22, R41, 0x5410, R22 ;  /* 0x0000541029167816 */ /* 0x004fe40000000016 */
[----:B------:R-:W-:-:S02]  /*cf3f0*/  PRMT R25, R48, 0x5410, R25 ;  /* 0x0000541030197816 */ /* 0x000fc40000000019 */
[----:B------:R-:W-:Y:S02]  /*cf400*/  PRMT R18, R57, 0x5410, R18 ;  /* 0x0000541039127816 */ /* 0x000fe40000000012 */
[----:B------:R-:W-:Y:S02]  /*cf410*/  PRMT R17, R42, 0x5410, R17 ;  /* 0x000054102a117816 */ /* 0x000fe40000000011 */
[----:B------:R-:W-:Y:S02]  /*cf420*/  PRMT R16, R43, 0x5410, R16 ;  /* 0x000054102b107816 */ /* 0x000fe40000000010 */
[----:B------:R-:W-:Y:S02]  /*cf430*/  PRMT R14, R54, 0x5410, R14 ;  /* 0x00005410360e7816 */ /* 0x000fe4000000000e */
[----:B------:R-:W-:Y:S02]  /*cf440*/  PRMT R13, R0, 0x5410, R13 ;  /* 0x00005410000d7816 */ /* 0x000fe4000000000d */
[----:B------:R-:W-:-:S02]  /*cf450*/  PRMT R0, R60, 0x5410, R12 ;  /* 0x000054103c007816 */ /* 0x000fc4000000000c */
[----:B------:R-:W-:Y:S02]  /*cf460*/  PRMT R60, R56, 0x5410, R10 ;  /* 0x00005410383c7816 */ /* 0x000fe4000000000a */
[----:B----4-:R-:W-:Y:S02]  /*cf470*/  PRMT R33, R33, 0x5410, R19 ;  /* 0x0000541021217816 */ /* 0x010fe40000000013 */
[----:B------:R-:W-:Y:S02]  /*cf480*/  PRMT R19, R58, 0x5410, R20 ;  /* 0x000054103a137816 */ /* 0x000fe40000000014 */
[----:B------:R-:W2:Y:S01]  /*cf490*/  LDL.LU R58, [R1+0x4fac] ;  /* 0x004fac00013a7983 */ /* 0x000ea20000300800 */
[----:B------:R-:W-:Y:S02]  /*cf4a0*/  PRMT R20, R4, 0x5410, R28 ;  /* 0x0000541004147816 */ /* 0x000fe4000000001c */
[----:B---3--:R-:W-:Y:S02]  /*cf4b0*/  PRMT R30, R30, 0x5410, R24 ;  /* 0x000054101e1e7816 */ /* 0x008fe40000000018 */
[----:B------:R-:W-:-:S02]  /*cf4c0*/  PRMT R24, R46, 0x5410, R15 ;  /* 0x000054102e187816 */ /* 0x000fc4000000000f */
[----:B------:R-:W-:Y:S02]  /*cf4d0*/  PRMT R15, R53, 0x5410, R29 ;  /* 0x00005410350f7816 */ /* 0x000fe4000000001d */
[----:B------:R-:W3:Y:S04]  /*cf4e0*/  LDL.LU R53, [R1+0x4fa8] ;  /* 0x004fa80001357983 */ /* 0x000ee80000300800 */
[----:B------:R-:W4:Y:S04]  /*cf4f0*/  LDL.LU R4, [R1+0x4fa4] ;  /* 0x004fa40001047983 */ /* 0x000f280000300800 */
[----:B------:R-:W2:Y:S04]  /*cf500*/  LDL.LU R7, [R1+0x4fa0] ;  /* 0x004fa00001077983 */ /* 0x000ea80000300800 */
[----:B------:R-:W3:Y:S04]  /*cf510*/  LDL.LU R46, [R1+0x2a3c] ;  /* 0x002a3c00012e7983 */ /* 0x000ee80000300800 */
[----:B------:R-:W4:Y:S04]  /*cf520*/  LDL.LU R47, [R1+0x2a38] ;  /* 0x002a3800012f7983 */ /* 0x000f280000300800 */
[----:B------:R-:W2:Y:S04]  /*cf530*/  LDL.LU R52, [R1+0x4f9c] ;  /* 0x004f9c0001347983 */ /* 0x000ea80000300800 */
[----:B------:R-:W2:Y:S04]  /*cf540*/  LDL.LU R48, [R1+0x2a2c] ;  /* 0x002a2c0001307983 */ /* 0x000ea80000300800 */
[----:B------:R-:W3:Y:S04]  /*cf550*/  LDL.LU R55, [R1+0x4f98] ;  /* 0x004f980001377983 */ /* 0x000ee80000300800 */
[----:B------:R-:W-:Y:S04]  /*cf560*/  STL [R1+0x1a4], R23 ;  /* 0x0001a41701007387 */ /* 0x000fe80000100800 */
[----:B------:R-:W-:Y:S04]  /*cf570*/  STL [R1+0x1a8], R22 ;  /* 0x0001a81601007387 */ /* 0x000fe80000100800 */
[----:B------:R-:W4:Y:S04]  /*cf580*/  LDL.LU R57, [R1+0x4f94] ;  /* 0x004f940001397983 */ /* 0x000f280000300800 */
[----:B------:R-:W-:Y:S04]  /*cf590*/  STL [R1+0x1e4], R18 ;  /* 0x0001e41201007387 */ /* 0x000fe80000100800 */
[----:B------:R-:W-:Y:S04]  /*cf5a0*/  STL [R1+0x1e8], R17 ;  /* 0x0001e81101007387 */ /* 0x000fe80000100800 */
[----:B------:R-:W2:Y:S04]  /*cf5b0*/  LDL.LU R54, [R1+0x4f90] ;  /* 0x004f900001367983 */ /* 0x000ea80000300800 */
[----:B------:R-:W-:Y:S04]  /*cf5c0*/  STL [R1+0x1ec], R16 ;  /* 0x0001ec1001007387 */ /* 0x000fe80000100800 */
[----:B------:R-:W-:Y:S04]  /*cf5d0*/  STL [R1+0x290], R14 ;  /* 0x0002900e01007387 */ /* 0x000fe80000100800 */
[----:B------:R-:W-:Y:S04]  /*cf5e0*/  STL [R1+0x294], R13 ;  /* 0x0002940d01007387 */ /* 0x000fe80000100800 */
[----:B------:R-:W3:Y:S01]  /*cf5f0*/  LDL.LU R56, [R1+0x4f8c] ;  /* 0x004f8c0001387983 */ /* 0x000ee20000300800 */
[----:B------:R-:W-:-:S05]  /*cf600*/  PRMT R9, R44, 0x5410, R9 ;  /* 0x000054102c097816 */ /* 0x000fca0000000009 */
[----:B------:R2:W-:Y:S01]  /*cf610*/  STL [R1+0x354], R9 ;  /* 0x0003540901007387 */ /* 0x0005e20000100800 */
[----:B------:R-:W-:Y:S02]  /*cf620*/  PRMT R61, R61, 0x5410, R8 ;  /* 0x000054103d3d7816 */ /* 0x000fe40000000008 */
[----:B------:R-:W-:Y:S02]  /*cf630*/  PRMT R8, R11, 0x5210, R45 ;  /* 0x000052100b087816 */ /* 0x000fe4000000002d */
[----:B------:R-:W-:Y:S02]  /*cf640*/  PRMT R27, R40, 0x5410, R27 ;  /* 0x00005410281b7816 */ /* 0x000fe4000000001b */
[----:B--2---:R-:W-:Y:S02]  /*cf650*/  PRMT R9, R15, 0x5210, R54 ;  /* 0x000052100f097816 */ /* 0x004fe40000000036 */
[----:B----4-:R-:W-:Y:S01]  /*cf660*/  PRMT R10, R19, 0x5210, R57 ;  /* 0x00005210130a7816 */ /* 0x010fe20000000039 */
[----:B------:R-:W2:Y:S04]  /*cf670*/  LDL.LU R54, [R1+0x4f88] ;  /* 0x004f880001367983 */ /* 0x000ea80000300800 */
[----:B---3--:R-:W0:Y:S01]  /*cf680*/  LDS.128 R12, [R56] ;  /* 0x00000000380c7984 */ /* 0x008e220000000c00 */
[----:B------:R-:W-:Y:S01]  /*cf690*/  PRMT R11, R20, 0x5210, R55 ;  /* 0x00005210140b7816 */ /* 0x000fe20000000037 */
[----:B------:R-:W-:-:S02]  /*cf6a0*/  NOP ;  /* 0x0000000000007918 */ /* 0x000fc40000000000 */
[----:B------:R-:W3:Y:S01]  /*cf6b0*/  LDL.LU R28, [R1+0x29c0] ;  /* 0x0029c000011c7983 */ /* 0x000ee20000300800 */
[----:B------:R-:W-:Y:S02]  /*cf6c0*/  LOP3.LUT R19, R46, 0xffff, RZ, 0xc0, !PT ;  /* 0x0000ffff2e137812 */ /* 0x000fe400078ec0ff */
[----:B------:R-:W-:Y:S01]  /*cf6d0*/  LOP3.LUT R23, R47, 0xffff, RZ, 0xc0, !PT ;  /* 0x0000ffff2f177812 */ /* 0x000fe200078ec0ff */
[----:B------:R1:W-:Y:S02]  /*cf6e0*/  STSM.16.M88.4 [R56], R8 ;  /* 0x0000000838007844 */ /* 0x0003e40000000200 */
[----:B-1----:R-:W-:Y:S01]  /*cf6f0*/  PRMT R8, R4, 0x4210, R19 ;  /* 0x0000421004087816 */ /* 0x002fe20000000013 */
[----:B0-----:R-:W-:Y:S01]  /*cf700*/  IMAD.MOV.U32 R57, RZ, RZ, R13 ;  /* 0x000000ffff397224 */ /* 0x001fe200078e000d */
[----:B------:R-:W-:Y:S04]  /*cf710*/  STL [R1+0xf0], R12 ;  /* 0x0000f00c01007387 */ /* 0x000fe80000100800 */
[----:B------:R-:W-:Y:S04]  /*cf720*/  STL [R1+0xfc], R15 ;  /* 0x0000fc0f01007387 */ /* 0x000fe80000100800 */
[----:B------:R-:W-:Y:S04]  /*cf730*/  STL [R1+0x4ee8], R57 ;  /* 0x004ee83901007387 */ /* 0x000fe80000100800 */
[----:B------:R-:W4:Y:S04]  /*cf740*/  LDL.LU R40, [R1+0x29bc] ;  /* 0x0029bc0001287983 */ /* 0x000f280000300800 */
[----:B------:R-:W4:Y:S01]  /*cf750*/  LDL.LU R41, [R1+0x29a4] ;  /* 0x0029a40001297983 */ /* 0x000f220000300800 */
[----:B------:R-:W-:-:S03]  /*cf760*/  PRMT R9, R53, 0x4210, R23 ;  /* 0x0000421035097816 */ /* 0x000fc60000000017 */
[----:B------:R-:W4:Y:S04]  /*cf770*/  LDL.LU R42, [R1+0x8c] ;  /* 0x00008c00012a7983 */ /* 0x000f280000300800 */
[----:B------:R-:W4:Y:S04]  /*cf780*/  LDL.LU R43, [R1+0x88] ;  /* 0x00008800012b7983 */ /* 0x000f280000300800 */
[----:B------:R-:W4:Y:S04]  /*cf790*/  LDL.LU R4, [R1+0x4f84] ;  /* 0x004f840001047983 */ /* 0x000f280000300800 */
[----:B------:R-:W4:Y:S01]  /*cf7a0*/  LDL.LU R53, [R1+0x4f80] ;  /* 0x004f800001357983 */ /* 0x000f220000300800 */
[----:B------:R-:W-:Y:S01]  /*cf7b0*/  IMAD.MOV.U32 R55, RZ, RZ, R14 ;  /* 0x000000ffff377224 */ /* 0x000fe200078e000e */
[----:B------:R-:W-:-:S02]  /*cf7c0*/  NOP ;  /* 0x0000000000007918 */ /* 0x000fc40000000000 */
[----:B------:R-:W0:Y:S01]  /*cf7d0*/  LDS.128 R12, [R56] ;  /* 0x00000000380c7984 */ /* 0x000e220000000c00 */
[----:B------:R-:W-:-:S03]  /*cf7e0*/  LOP3.LUT R48, R48, 0xffff, RZ, 0xc0, !PT ;  /* 0x0000ffff30307812 */ /* 0x000fc600078ec0ff */
[----:B------:R-:W4:Y:S04]  /*cf7f0*/  LDL.LU R29, [R1+0x18e0] ;  /* 0x0018e000011d7983 */ /* 0x000f280000300800 */
[----:B------:R-:W4:Y:S04]  /*cf800*/  LDL.LU R44, [R1+0x18dc] ;  /* 0x0018dc00012c7983 */ /* 0x000f280000300800 */
[----:B------:R-:W4:Y:S01]  /*cf810*/  LDL.LU R45, [R1+0x18cc] ;  /* 0x0018cc00012d7983 */ /* 0x000f220000300800 */
[----:B------:R-:W-:-:S03]  /*cf820*/  PRMT R10, R58, 0x4210, R48 ;  /* 0x000042103a0a7816 */ /* 0x000fc60000000030 */
[----:B------:R-:W4:Y:S04]  /*cf830*/  LDL.LU R46, [R1+0x18c8] ;  /* 0x0018c800012e7983 */ /* 0x000f280000300800 */
[----:B------:R-:W4:Y:S04]  /*cf840*/  LDL.LU R47, [R1+0x9c] ;  /* 0x00009c00012f7983 */ /* 0x000f280000300800 */
[----:B0-----:R0:W-:Y:S01]  /*cf850*/  STL [R1+0xec], R15 ;  /* 0x0000ec0f01007387 */ /* 0x0011e20000100800 */
[----:B------:R-:W-:Y:S02]  /*cf860*/  IMAD.MOV.U32 R57, RZ, RZ, R12 ;  /* 0x000000ffff397224 */ /* 0x000fe400078e000c */
[----:B------:R-:W-:Y:S01]  /*cf870*/  IMAD.MOV.U32 R58, RZ, RZ, R13 ;  /* 0x000000ffff3a7224 */ /* 0x000fe200078e000d */
[----:B--2---:R-:W-:-:S04]  /*cf880*/  LOP3.LUT R54, R54, 0xffff, RZ, 0xc0, !PT ;  /* 0x0000ffff36367812 */ /* 0x004fc800078ec0ff */
[----:B------:R-:W-:Y:S01]  /*cf890*/  PRMT R11, R5, 0x4210, R54 ;  /* 0x00004210050b7816 */ /* 0x000fe20000000036 */
[----:B------:R-:W-:Y:S01]  /*cf8a0*/  IMAD.MOV.U32 R5, RZ, RZ, R14 ;  /* 0x000000ffff057224 */ /* 0x000fe200078e000e */
[----:B------:R-:W-:-:S03]  /*cf8b0*/  NOP ;  /* 0x0000000000007918 */ /* 0x000fc60000000000 */
[----:B------:R1:W-:Y:S01]  /*cf8c0*/  STSM.16.M88.4 [R56], R8 ;  /* 0x0000000838007844 */ /* 0x0003e20000000200 */
[----:B---3--:R-:W-:-:S03]  /*cf8d0*/  LOP3.LUT R18, R28, 0xffff, RZ, 0xc0, !PT ;  /* 0x0000ffff1c127812 */ /* 0x008fc600078ec0ff */
[----:B----4-:R2:W-:Y:S04]  /*cf8e0*/  STL.64 [R1+0x4ed0], R4 ;  /* 0x004ed00401007387 */ /* 0x0105e80000100a00 */
[----:B------:R-:W3:Y:S01]  /*cf8f0*/  LDL.LU R16, [R1+0x1848] ;  /* 0x0018480001107983 */ /* 0x000ee20000300800 */
[----:B------:R-:W-:-:S03]  /*cf900*/  LOP3.LUT R53, R53, 0xffff, RZ, 0xc0, !PT ;  /* 0x0000ffff35357812 */ /* 0x000fc600078ec0ff */
[----:B0-----:R-:W4:Y:S01]  /*cf910*/  LDL.LU R15, [R1+0x1844] ;  /* 0x00184400010f7983 */ /* 0x001f220000300800 */
[----:B-1----:R-:W-:-:S03]  /*cf920*/  PRMT R10, R7, 0x4210, R53 ;  /* 0x00004210070a7816 */ /* 0x002fc60000000035 */
[----:B------:R-:W4:Y:S01]  /*cf930*/  LDL.LU R28, [R1+0x1834] ;  /* 0x00183400011c7983 */ /* 0x000f220000300800 */
[----:B--2---:R-:W-:-:S03]  /*cf940*/  LOP3.LUT R4, R41, 0xffff, RZ, 0xc0, !PT ;  /* 0x0000ffff29047812 */ /* 0x004fc600078ec0ff */
[----:B------:R-:W2:Y:S01]  /*cf950*/  LDL.LU R12, [R1+0x1830] ;  /* 0x00183000010c7983 */ /* 0x000ea20000300800 */
[----:B------:R-:W-:-:S03]  /*cf960*/  PRMT R11, R51, 0x4210, R4 ;  /* 0x00004210330b7816 */ /* 0x000fc60000000004 */
[----:B------:R-:W2:Y:S04]  /*cf970*/  LDL.LU R13, [R1+0xb0] ;  /* 0x0000b000010d7983 */ /* 0x000ea80000300800 */
[----:B------:R-:W2:Y:S04]  /*cf980*/  LDL.LU R14, [R1+0xa4] ;  /* 0x0000a400010e7983 */ /* 0x000ea80000300800 */
[----:B------:R-:W3:Y:S04]  /*cf990*/  LDL.LU R7, [R1+0x4f7c] ;  /* 0x004f7c0001077983 */ /* 0x000ee80000300800 */
[----:B------:R-:W4:Y:S01]  /*cf9a0*/  LDL.LU R51, [R1+0x4f78] ;  /* 0x004f780001337983 */ /* 0x000f220000300800 */
[----:B------:R-:W-:-:S02]  /*cf9b0*/  LOP3.LUT R22, R40, 0xffff, RZ, 0xc0, !PT ;  /* 0x0000ffff28167812 */ /* 0x000fc400078ec0ff */
[----:B------:R-:W-:Y:S02]  /*cf9c0*/  PRMT R8, R42, 0x4210, R18 ;  /* 0x000042102a087816 */ /* 0x000fe40000000012 */
[----:B------:R-:W-:Y:S01]  /*cf9d0*/  PRMT R9, R43, 0x4210, R22 ;  /* 0x000042102b097816 */ /* 0x000fe20000000016 */
[----:B------:R-:W-:Y:S01]  /*cf9e0*/  NOP ;  /* 0x0000000000007918 */ /* 0x000fe20000000000 */
[----:B------:R-:W0:Y:S01]  /*cf9f0*/  LDS.128 R40, [R56] ;  /* 0x0000000038287984 */ /* 0x000e220000000c00 */
[----:B------:R-:W-:Y:S01]  /*cfa00*/  PRMT R2, R2, 0x5410, R21 ;  /* 0x0000541002027816 */ /* 0x000fe20000000015 */
[----:B------:R-:W-:Y:S01]  /*cfa10*/  NOP ;  /* 0x0000000000007918 */ /* 0x000fe20000000000 */
[----:B------:R-:W-:Y:S02]  /*cfa20*/  LOP3.LUT R17, R29, 0xffff, RZ, 0xc0, !PT ;  /* 0x0000ffff1d117812 */ /* 0x000fe400078ec0ff */
[----:B------:R-:W-:Y:S02]  /*cfa30*/  LOP3.LUT R21, R44, 0xffff, RZ, 0xc0, !PT ;  /* 0x0000ffff2c157812 */ /* 0x000fe400078ec0ff */
[----:B------:R-:W-:Y:S01]  /*cfa40*/  LOP3.LUT R29, R45, 0xffff, RZ, 0xc0, !PT ;  /* 0x0000ffff2d1d7812 */ /* 0x000fe200078ec0ff */
[----:B------:R-:W-:Y:S04]  /*cfa50*/  STSM.16.M88.4 [R56], R8 ;  /* 0x0000000838007844 */ /* 0x000fe80000000200 */
[----:B0-----:R-:W-:Y:S04]  /*cfa60*/  STL.64 [R1+0xd0], R40 ;  /* 0x0000d02801007387 */ /* 0x001fe80000100a00 */
[----:B------:R0:W-:Y:S04]  /*cfa70*/  STL.64 [R1+0xd8], R42 ;  /* 0x0000d82a01007387 */ /* 0x0001e80000100a00 */
[----:B0-----:R-:W2:Y:S04]  /*cfa80*/  LDL.LU.64 R42, [R1+0x4f70] ;  /* 0x004f7000012a7983 */ /* 0x001ea80000300a00 */
[----:B------:R-:W2:Y:S01]  /*cfa90*/  LDL.LU.64 R40, [R1+0x4f68] ;  /* 0x004f680001287983 */ /* 0x000ea20000300a00 */
[----:B------:R-:W-:-:S02]  /*cfaa0*/  LOP3.LUT R5, R46, 0xffff, RZ, 0xc0, !PT ;  /* 0x0000ffff2e057812 */ /* 0x000fc400078ec0ff */
[----:B---3--:R-:W-:Y:S02]  /*cfab0*/  PRMT R10, R7, 0x4210, R29 ;  /* 0x00004210070a7816 */ /* 0x008fe4000000001d */
[----:B----4-:R-:W-:Y:S02]  /*cfac0*/  PRMT R9, R51, 0x4210, R21 ;  /* 0x0000421033097816 */ /* 0x010fe40000000015 */
[----:B------:R-:W3:Y:S04]  /*cfad0*/  LDL.LU R51, [R1+0x4f64] ;  /* 0x004f640001337983 */ /* 0x000ee80000300800 */
[----:B------:R-:W4:Y:S01]  /*cfae0*/  LDL.LU R7, [R1+0x4f60] ;  /* 0x004f600001077983 */ /* 0x000f220000300800 */
[----:B------:R-:W-:Y:S01]  /*cfaf0*/  PRMT R8, R47, 0x4210, R17 ;  /* 0x000042102f087816 */ /* 0x000fe20000000011 */
[----:B------:R-:W-:-:S02]  /*cfb00*/  NOP ;  /* 0x0000000000007918 */ /* 0x000fc40000000000 */
[----:B------:R-:W0:Y:S01]  /*cfb10*/  LDS.128 R44, [R56] ;  /* 0x00000000382c7984 */ /* 0x000e220000000c00 */
[----:B------:R-:W-:Y:S01]  /*cfb20*/  PRMT R11, R52, 0x4210, R5 ;  /* 0x00004210340b7816 */ /* 0x000fe20000000005 */
[----:B------:R-:W-:Y:S01]  /*cfb30*/  NOP ;  /* 0x0000000000007918 */ /* 0x000fe20000000000 */
[----:B------:R-:W-:Y:S02]  /*cfb40*/  LOP3.LUT R16, R16, 0xffff, RZ, 0xc0, !PT ;  /* 0x0000ffff10107812 */ /* 0x000fe400078ec0ff */
[----:B------:R-:W-:Y:S02]  /*cfb50*/  LOP3.LUT R20, R15, 0xffff, RZ, 0xc0, !PT ;  /* 0x0000ffff0f147812 */ /* 0x000fe400078ec0ff */
[----:B------:R-:W-:Y:S01]  /*cfb60*/  LOP3.LUT R28, R28, 0xffff, RZ, 0xc0, !PT ;  /* 0x0000ffff1c1c7812 */ /* 0x000fe200078ec0ff */
[----:B------:R-:W-:Y:S01]  /*cfb70*/  STSM.16.M88.4 [R56], R8 ;  /* 0x0000000838007844 */ /* 0x000fe20000000200 */
[----:B------:R-:W-:-:S03]  /*cfb80*/  NOP ;  /* 0x0000000000007918 */ /* 0x000fc60000000000 */
[----:B------:R-:W1:Y:S01]  /*cfb90*/  LDS.128 R8, [R56] ;  /* 0x0000000038087984 */ /* 0x000e620000000c00 */
[----:B0-----:R-:W-:-:S03]  /*cfba0*/  IMAD.MOV.U32 R52, RZ, RZ, R46 ;  /* 0x000000ffff347224 */ /* 0x001fc600078e002e */
[----:B------:R-:W-:Y:S04]  /*cfbb0*/  STL.64 [R1+0xc0], R44 ;  /* 0x0000c02c01007387 */ /* 0x000fe80000100a00 */
[----:B------:R0:W-:Y:S04]  /*cfbc0*/  STL [R1+0xcc], R47 ;  /* 0x0000cc2f01007387 */ /* 0x0001e80000100800 */
[----:B0-----:R-:W4:Y:S04]  /*cfbd0*/  LDL.LU.64 R46, [R1+0x4f58] ;  /* 0x004f5800012e7983 */ /* 0x001f280000300a00 */
[----:B------:R-:W4:Y:S04]  /*cfbe0*/  LDL.LU.64 R44, [R1+0x4f50] ;  /* 0x004f5000012c7983 */ /* 0x000f280000300a00 */
[----:B------:R2:W-:Y:S02]  /*cfbf0*/  STL [R1+0x4e94], R52 ;  /* 0x004e943401007387 */ /* 0x0005e40000100800 */
[----:B--2---:R-:W-:-:S02]  /*cfc00*/  LOP3.LUT R52, R12, 0xffff, RZ, 0xc0, !PT ;  /* 0x0000ffff0c347812 */ /* 0x004fc400078ec0ff */
[----:B------:R-:W-:Y:S02]  /*cfc10*/  PRMT R12, R13, 0x4210, R16 ;  /* 0x000042100d0c7816 */ /* 0x000fe40000000010 */
[----:B------:R-:W-:Y:S01]  /*cfc20*/  PRMT R13, R14, 0x4210, R20 ;  /* 0x000042100e0d7816 */ /* 0x000fe20000000014 */
[----:B------:R-:W-:Y:S01]  /*cfc30*/  NOP ;  /* 0x0000000000007918 */ /* 0x000fe20000000000 */
[----:B---3--:R-:W-:Y:S02]  /*cfc40*/  PRMT R15, R51, 0x4210, R52 ;  /* 0x00004210330f7816 */ /* 0x008fe40000000034 */
[----:B----4-:R-:W-:Y:S02]  /*cfc50*/  PRMT R14, R7, 0x4210, R28 ;  /* 0x00004210070e7816 */ /* 0x010fe4000000001c */
[----:B------:R-:W2:Y:S04]  /*cfc60*/  LDL.LU R7, [R1+0x4f48] ;  /* 0x004f480001077983 */ /* 0x000ea80000300800 */
[----:B------:R-:W-:Y:S01]  /*cfc70*/  STSM.16.M88.4 [R56], R12 ;  /* 0x0000000c38007844 */ /* 0x000fe20000000200 */
[----:B------:R-:W-:-:S03]  /*cfc80*/  NOP ;  /* 0x0000000000007918 */ /* 0x000fc60000000000 */
[----:B------:R-:W0:Y:S01]  /*cfc90*/  LDS.128 R12, [R56] ;  /* 0x00000000380c7984 */ /* 0x000e220000000c00 */
[----:B-1----:R-:W-:Y:S01]  /*cfca0*/  IMAD.MOV.U32 R51, RZ, RZ, R11 ;  /* 0x000000ffff337224 */ /* 0x002fe200078e000b */
[----:B------:R-:W-:Y:S02]  /*cfcb0*/  PRMT R11, R33, 0x5210, R54 ;  /* 0x00005210210b7816 */ /* 0x000fe40000000036 */
[----:B------:R1:W-:Y:S04]  /*cfcc0*/  STL.64 [R1+0xb0], R8 ;  /* 0x0000b00801007387 */ /* 0x0003e80000100a00 */
[----:B------:R3:W-:Y:S01]  /*cfcd0*/  STL [R1+0xb8], R10 ;  /* 0x0000b80a01007387 */ /* 0x0007e20000100800 */
[----:B-1----:R-:W-:Y:S02]  /*cfce0*/  PRMT R8, R30, 0x5210, R19 ;  /* 0x000052101e087816 */ /* 0x002fe40000000013 */
[----:B------:R-:W-:-:S02]  /*cfcf0*/  PRMT R9, R34, 0x5210, R23 ;  /* 0x0000521022097816 */ /* 0x000fc40000000017 */
[----:B---3--:R-:W-:Y:S01]  /*cfd00*/  PRMT R10, R24, 0x5210, R48 ;  /* 0x00005210180a7816 */ /* 0x008fe20000000030 */
[----:B------:R-:W-:Y:S01]  /*cfd10*/  NOP ;  /* 0x0000000000007918 */ /* 0x000fe20000000000 */
[----:B------:R-:W3:Y:S01]  /*cfd20*/  LDL.LU R48, [R1+0x4f44] ;  /* 0x004f440001307983 */ /* 0x000ee20000300800 */
[----:B------:R-:W-:-:S03]  /*cfd30*/  IMAD.MOV.U32 R19, RZ, RZ, R52 ;  /* 0x000000ffff137224 */ /* 0x000fc600078e0034 */
[----:B------:R1:W-:Y:S01]  /*cfd40*/  STSM.16.M88.4 [R56], R8 ;  /* 0x0000000838007844 */ /* 0x0003e20000000200 */
[----:B0-----:R-:W-:-:S03]  /*cfd50*/  IMAD.MOV.U32 R54, RZ, RZ, R12 ;  /* 0x000000ffff367224 */ /* 0x001fc600078e000c */
[----:B------:R-:W-:Y:S04]  /*cfd60*/  STL [R1+0xa4], R13 ;  /* 0x0000a40d01007387 */ /* 0x000fe80000100800 */
[----:B------:R-:W-:Y:S01]  /*cfd70*/  STL.64 [R1+0xa8], R14 ;  /* 0x0000a80e01007387 */ /* 0x000fe20000100a00 */
[----:B-1----:R-:W-:-:S03]  /*cfd80*/  PRMT R10, R37, 0x5210, R53 ;  /* 0x00005210250a7816 */ /* 0x002fc60000000035 */
[----:B------:R-:W4:Y:S04]  /*cfd90*/  LDL.LU R12, [R1+0x2a5c] ;  /* 0x002a5c00010c7983 */ /* 0x000f280000300800 */
[----:B------:R-:W-:Y:S01]  /*cfda0*/  STL.64 [R1+0x4ed8], R54 ;  /* 0x004ed83601007387 */ /* 0x000fe20000100a00 */
[----:B------:R-:W-:-:S03]  /*cfdb0*/  NOP ;  /* 0x0000000000007918 */ /* 0x000fc60000000000 */
[----:B------:R-:W0:Y:S01]  /*cfdc0*/  LDS.128 R52, [R56] ;  /* 0x0000000038347984 */ /* 0x000e220000000c00 */
[----:B------:R-:W-:-:S03]  /*cfdd0*/  PRMT R11, R32, 0x5210, R4 ;  /* 0x00005210200b7816 */ /* 0x000fc60000000004 */
[----:B0-----:R0:W-:Y:S04]  /*cfde0*/  STL [R1+0x90], R52 ;  /* 0x0000903401007387 */ /* 0x0011e80000100800 */
[----:B------:R-:W-:Y:S04]  /*cfdf0*/  STL.64 [R1+0x98], R54 ;  /* 0x0000983601007387 */ /* 0x000fe80000100a00 */
[----:B------:R-:W2:Y:S04]  /*cfe00*/  LDL.LU R13, [R1+0x2a58] ;  /* 0x002a5800010d7983 */ /* 0x000ea80000300800 */
[----:B------:R-:W3:Y:S04]  /*cfe10*/  LDL.LU R14, [R1+0x2a4c] ;  /* 0x002a4c00010e7983 */ /* 0x000ee80000300800 */
[----:B------:R-:W4:Y:S04]  /*cfe20*/  LDL.LU R15, [R1+0x2a48] ;  /* 0x002a4800010f7983 */ /* 0x000f280000300800 */
[----:B0-----:R-:W4:Y:S04]  /*cfe30*/  LDL.LU R52, [R1+0x2c8] ;  /* 0x0002c80001347983 */ /* 0x001f280000300800 */
[----:B------:R-:W4:Y:S01]  /*cfe40*/  LDL.LU R4, [R1+0x288] ;  /* 0x0002880001047983 */ /* 0x000f220000300800 */
[----:B------:R-:W-:-:S02]  /*cfe50*/  PRMT R8, R36, 0x5210, R18 ;  /* 0x0000521024087816 */ /* 0x000fc40000000012 */
[----:B------:R-:W-:Y:S01]  /*cfe60*/  PRMT R9, R35, 0x5210, R22 ;  /* 0x0000521023097816 */ /* 0x000fe20000000016 */
[----:B------:R-:W-:-:S04]  /*cfe70*/  NOP ;  /* 0x0000000000007918 */ /* 0x000fc80000000000 */
[----:B------:R0:W-:Y:S01]  /*cfe80*/  STSM.16.M88.4 [R56], R8 ;  /* 0x0000000838007844 */ /* 0x0001e20000000200 */
[----:B------:R-:W-:-:S03]  /*cfe90*/  NOP ;  /* 0x0000000000007918 */ /* 0x000fc60000000000 */
[----:B------:R-:W1:Y:S01]  /*cfea0*/  LDS.128 R32, [R56] ;  /* 0x0000000038207984 */ /* 0x000e620000000c00 */
[----:B0-----:R-:W-:Y:S02]  /*cfeb0*/  PRMT R8, R39, 0x5210, R17 ;  /* 0x0000521027087816 */ /* 0x001fe40000000011 */
[----:B------:R-:W-:Y:S02]  /*cfec0*/  PRMT R9, R38, 0x5210, R21 ;  /* 0x0000521026097816 */ /* 0x000fe40000000015 */
[----:B------:R-:W-:Y:S02]  /*cfed0*/  PRMT R10, R40, 0x5210, R29 ;  /* 0x00005210280a7816 */ /* 0x000fe4000000001d */
[----:B------:R-:W-:Y:S01]  /*cfee0*/  PRMT R11, R31, 0x5210, R5 ;  /* 0x000052101f0b7816 */ /* 0x000fe20000000005 */
[----:B------:R-:W-:-:S04]  /*cfef0*/  NOP ;  /* 0x0000000000007918 */ /* 0x000fc80000000000 */
[----:B------:R0:W-:Y:S02]  /*cff00*/  STSM.16.M88.4 [R56], R8 ;  /* 0x0000000838007844 */ /* 0x0001e40000000200 */
[----:B0-----:R-:W-:Y:S02]  /*cff10*/  PRMT R8, R43, 0x5210, R16 ;  /* 0x000052102b087816 */ /* 0x001fe40000000010 */
[----:B------:R-:W-:Y:S01]  /*cff20*/  PRMT R11, R27, 0x5210, R19 ;  /* 0x000052101b0b7816 */ /* 0x000fe20000000013 */
[----:B------:R-:W-:Y:S01]  /*cff30*/  NOP ;  /* 0x0000000000007918 */ /* 0x000fe20000000000 */
[----:B------:R-:W0:Y:S04]  /*cff40*/  LDS.128 R16, [R56] ;  /* 0x0000000038107984 */ /* 0x000e280000000c00 */
[----:B------:R-:W-:Y:S01]  /*cff50*/  STL [R1+0x4e9c], R53 ;  /* 0x004e9c3501007387 */ /* 0x000fe20000100800 */
[----:B------:R-:W-:-:S03]  /*cff60*/  PRMT R9, R42, 0x5210, R20 ;  /* 0x000052102a097816 */ /* 0x000fc60000000014 */
[----:B------:R-:W4:Y:S01]  /*cff70*/  LDL.LU R5, [R1+0x29ec] ;  /* 0x0029ec0001057983 */ /* 0x000f220000300800 */
[----:B------:R-:W-:Y:S01]  /*cff80*/  PRMT R10, R41, 0x5210, R28 ;  /* 0x00005210290a7816 */ /* 0x000fe2000000001c */
[----:B------:R-:W-:Y:S02]  /*cff90*/  NOP ;  /* 0x0000000000007918 */ /* 0x000fe40000000000 */
[----:B-1----:R-:W-:Y:S04]  /*cffa0*/  STL.64 [R1+0x80], R32 ;  /* 0x0000802001007387 */ /* 0x002fe80000100a00 */
[----:B------:R1:W-:Y:S04]  /*cffb0*/  STL.64 [R1+0x88], R34 ;  /* 0x0000882201007387 */ /* 0x0003e80000100a00 */
[----:B------:R-:W-:Y:S04]  /*cffc0*/  STSM.16.M88.4 [R56], R8 ;  /* 0x0000000838007844 */ /* 0x000fe80000000200 */
[----:B0-----:R-:W-:Y:S04]  /*cffd0*/  STL.64 [R1+0x70], R16 ;  /* 0x0000701001007387 */ /* 0x001fe80000100a00 */
[----:B------:R3:W-:Y:S04]  /*cffe0*/  STL.64 [R1+0x78], R18 ;  /* 0x0000781201007387 */ /* 0x0007e80000100a00 */
[----:B-1----:R-:W4:Y:S04]  /*cfff0*/  LDL.LU R35, [R1+0x29e8] ;  /* 0x0029e80001237983 */ /* 0x002f280000300800 */
[----:B------:R-:W4:Y:S04]  /*d0000*/  LDL.LU R22, [R1+0x29dc] ;  /* 0x0029dc0001167983 */ /* 0x000f280000300800 */
[----:B------:R-:W4:Y:S04]  /*d0010*/  LDL.LU R23, [R1+0x29d8] ;  /* 0x0029d80001177983 */ /* 0x000f280000300800 */
[----:B------:R-:W4:Y:S04]  /*d0020*/  LDL.LU R36, [R1+0x300] ;  /* 0x0003000001247983 */ /* 0x000f280000300800 */
[----:B------:R-:W4:Y:S01]  /*d0030*/  LDL.LU R54, [R1+0x2e8] ;  /* 0x0002e80001367983 */ /* 0x000f220000300800 */
[----:B---3--:R-:W-:-:S02]  /*d0040*/  LOP3.LUT R18, R14, 0xffff, RZ, 0xc0, !PT ;  /* 0x0000ffff0e127812 */ /* 0x008fc400078ec0ff */
[----:B--2---:R-:W-:Y:S02]  /*d0050*/  LOP3.LUT R17, R13, 0xffff, RZ, 0xc0, !PT ;  /* 0x0000ffff0d117812 */ /* 0x004fe400078ec0ff */
[----:B------:R-:W-:Y:S02]  /*d0060*/  PRMT R10, R7, 0x4210, R18 ;  /* 0x00004210070a7816 */ /* 0x000fe40000000012 */
[----:B------:R-:W2:Y:S01]  /*d0070*/  LDL.LU R7, [R1+0x4f40] ;  /* 0x004f400001077983 */ /* 0x000ea20000300800 */
[----:B----4-:R-:W-:-:S03]  /*d0080*/  LOP3.LUT R19, R15, 0xffff, RZ, 0xc0, !PT ;  /* 0x0000ffff0f137812 */ /* 0x010fc600078ec0ff */
[----:B------:R-:W3:Y:S01]  /*d0090*/  LDL.LU R24, [R1+0x2964] ;  /* 0x0029640001187983 */ /* 0x000ee20000300800 */
[----:B------:R-:W-:-:S03]  /*d00a0*/  PRMT R11, R48, 0x4210, R19 ;  /* 0x00004210300b7816 */ /* 0x000fc60000000013 */
[----:B------:R-:W4:Y:S01]  /*d00b0*/  LDL.LU R55, [R1+0x2960] ;  /* 0x0029600001377983 */ /* 0x000f220000300800 */
[----:B------:R-:W-:-:S03]  /*d00c0*/  PRMT R9, R4, 0x4210, R17 ;  /* 0x0000421004097816 */ /* 0x000fc60000000011 */
[----:B------:R-:W3:Y:S04]  /*d00d0*/  LDL.LU R33, [R1+0x1944] ;  /* 0x0019440001217983 */ /* 0x000ee80000300800 */
[----:B------:R-:W3:Y:S04]  /*d00e0*/  LDL.LU R30, [R1+0x1940] ;  /* 0x00194000011e7983 */ /* 0x000ee80000300800 */
[----:B------:R-:W3:Y:S04]  /*d00f0*/  LDL.LU R4, [R1+0x1828] ;  /* 0x0018280001047983 */ /* 0x000ee80000300800 */
[----:B------:R-:W4:Y:S01]  /*d0100*/  LDL.LU R48, [R1+0x4f3c] ;  /* 0x004f3c0001307983 */ /* 0x000f220000300800 */
[----:B------:R-:W-:Y:S01]  /*d0110*/  LOP3.LUT R16, R12, 0xffff, RZ, 0xc0, !PT ;  /* 0x0000ffff0c107812 */ /* 0x000fe200078ec0ff */
[----:B------:R-:W-:-:S02]  /*d0120*/  NOP ;  /* 0x0000000000007918 */ /* 0x000fc40000000000 */
[----:B------:R-:W0:Y:S01]  /*d0130*/  LDS.128 R12, [R56] ;  /* 0x00000000380c7984 */ /* 0x000e220000000c00 */
[----:B------:R-:W-:Y:S01]  /*d0140*/  PRMT R8, R52, 0x4210, R16 ;  /* 0x0000421034087816 */ /* 0x000fe20000000010 */
[----:B------:R-:W-:-:S04]  /*d0150*/  NOP ;  /* 0x0000000000007918 */ /* 0x000fc80000000000 */
[----:B------:R-:W-:Y:S01]  /*d0160*/  STSM.16.M88.4 [R56], R8 ;  /* 0x0000000838007844 */ /* 0x000fe20000000200 */
[----:B0-----:R-:W-:Y:S02]  /*d0170*/  IMAD.MOV.U32 R53, RZ, RZ, R12 ;  /* 0x000000ffff357224 */ /* 0x001fe400078e000c */
[----:B------:R-:W-:Y:S01]  /*d0180*/  IMAD.MOV.U32 R52, RZ, RZ, R13 ;  /* 0x000000ffff347224 */ /* 0x000fe200078e000d */
[----:B------:R0:W-:Y:S04]  /*d0190*/  STL.64 [R1+0x68], R14 ;  /* 0x0000680e01007387 */ /* 0x0001e80000100a00 */
[----:B------:R-:W-:Y:S04]  /*d01a0*/  STL.64 [R1+0x4ea8], R52 ;  /* 0x004ea83401007387 */ /* 0x000fe80000100a00 */
[----:B------:R-:W3:Y:S01]  /*d01b0*/  LDL.LU R34, [R1+0x1870] ;  /* 0x0018700001227983 */ /* 0x000ee20000300800 */
[----:B------:R-:W-:-:S03]  /*d01c0*/  LOP3.LUT R20, R5, 0xffff, RZ, 0xc0, !PT ;  /* 0x0000ffff05147812 */ /* 0x000fc600078ec0ff */
[----:B------:R-:W3:Y:S04]  /*d01d0*/  LDL.LU R12, [R1+0x186c] ;  /* 0x00186c00010c7983 */ /* 0x000ee80000300800 */
[----:B------:R-:W3:Y:S04]  /*d01e0*/  LDL.LU R13, [R1+0x1860] ;  /* 0x00186000010d7983 */ /* 0x000ee80000300800 */
[----:B0-----:R-:W3:Y:S04]  /*d01f0*/  LDL.LU R14, [R1+0x185c] ;  /* 0x00185c00010e7983 */ /* 0x001ee80000300800 */
[----:B------:R-:W3:Y:S04]  /*d0200*/  LDL.LU R15, [R1+0x1864] ;  /* 0x00186400010f7983 */ /* 0x000ee80000300800 */
[----:B------:R-:W3:Y:S01]  /*d0210*/  LDL.LU R5, [R1+0x1858] ;  /* 0x0018580001057983 */ /* 0x000ee20000300800 */
[----:B------:R-:W-:-:S02]  /*d0220*/  LOP3.LUT R22, R22, 0xffff, RZ, 0xc0, !PT ;  /* 0x0000ffff16167812 */ /* 0x000fc400078ec0ff */
[----:B------:R-:W-:-:S04]  /*d0230*/  LOP3.LUT R23, R23, 0xffff, RZ, 0xc0, !PT ;  /* 0x0000ffff17177812 */ /* 0x000fc800078ec0ff */
[----:B--2---:R-:W-:Y:S02]  /*d0240*/  PRMT R11, R7, 0x4210, R23 ;  /* 0x00004210070b7816 */ /* 0x004fe40000000017 */
[----:B----4-:R-:W-:Y:S02]  /*d0250*/  PRMT R10, R48, 0x4210, R22 ;  /* 0x00004210300a7816 */ /* 0x010fe40000000016 */
[----:B------:R-:W2:Y:S04]  /*d0260*/  LDL.LU R48, [R1+0x4f38] ;  /* 0x004f380001307983 */ /* 0x000ea80000300800 */
[----:B------:R-:W4:Y:S01]  /*d0270*/  LDL.LU R7, [R1+0x4f34] ;  /* 0x004f340001077983 */ /* 0x000f220000300800 */
[----:B------:R-:W-:Y:S01]  /*d0280*/  PRMT R8, R36, 0x4210, R20 ;  /* 0x0000421024087816 */ /* 0x000fe20000000014 */
[----:B------:R-:W-:-:S02]  /*d0290*/  NOP ;  /* 0x0000000000007918 */ /* 0x000fc40000000000 */
[----:B------:R-:W0:Y:S01]  /*d02a0*/  LDS.128 R36, [R56] ;  /* 0x0000000038247984 */ /* 0x000e220000000c00 */
[----:B------:R-:W-:Y:S02]  /*d02b0*/  LOP3.LUT R21, R35, 0xffff, RZ, 0xc0, !PT ;  /* 0x0000ffff23157812 */ /* 0x000fe400078ec0ff */
[----:B------:R-:W-:Y:S02]  /*d02c0*/  LOP3.LUT R27, R55, 0xffff, RZ, 0xc0, !PT ;  /* 0x0000ffff371b7812 */ /* 0x000fe400078ec0ff */
[----:B------:R-:W-:Y:S01]  /*d02d0*/  PRMT R9, R54, 0x4210, R21 ;  /* 0x0000421036097816 */ /* 0x000fe20000000015 */
[----:B------:R-:W-:Y:S01]  /*d02e0*/  NOP ;  /* 0x0000000000007918 */ /* 0x000fe20000000000 */
[----:B---3--:R-:W-:-:S03]  /*d02f0*/  LOP3.LUT R28, R33, 0xffff, RZ, 0xc0, !PT ;  /* 0x0000ffff211c7812 */ /* 0x008fc600078ec0ff */
[----:B------:R1:W-:Y:S01]  /*d0300*/  STSM.16.M88.4 [R56], R8 ;  /* 0x0000000838007844 */ /* 0x0003e20000000200 */
[----:B------:R-:W-:Y:S02]  /*d0310*/  LOP3.LUT R24, R24, 0xffff, RZ, 0xc0, !PT ;  /* 0x0000ffff18187812 */ /* 0x000fe400078ec0ff */
[----:B------:R-:W-:Y:S01]  /*d0320*/  LOP3.LUT R30, R30, 0xffff, RZ, 0xc0, !PT ;  /* 0x0000ffff1e1e7812 */ /* 0x000fe200078ec0ff */
[----:B0-----:R-:W-:Y:S04]  /*d0330*/  STL.64 [R1+0x50], R36 ;  /* 0x0000502401007387 */ /* 0x001fe80000100a00 */
[----:B------:R-:W-:Y:S01]  /*d0340*/  STL.64 [R1+0x58], R38 ;  /* 0x0000582601007387 */ /* 0x000fe20000100a00 */
[----:B-1----:R-:W-:Y:S01]  /*d0350*/  PRMT R8, R4, 0x4210, R24 ;  /* 0x0000421004087816 */ /* 0x002fe20000000018 */
[----:B------:R-:W-:Y:S01]  /*d0360*/  NOP ;  /* 0x0000000000007918 */ /* 0x000fe20000000000 */
[----:B------:R-:W-:Y:S01]  /*d0370*/  PRMT R11, R49, 0x4210, R30 ;  /* 0x00004210310b7816 */ /* 0x000fe2000000001e */
[----:B------:R-:W0:Y:S01]  /*d0380*/  LDS.128 R36, [R56] ;  /* 0x0000000038247984 */ /* 0x000e220000000c00 */
[----:B------:R-:W-:-:S02]  /*d0390*/  LOP3.LUT R29, R34, 0xffff, RZ, 0xc0, !PT ;  /* 0x0000ffff221d7812 */ /* 0x000fc400078ec0ff */
[----:B------:R-:W-:Y:S02]  /*d03a0*/  LOP3.LUT R31, R12, 0xffff, RZ, 0xc0, !PT ;  /* 0x0000ffff0c1f7812 */ /* 0x000fe400078ec0ff */
[----:B------:R-:W-:Y:S02]  /*d03b0*/  LOP3.LUT R32, R13, 0xffff, RZ, 0xc0, !PT ;  /* 0x0000ffff0d207812 */ /* 0x000fe400078ec0ff */
[----:B------:R-:W-:Y:S01]  /*d03c0*/  PRMT R13, R5, 0x4210, R31 ;  /* 0x00004210050d7816 */ /* 0x000fe2000000001f */
[----:B------:R-:W-:Y:S01]  /*d03d0*/  NOP ;  /* 0x0000000000007918 */ /* 0x000fe20000000000 */
[----:B--2---:R-:W-:Y:S02]  /*d03e0*/  PRMT R10, R48, 0x4210, R28 ;  /* 0x00004210300a7816 */ /* 0x004fe4000000001c */
[----:B----4-:R-:W-:Y:S02]  /*d03f0*/  PRMT R9, R7, 0x4210, R27 ;  /* 0x0000421007097816 */ /* 0x010fe4000000001b */
[----:B------:R-:W2:Y:S04]  /*d0400*/  LDL.LU R7, [R1+0x4f30] ;  /* 0x004f300001077983 */ /* 0x000ea80000300800 */
[----:B------:R-:W3:Y:S04]  /*d0410*/  LDL.LU R48, [R1+0x4f2c] ;  /* 0x004f2c0001307983 */ /* 0x000ee80000300800 */
[----:B------:R-:W-:Y:S01]  /*d0420*/  STSM.16.M88.4 [R56], R8 ;  /* 0x0000000838007844 */ /* 0x000fe20000000200 */
[----:B------:R-:W-:-:S03]  /*d0430*/  NOP ;  /* 0x0000000000007918 */ /* 0x000fc60000000000 */
[----:B------:R-:W1:Y:S04]  /*d0440*/  LDS.128 R8, [R56] ;  /* 0x0000000038087984 */ /* 0x000e680000000c00 */
[----:B------:R-:W4:Y:S04]  /*d0450*/  LDL.LU R4, [R1] ;  /* 0x0000000001047983 */ /* 0x000f280000300800 */
[----:B0-----:R-:W-:Y:S04]  /*d0460*/  STL [R1+0x40], R36 ;  /* 0x0000402401007387 */ /* 0x001fe80000100800 */
[----:B------:R-:W-:Y:S04]  /*d0470*/  STL.64 [R1+0x48], R38 ;  /* 0x0000482601007387 */ /* 0x000fe80000100a00 */
[----:B-1----:R0:W-:Y:S04]  /*d0480*/  STL.64 [R1+0x30], R8 ;  /* 0x0000300801007387 */ /* 0x0021e80000100a00 */
[----:B------:R1:W-:Y:S04]  /*d0490*/  STL [R1+0x3c], R11 ;  /* 0x00003c0b01007387 */ /* 0x0003e80000100800 */
[----:B------:R-:W4:Y:S04]  /*d04a0*/  LDL.LU R34, [R1+0xc] ;  /* 0x00000c0001227983 */ /* 0x000f280000300800 */
[----:B------:R-:W4:Y:S01]  /*d04b0*/  LDL.LU R5, [R1+0x190] ;  /* 0x0001900001057983 */ /* 0x000f220000300800 */
[----:B------:R-:W-:-:S02]  /*d04c0*/  LOP3.LUT R33, R14, 0xffff, RZ, 0xc0, !PT ;  /* 0x0000ffff0e217812 */ /* 0x000fc400078ec0ff */
[----:B------:R-:W-:Y:S02]  /*d04d0*/  PRMT R12, R15, 0x4210, R29 ;  /* 0x000042100f0c7816 */ /* 0x000fe4000000001d */
[----:B0-----:R-:W-:Y:S02]  /*d04e0*/  PRMT R8, R44, 0x5210, R16 ;  /* 0x000052102c087816 */ /* 0x001fe40000000010 */
[----:B------:R-:W-:Y:S02]  /*d04f0*/  PRMT R9, R45, 0x5210, R17 ;  /* 0x000052102d097816 */ /* 0x000fe40000000011 */
[----:B-1----:R-:W-:Y:S01]  /*d0500*/  PRMT R11, R46, 0x5210, R19 ;  /* 0x000052102e0b7816 */ /* 0x002fe20000000013 */
[----:B------:R-:W-:Y:S01]  /*d0510*/  IMAD.MOV.U32 R49, RZ, RZ, R37 ;  /* 0x000000ffff317224 */ /* 0x000fe200078e0025 */
[----:B------:R-:W-:Y:S01]  /*d0520*/  NOP ;  /* 0x0000000000007918 */ /* 0x000fe20000000000 */
[----:B--2---:R-:W-:Y:S02]  /*d0530*/  PRMT R15, R7, 0x4210, R33 ;  /* 0x00004210070f7816 */ /* 0x004fe40000000021 */
[----:B---3--:R-:W-:Y:S01]  /*d0540*/  PRMT R14, R48, 0x4210, R32 ;  /* 0x00004210300e7816 */ /* 0x008fe20000000020 */
[----:B------:R-:W-:Y:S01]  /*d0550*/  IMAD.MOV.U32 R48, RZ, RZ, R10 ;  /* 0x000000ffff307224 */ /* 0x000fe200078e000a */
[----:B------:R-:W-:-:S03]  /*d0560*/  PRMT R10, R47, 0x5210, R18 ;  /* 0x000052102f0a7816 */ /* 0x000fc60000000012 */
[----:B------:R-:W-:Y:S01]  /*d0570*/  STSM.16.M88.4 [R56], R12 ;  /* 0x0000000c38007844 */ /* 0x000fe20000000200 */
[----:B------:R-:W-:-:S03]  /*d0580*/  NOP ;  /* 0x0000000000007918 */ /* 0x000fc60000000000 */
[----:B------:R-:W0:Y:S01]  /*d0590*/  LDS.128 R36, [R56] ;  /* 0x0000000038247984 */ /* 0x000e220000000c00 */
[----:B------:R-:W-:-:S03]  /*d05a0*/  NOP ;  /* 0x0000000000007918 */ /* 0x000fc60000000000 */
[----:B------:R1:W-:Y:S01]  /*d05b0*/  STSM.16.M88.4 [R56], R8 ;  /* 0x0000000838007844 */ /* 0x0003e20000000200 */
[----:B------:R-:W-:-:S03]  /*d05c0*/  NOP ;  /* 0x0000000000007918 */ /* 0x000fc60000000000 */
[----:B------:R-:W2:Y:S04]  /*d05d0*/  LDS.128 R12, [R56] ;  /* 0x00000000380c7984 */ /* 0x000ea80000000c00 */
[----:B------:R-:W-:Y:S01]  /*d05e0*/  STL [R1+0x4e48], R48 ;  /* 0x004e483001007387 */ /* 0x000fe20000100800 */
[----:B-1----:R-:W-:Y:S02]  /*d05f0*/  PRMT R10, R50, 0x5210, R22 ;  /* 0x00005210320a7816 */ /* 0x002fe40000000016 */
[----:B------:R-:W-:Y:S02]  /*d0600*/  PRMT R11, R6, 0x5210, R23 ;  /* 0x00005210060b7816 */ /* 0x000fe40000000017 */
[----:B----4-:R-:W-:Y:S01]  /*d0610*/  PRMT R9, R4, 0x5210, R21 ;  /* 0x0000521004097816 */ /* 0x010fe20000000015 */
[----:B0-----:R0:W-:Y:S01]  /*d0620*/  STL.64 [R1+0x20], R36 ;  /* 0x0000202401007387 */ /* 0x0011e20000100a00 */
[----:B------:R-:W-:-:S03]  /*d0630*/  IMAD.MOV.U32 R7, RZ, RZ, R39 ;  /* 0x000000ffff077224 */ /* 0x000fc600078e0027 */
[----:B------:R-:W-:Y:S04]  /*d0640*/  STL [R1+0x28], R38 ;  /* 0x0000282601007387 */ /* 0x000fe80000100800 */
[----:B0-----:R-:W3:Y:S01]  /*d0650*/  LDL.LU R37, [R1+0x198] ;  /* 0x0001980001257983 */ /* 0x001ee20000300800 */
[----:B--2---:R-:W-:-:S03]  /*d0660*/  IMAD.MOV.U32 R50, RZ, RZ, R12 ;  /* 0x000000ffff327224 */ /* 0x004fc600078e000c */
[----:B------:R-:W2:Y:S01]  /*d0670*/  LDL.LU R36, [R1+0x19c] ;  /* 0x00019c0001247983 */ /* 0x000ea20000300800 */
[----:B------:R-:W-:Y:S02]  /*d0680*/  IMAD.MOV.U32 R48, RZ, RZ, R13 ;  /* 0x000000ffff307224 */ /* 0x000fe400078e000d */
[----:B------:R-:W-:Y:S01]  /*d0690*/  IMAD.MOV.U32 R6, RZ, RZ, R15 ;  /* 0x000000ffff067224 */ /* 0x000fe200078e000f */
[----:B------:R-:W4:Y:S04]  /*d06a0*/  LDL.LU R4, [R1+0x1a0] ;  /* 0x0001a00001047983 */ /* 0x000f280000300800 */
[----:B------:R0:W-:Y:S04]  /*d06b0*/  STL [R1+0x18], R14 ;  /* 0x0000180e01007387 */ /* 0x0001e80000100800 */
[----:B------:R-:W-:Y:S01]  /*d06c0*/  STL.64 [R1+0x4e80], R50 ;  /* 0x004e803201007387 */ /* 0x000fe20000100a00 */
[----:B------:R-:W-:-:S03]  /*d06d0*/  PRMT R12, R34, 0x5210, R24 ;  /* 0x00005210220c7816 */ /* 0x000fc60000000018 */
[----:B------:R-:W-:Y:S04]  /*d06e0*/  STL.64 [R1+0x4e60], R48 ;  /* 0x004e603001007387 */ /* 0x000fe80000100a00 */
[----:B------:R-:W-:Y:S04]  /*d06f0*/  STL.64 [R1+0x4e20], R6 ;  /* 0x004e200601007387 */ /* 0x000fe80000100a00 */
[----:B------:R-:W4:Y:S04]  /*d0700*/  LDL.LU R52, [R1+0x2a7c] ;  /* 0x002a7c0001347983 */ /* 0x000f280000300800 */
[----:B------:R-:W4:Y:S04]  /*d0710*/  LDL.LU R53, [R1+0x2a78] ;  /* 0x002a780001357983 */ /* 0x000f280000300800 */
[----:B------:R-:W4:Y:S01]  /*d0720*/  LDL.LU R34, [R1+0x2a6c] ;  /* 0x002a6c0001227983 */ /* 0x000f220000300800 */
[----:B------:R-:W-:-:S03]  /*d0730*/  PRMT R13, R5, 0x5210, R27 ;  /* 0x00005210050d7816 */ /* 0x000fc6000000001b */
[----:B------:R-:W4:Y:S04]  /*d0740*/  LDL.LU R35, [R1+0x2a68] ;  /* 0x002a680001237983 */ /* 0x000f280000300800 */
[----:B------:R-:W4:Y:S04]  /*d0750*/  LDL.LU R41, [R1+0x18bc] ;  /* 0x0018bc0001297983 */ /* 0x000f280000300800 */
[----:B------:R-:W4:Y:S04]  /*d0760*/  LDL.LU R54, [R1+0x18ac] ;  /* 0x0018ac0001367983 */ /* 0x000f280000300800 */
[----:B------:R-:W4:Y:S04]  /*d0770*/  LDL.LU R55, [R1+0x1890] ;  /* 0x0018900001377983 */ /* 0x000f280000300800 */
[----:B------:R-:W4:Y:S01]  /*d0780*/  LDL.LU R5, [R1+0x189c] ;  /* 0x00189c0001057983 */ /* 0x000f220000300800 */
[----:B------:R-:W-:Y:S01]  /*d0790*/  PRMT R8, R59, 0x5210, R20 ;  /* 0x000052103b087816 */ /* 0x000fe20000000014 */
[----:B------:R-:W-:-:S04]  /*d07a0*/  NOP ;  /* 0x0000000000007918 */ /* 0x000fc80000000000 */
[----:B------:R-:W-:Y:S01]  /*d07b0*/  STSM.16.M88.4 [R56], R8 ;  /* 0x0000000838007844 */ /* 0x000fe20000000200 */
[----:B------:R-:W-:-:S03]  /*d07c0*/  NOP ;  /* 0x0000000000007918 */ /* 0x000fc60000000000 */
[----:B------:R-:W1:Y:S01]  /*d07d0*/  LDS.128 R8, [R56] ;  /* 0x0000000038087984 */ /* 0x000e620000000c00 */
[----:B0-----:R-:W-:Y:S02]  /*d07e0*/  PRMT R14, R3, 0x5210, R28 ;  /* 0x00005210030e7816 */ /* 0x001fe4000000001c */
[----:B------:R-:W-:Y:S01]  /*d07f0*/  PRMT R15, R26, 0x5210, R30 ;  /* 0x000052101a0f7816 */ /* 0x000fe2000000001e */
[----:B------:R-:W-:-:S04]  /*d0800*/  NOP ;  /* 0x0000000000007918 */ /* 0x000fc80000000000 */
[----:B------:R-:W-:Y:S01]  /*d0810*/  STSM.16.M88.4 [R56], R12 ;  /* 0x0000000c38007844 */ /* 0x000fe20000000200 */
[----:B------:R-:W-:Y:S01]  /*d0820*/  NOP ;  /* 0x0000000000007918 */ /* 0x000fe20000000000 */
[----:B-1----:R-:W-:Y:S02]  /*d0830*/  IMAD.MOV.U32 R7, RZ, RZ, R9 ;  /* 0x000000ffff077224 */ /* 0x002fe400078e0009 */
[----:B------:R-:W-:Y:S01]  /*d0840*/  STL [R1], R8 ;  /* 0x0000000801007387 */ /* 0x000fe20000100800 */
[----:B------:R-:W-:Y:S02]  /*d0850*/  IMAD.MOV.U32 R6, RZ, RZ, R10 ;  /* 0x000000ffff067224 */ /* 0x000fe400078e000a */
[----:B------:R-:W-:Y:S02]  /*d0860*/  IMAD.MOV.U32 R3, RZ, RZ, R11 ;  /* 0x000000ffff037224 */ /* 0x000fe400078e000b */
[----:B------:R-:W0:Y:S04]  /*d0870*/  LDS.128 R8, [R56] ;  /* 0x0000000038087984 */ /* 0x000e280000000c00 */
[----:B------:R-:W-:Y:S01]  /*d0880*/  STL.64 [R1+0x4e50], R6 ;  /* 0x004e500601007387 */ /* 0x000fe20000100a00 */
[----:B------:R-:W-:-:S02]  /*d0890*/  PRMT R19, R25, 0x5210, R33 ;  /* 0x0000521019137816 */ /* 0x000fc40000000021 */
[----:B---3--:R-:W-:Y:S02]  /*d08a0*/  PRMT R16, R37, 0x5210, R29 ;  /* 0x0000521025107816 */ /* 0x008fe4000000001d */
[----:B--2---:R-:W-:Y:S02]  /*d08b0*/  PRMT R17, R36, 0x5210, R31 ;  /* 0x0000521024117816 */ /* 0x004fe4000000001f */
[----:B------:R-:W2:Y:S04]  /*d08c0*/  LDL.LU R36, [R1+0x2a1c] ;  /* 0x002a1c0001247983 */ /* 0x000ea80000300800 */
[----:B------:R-:W3:Y:S04]  /*d08d0*/  LDL.LU R37, [R1+0x2a18] ;  /* 0x002a180001257983 */ /* 0x000ee80000300800 */
[----:B------:R-:W3:Y:S01]  /*d08e0*/  LDL.LU R38, [R1+0x2a0c] ;  /* 0x002a0c0001267983 */ /* 0x000ee20000300800 */
[----:B----4-:R-:W-:Y:S01]  /*d08f0*/  PRMT R18, R4, 0x5210, R32 ;  /* 0x0000521004127816 */ /* 0x010fe20000000020 */
[----:B------:R-:W-:-:S02]  /*d0900*/  NOP ;  /* 0x0000000000007918 */ /* 0x000fc40000000000 */
[----:B------:R-:W4:Y:S04]  /*d0910*/  LDL.LU R39, [R1+0x2a08] ;  /* 0x002a080001277983 */ /* 0x000f280000300800 */
[----:B------:R-:W4:Y:S04]  /*d0920*/  LDL.LU R42, [R1+0x1910] ;  /* 0x00191000012a7983 */ /* 0x000f280000300800 */
[----:B------:R-:W4:Y:S04]  /*d0930*/  LDL.LU R43, [R1+0x18d8] ;  /* 0x0018d800012b7983 */ /* 0x000f280000300800 */
[----:B------:R-:W4:Y:S04]  /*d0940*/  LDL.LU R40, [R1+0x18e8] ;  /* 0x0018e80001287983 */ /* 0x000f280000300800 */
[----:B------:R-:W4:Y:S01]  /*d0950*/  LDL.LU R4, [R1+0x224] ;  /* 0x0002240001047983 */ /* 0x000f220000300800 */
[----:B------:R-:W-:-:S03]  /*d0960*/  LOP3.LUT R35, R35, 0xffff, RZ, 0xc0, !PT ;  /* 0x0000ffff23237812 */ /* 0x000fc600078ec0ff */
[----:B0-----:R-:W-:Y:S01]  /*d0970*/  STL.64 [R1+0x4e70], R8 ;  /* 0x004e700801007387 */ /* 0x001fe20000100a00 */
[----:B------:R-:W-:-:S03]  /*d0980*/  LOP3.LUT R33, R53, 0xffff, RZ, 0xc0, !PT ;  /* 0x0000ffff35217812 */ /* 0x000fc600078ec0ff */
[----:B------:R-:W-:Y:S04]  /*d0990*/  STL.64 [R1+0x4e40], R10 ;  /* 0x004e400a01007387 */ /* 0x000fe80000100a00 */
[----:B------:R-:W4:Y:S04]  /*d09a0*/  LDL.LU R44, [R1+0x1984] ;  /* 0x00198400012c7983 */ /* 0x000f280000300800 */
[----:B------:R-:W4:Y:S01]  /*d09b0*/  LDL.LU R45, [R1+0x1980] ;  /* 0x00198000012d7983 */ /* 0x000f220000300800 */
[----:B------:R-:W-:-:S03]  /*d09c0*/  PRMT R23, R5, 0x4210, R35 ;  /* 0x0000421005177816 */ /* 0x000fc60000000023 */
[----:B------:R-:W4:Y:S01]  /*d09d0*/  LDL.LU R46, [R1+0x1934] ;  /* 0x00193400012e7983 */ /* 0x000f220000300800 */
[----:B------:R-:W-:-:S03]  /*d09e0*/  PRMT R21, R54, 0x4210, R33 ;  /* 0x0000421036157816 */ /* 0x000fc60000000021 */
[----:B------:R-:W4:Y:S04]  /*d09f0*/  LDL.LU R47, [R1+0x1930] ;  /* 0x00193000012f7983 */ /* 0x000f280000300800 */
[----:B------:R-:W4:Y:S04]  /*d0a00*/  LDL.LU R5, [R1+0x193c] ;  /* 0x00193c0001057983 */ /* 0x000f280000300800 */
[----:B------:R-:W4:Y:S04]  /*d0a10*/  LDL.LU R53, [R1+0x1920] ;  /* 0x0019200001357983 */ /* 0x000f280000300800 */
[----:B------:R-:W4:Y:S01]  /*d0a20*/  LDL.LU R54, [R1+0x1908] ;  /* 0x0019080001367983 */ /* 0x000f220000300800 */
[----:B------:R-:W-:-:S04]  /*d0a30*/  LOP3.LUT R34, R34, 0xffff, RZ, 0xc0, !PT ;  /* 0x0000ffff22227812 */ /* 0x000fc800078ec0ff */
[----:B------:R-:W-:Y:S02]  /*d0a40*/  PRMT R22, R55, 0x4210, R34 ;  /* 0x0000421037167816 */ /* 0x000fe40000000022 */
[----:B------:R-:W4:Y:S04]  /*d0a50*/  LDL.LU R55, [R1+0x18f8] ;  /* 0x0018f80001377983 */ /* 0x000f280000300800 */
[----:B------:R-:W-:Y:S01]  /*d0a60*/  STSM.16.M88.4 [R56], R16 ;  /* 0x0000001038007844 */ /* 0x000fe20000000200 */
[----:B------:R-:W-:-:S03]  /*d0a70*/  NOP ;  /* 0x0000000000007918 */ /* 0x000fc60000000000 */
[----:B------:R-:W0:Y:S01]  /*d0a80*/  LDS.128 R12, [R56] ;  /* 0x00000000380c7984 */ /* 0x000e220000000c00 */
[----:B------:R-:W-:-:S03]  /*d0a90*/  LOP3.LUT R32, R52, 0xffff, RZ, 0xc0, !PT ;  /* 0x0000ffff34207812 */ /* 0x000fc600078ec0ff */
[----:B0-----:R-:W-:Y:S04]  /*d0aa0*/  STL.64 [R1+0x4ee0], R12 ;  /* 0x004ee00c01007387 */ /* 0x001fe80000100a00 */
[----:B------:R-:W-:Y:S04]  /*d0ab0*/  STL.64 [R1+0x4e88], R14 ;  /* 0x004e880e01007387 */ /* 0x000fe80000100a00 */
[----:B------:R-:W4:Y:S04]  /*d0ac0*/  LDL.LU R59, [R1+0x1898] ;  /* 0x00189800013b7983 */ /* 0x000f280000300800 */
[----:B------:R-:W4:Y:S04]  /*d0ad0*/  LDL.LU R51, [R1+0x1894] ;  /* 0x0018940001337983 */ /* 0x000f280000300800 */
[----:B------:R-:W4:Y:S01]  /*d0ae0*/  LDL.LU R52, [R1+0x1884] ;  /* 0x0018840001347983 */ /* 0x000f220000300800 */
[----:B------:R-:W-:Y:S01]  /*d0af0*/  PRMT R20, R41, 0x4210, R32 ;  /* 0x0000421029147816 */ /* 0x000fe20000000020 */
[----:B------:R-:W-:-:S04]  /*d0b00*/  NOP ;  /* 0x0000000000007918 */ /* 0x000fc80000000000 */
[----:B------:R-:W-:Y:S01]  /*d0b10*/  STSM.16.M88.4 [R56], R20 ;  /* 0x0000001438007844 */ /* 0x000fe20000000200 */
[----:B------:R-:W-:-:S03]  /*d0b20*/  NOP ;  /* 0x0000000000007918 */ /* 0x000fc60000000000 */
[----:B------:R-:W0:Y:S01]  /*d0b30*/  LDS.128 R16, [R56] ;  /* 0x0000000038107984 */ /* 0x000e220000000c00 */
[----:B--2---:R-:W-:Y:S02]  /*d0b40*/  LOP3.LUT R36, R36, 0xffff, RZ, 0xc0, !PT ;  /* 0x0000ffff24247812 */ /* 0x004fe400078ec0ff */
[----:B---3--:R-:W-:Y:S02]  /*d0b50*/  LOP3.LUT R37, R37, 0xffff, RZ, 0xc0, !PT ;  /* 0x0000ffff25257812 */ /* 0x008fe400078ec0ff */
[----:B------:R-:W-:Y:S02]  /*d0b60*/  LOP3.LUT R38, R38, 0xffff, RZ, 0xc0, !PT ;  /* 0x0000ffff26267812 */ /* 0x000fe400078ec0ff */
[----:B----4-:R-:W-:Y:S02]  /*d0b70*/  LOP3.LUT R39, R39, 0xffff, RZ, 0xc0, !PT ;  /* 0x0000ffff27277812 */ /* 0x010fe400078ec0ff */
[----:B------:R-:W-:Y:S02]  /*d0b80*/  PRMT R24, R42, 0x4210, R36 ;  /* 0x000042102a187816 */ /* 0x000fe40000000024 */
[----:B------:R-:W-:-:S02]  /*d0b90*/  PRMT R25, R43, 0x4210, R37 ;  /* 0x000042102b197816 */ /* 0x000fc40000000025 */
[----:B------:R-:W-:Y:S02]  /*d0ba0*/  PRMT R26, R40, 0x4210, R38 ;  /* 0x00004210281a7816 */ /* 0x000fe40000000026 */
[----:B------:R-:W-:Y:S01]  /*d0bb0*/  PRMT R27, R4, 0x4210, R39 ;  /* 0x00004210041b7816 */ /* 0x000fe20000000027 */
[----:B------:R-:W-:Y:S01]  /*d0bc0*/  NOP ;  /* 0x0000000000007918 */ /* 0x000fe20000000000 */
[----:B------:R-:W2:Y:S04]  /*d0bd0*/  LDL.LU R4, [R1+0x1880] ;  /* 0x0018800001047983 */ /* 0x000ea80000300800 */
[----:B------:R-:W3:Y:S01]  /*d0be0*/  LDL.LU R40, [R1+0x1968] ;  /* 0x0019680001287983 */ /* 0x000ee20000300800 */
[----:B------:R-:W-:-:S03]  /*d0bf0*/  LOP3.LUT R44, R44, 0xffff, RZ, 0xc0, !PT ;  /* 0x0000ffff2c2c7812 */ /* 0x000fc600078ec0ff */
[----:B------:R-:W4:Y:S01]  /*d0c00*/  LDL.LU R41, [R1+0x1964] ;  /* 0x0019640001297983 */ /* 0x000f220000300800 */
[----:B------:R-:W-:-:S03]  /*d0c10*/  LOP3.LUT R45, R45, 0xffff, RZ, 0xc0, !PT ;  /* 0x0000ffff2d2d7812 */ /* 0x000fc600078ec0ff */
[----:B------:R-:W4:Y:S01]  /*d0c20*/  LDL.LU R42, [R1+0x1954] ;  /* 0x00195400012a7983 */ /* 0x000f220000300800 */
[----:B------:R-:W-:-:S03]  /*d0c30*/  LOP3.LUT R46, R46, 0xffff, RZ, 0xc0, !PT ;  /* 0x0000ffff2e2e7812 */ /* 0x000fc600078ec0ff */
[----:B------:R-:W4:Y:S04]  /*d0c40*/  LDL.LU R43, [R1+0x1950] ;  /* 0x00195000012b7983 */ /* 0x000f280000300800 */
[----:B0-----:R-:W-:Y:S01]  /*d0c50*/  STL.64 [R1+0x4e08], R16 ;  /* 0x004e081001007387 */ /* 0x001fe20000100a00 */
[----:B------:R-:W-:-:S03]  /*d0c60*/  PRMT R28, R5, 0x4210, R44 ;  /* 0x00004210051c7816 */ /* 0x000fc6000000002c */
[----:B------:R-:W-:Y:S01]  /*d0c70*/  STL.64 [R1+0x4de8], R18 ;  /* 0x004de81201007387 */ /* 0x000fe20000100a00 */
[----:B------:R-:W-:-:S03]  /*d0c80*/  PRMT R29, R53, 0x4210, R45 ;  /* 0x00004210351d7816 */ /* 0x000fc6000000002d */
[----:B------:R-:W2:Y:S01]  /*d0c90*/  LDL.LU R5, [R1+0x1ac] ;  /* 0x0001ac0001057983 */ /* 0x000ea20000300800 */
[----:B------:R-:W-:-:S03]  /*d0ca0*/  PRMT R30, R54, 0x4210, R46 ;  /* 0x00004210361e7816 */ /* 0x000fc6000000002e */
[----:B------:R-:W3:Y:S04]  /*d0cb0*/  LDL.LU R53, [R1+0x1b4] ;  /* 0x0001b40001357983 */ /* 0x000ee80000300800 */
[----:B------:R-:W4:Y:S01]  /*d0cc0*/  LDL.LU R54, [R1+0x1b8] ;  /* 0x0001b80001367983 */ /* 0x000f220000300800 */
[----:B------:R-:W-:-:S04]  /*d0cd0*/  LOP3.LUT R47, R47, 0xffff, RZ, 0xc0, !PT ;  /* 0x0000ffff2f2f7812 */ /* 0x000fc800078ec0ff */
[----:B------:R-:W-:Y:S02]  /*d0ce0*/  PRMT R31, R55, 0x4210, R47 ;  /* 0x00004210371f7816 */ /* 0x000fe4000000002f */
[----:B------:R-:W4:Y:S04]  /*d0cf0*/  LDL.LU R55, [R1+0x1bc] ;  /* 0x0001bc0001377983 */ /* 0x000f280000300800 */
[----:B------:R-:W-:Y:S01]  /*d0d00*/  STSM.16.M88.4 [R56], R24 ;  /* 0x0000001838007844 */ /* 0x000fe20000000200 */
[----:B------:R-:W-:-:S03]  /*d0d10*/  NOP ;  /* 0x0000000000007918 */ /* 0x000fc60000000000 */
[----:B------:R-:W0:Y:S01]  /*d0d20*/  LDS.128 R20, [R56] ;  /* 0x0000000038147984 */ /* 0x000e220000000c00 */
[----:B------:R-:W-:-:S03]  /*d0d30*/  NOP ;  /* 0x0000000000007918 */ /* 0x000fc60000000000 */
[----:B0-----:R-:W-:Y:S04]  /*d0d40*/  STL.64 [R1+0x4e28], R20 ;  /* 0x004e281401007387 */ /* 0x001fe80000100a00 */
[----:B------:R-:W-:Y:S01]  /*d0d50*/  STL.64 [R1+0x4df0], R22 ;  /* 0x004df01601007387 */ /* 0x000fe20000100a00 */
[----:B------:R-:W-:-:S03]  /*d0d60*/  LOP3.LUT R8, R51, 0xffff, RZ, 0xc0, !PT ;  /* 0x0000ffff33087812 */ /* 0x000fc600078ec0ff */
[----:B------:R-:W4:Y:S01]  /*d0d70*/  LDL.LU R49, [R1+0x1c0] ;  /* 0x0001c00001317983 */ /* 0x000f220000300800 */
[----:B------:R-:W-:-:S03]  /*d0d80*/  LOP3.LUT R6, R52, 0xffff, RZ, 0xc0, !PT ;  /* 0x0000ffff34067812 */ /* 0x000fc600078ec0ff */
[----:B------:R-:W4:Y:S04]  /*d0d90*/  LDL.LU R50, [R1+0x1c4] ;  /* 0x0001c40001327983 */ /* 0x000f280000300800 */
[----:B------:R-:W4:Y:S04]  /*d0da0*/  LDL.LU R51, [R1+0x1c8] ;  /* 0x0001c80001337983 */ /* 0x000f280000300800 */
[----:B------:R-:W4:Y:S04]  /*d0db0*/  LDL.LU R52, [R1+0x1a4] ;  /* 0x0001a40001347983 */ /* 0x000f280000300800 */
[----:B------:R-:W-:Y:S01]  /*d0dc0*/  STSM.16.M88.4 [R56], R28 ;  /* 0x0000001c38007844 */ /* 0x000fe20000000200 */
[----:B------:R-:W-:-:S03]  /*d0dd0*/  NOP ;  /* 0x0000000000007918 */ /* 0x000fc60000000000 */
[----:B------:R-:W0:Y:S04]  /*d0de0*/  LDS.128 R24, [R56] ;  /* 0x0000000038187984 */ /* 0x000e280000000c00 */
[----:B0-----:R-:W-:Y:S04]  /*d0df0*/  STL.64 [R1+0x4e30], R24 ;  /* 0x004e301801007387 */ /* 0x001fe80000100a00 */
[----:B------:R-:W-:Y:S04]  /*d0e00*/  STL.64 [R1+0x4df8], R26 ;  /* 0x004df81a01007387 */ /* 0x000fe80000100a00 */
[----:B------:R-:W4:Y:S04]  /*d0e10*/  LDL.LU R13, [R1+0x1cc] ;  /* 0x0001cc00010d7983 */ /* 0x000f280000300800 */
[----:B------:R-:W4:Y:S01]  /*d0e20*/  LDL.LU R10, [R1+0x1d0] ;  /* 0x0001d000010a7983 */ /* 0x000f220000300800 */
[----:B------:R-:W-:-:S02]  /*d0e30*/  LOP3.LUT R59, R59, 0xffff, RZ, 0xc0, !PT ;  /* 0x0000ffff3b3b7812 */ /* 0x000fc400078ec0ff */
[----:B--2---:R-:W-:Y:S02]  /*d0e40*/  PRMT R32, R5, 0x5210, R32 ;  /* 0x0000521005207816 */ /* 0x004fe40000000020 */
[----:B------:R-:W2:Y:S01]  /*d0e50*/  LDL.LU R5, [R1+0x1d4] ;  /* 0x0001d40001057983 */ /* 0x000ea20000300800 */
[----:B---3--:R-:W-:-:S03]  /*d0e60*/  PRMT R33, R53, 0x5210, R33 ;  /* 0x0000521035217816 */ /* 0x008fc60000000021 */
[----:B------:R-:W3:Y:S01]  /*d0e70*/  LDL.LU R9, [R1+0x1a8] ;  /* 0x0001a80001097983 */ /* 0x000ee20000300800 */
[----:B----4-:R-:W-:-:S03]  /*d0e80*/  PRMT R34, R54, 0x5210, R34 ;  /* 0x0000521036227816 */ /* 0x010fc60000000022 */
[----:B------:R-:W4:Y:S04]  /*d0e90*/  LDL.LU R53, [R1+0x1d8] ;  /* 0x0001d80001357983 */ /* 0x000f280000300800 */
[----:B------:R-:W4:Y:S01]  /*d0ea0*/  LDL.LU R54, [R1+0x1dc] ;  /* 0x0001dc0001367983 */ /* 0x000f220000300800 */
[----:B------:R-:W-:Y:S01]  /*d0eb0*/  PRMT R35, R55, 0x5210, R35 ;  /* 0x0000521037237816 */ /* 0x000fe20000000023 */
[----:B------:R-:W-:Y:S02]  /*d0ec0*/  NOP ;  /* 0x0000000000007918 */ /* 0x000fe40000000000 */
[----:B------:R-:W4:Y:S01]  /*d0ed0*/  LDL.LU R55, [R1+0x1e0] ;  /* 0x0001e00001377983 */ /* 0x000f220000300800 */
[----:B------:R-:W-:Y:S02]  /*d0ee0*/  LOP3.LUT R4, R4, 0xffff, RZ, 0xc0, !PT ;  /* 0x0000ffff04047812 */ /* 0x000fe400078ec0ff */
[----:B------:R-:W-:-:S02]  /*d0ef0*/  PRMT R40, R40, 0x4210, R59 ;  /* 0x0000421028287816 */ /* 0x000fc4000000003b */
[----:B------:R-:W-:Y:S02]  /*d0f00*/  PRMT R41, R41, 0x4210, R8 ;  /* 0x0000421029297816 */ /* 0x000fe40000000008 */
[----:B------:R-:W-:Y:S02]  /*d0f10*/  PRMT R42, R42, 0x4210, R6 ;  /* 0x000042102a2a7816 */ /* 0x000fe40000000006 */
[----:B------:R-:W-:-:S05]  /*d0f20*/  PRMT R43, R43, 0x4210, R4 ;  /* 0x000042102b2b7816 */ /* 0x000fca0000000004 */
[----:B------:R-:W-:Y:S01]  /*d0f30*/  STSM.16.M88.4 [R56], R40 ;  /* 0x0000002838007844 */ /* 0x000fe20000000200 */
[----:B------:R-:W-:-:S03]  /*d0f40*/  NOP ;  /* 0x0000000000007918 */ /* 0x000fc60000000000 */
[----:B------:R-:W0:Y:S01]  /*d0f50*/  LDS.128 R28, [R56] ;  /* 0x00000000381c7984 */ /* 0x000e220000000c00 */
[----:B------:R-:W-:Y:S01]  /*d0f60*/  NOP ;  /* 0x0000000000007918 */ /* 0x000fe20000000000 */
[----:B------:R-:W-:Y:S02]  /*d0f70*/  PRMT R36, R49, 0x5210, R36 ;  /* 0x0000521031247816 */ /* 0x000fe40000000024 */
[----:B------:R-:W-:Y:S01]  /*d0f80*/  PRMT R37, R50, 0x5210, R37 ;  /* 0x0000521032257816 */ /* 0x000fe20000000025 */
[----:B0-----:R-:W-:Y:S04]  /*d0f90*/  STL.64 [R1+0x4ef8], R28 ;  /* 0x004ef81c01007387 */ /* 0x001fe80000100a00 */
[----:B------:R-:W-:Y:S04]  /*d0fa0*/  STL.64 [R1+0x4ef0], R30 ;  /* 0x004ef01e01007387 */ /* 0x000fe80000100a00 */
[----:B------:R-:W4:Y:S01]  /*d0fb0*/  LDL.LU R11, [R1+0x2a8c] ;  /* 0x002a8c00010b7983 */ /* 0x000f220000300800 */
[----:B------:R-:W-:-:S03]  /*d0fc0*/  PRMT R38, R51, 0x5210, R38 ;  /* 0x0000521033267816 */ /* 0x000fc60000000026 */
[----:B------:R-:W4:Y:S01]  /*d0fd0*/  LDL.LU R7, [R1+0x2a88] ;  /* 0x002a880001077983 */ /* 0x000f220000300800 */
[----:B------:R-:W-:-:S03]  /*d0fe0*/  PRMT R39, R52, 0x5210, R39 ;  /* 0x0000521034277816 */ /* 0x000fc60000000027 */
[----:B------:R-:W4:Y:S04]  /*d0ff0*/  LDL.LU R48, [R1+0x2a84] ;  /* 0x002a840001307983 */ /* 0x000f280000300800 */
[----:B------:R-:W4:Y:S04]  /*d1000*/  LDL.LU R49, [R1+0x2a80] ;  /* 0x002a800001317983 */ /* 0x000f280000300800 */
[----:B------:R-:W4:Y:S04]  /*d1010*/  LDL.LU R50, [R1+0x19a8] ;  /* 0x0019a80001327983 */ /* 0x000f280000300800 */
[----:B------:R-:W4:Y:S04]  /*d1020*/  LDL.LU R51, [R1+0x19a4] ;  /* 0x0019a40001337983 */ /* 0x000f280000300800 */
[----:B------:R-:W4:Y:S01]  /*d1030*/  LDL.LU R52, [R1+0x1998] ;  /* 0x0019980001347983 */ /* 0x000f220000300800 */
[----:B------:R-:W-:-:S02]  /*d1040*/  PRMT R40, R13, 0x5210, R44 ;  /* 0x000052100d287816 */ /* 0x000fc4000000002c */
[----:B------:R-:W-:Y:S02]  /*d1050*/  PRMT R41, R10, 0x5210, R45 ;  /* 0x000052100a297816 */ /* 0x000fe4000000002d */
[----:B--2---:R-:W-:Y:S02]  /*d1060*/  PRMT R42, R5, 0x5210, R46 ;  /* 0x00005210052a7816 */ /* 0x004fe4000000002e */
[----:B------:R-:W2:Y:S01]  /*d1070*/  LDL.LU R5, [R1+0x1994] ;  /* 0x0019940001057983 */ /* 0x000ea20000300800 */
[----:B---3--:R-:W-:Y:S02]  /*d1080*/  PRMT R43, R9, 0x5210, R47 ;  /* 0x00005210092b7816 */ /* 0x008fe4000000002f */
[----:B----4-:R-:W-:Y:S02]  /*d1090*/  PRMT R44, R53, 0x5210, R59 ;  /* 0x00005210352c7816 */ /* 0x010fe4000000003b */
[----:B------:R-:W-:Y:S02]  /*d10a0*/  PRMT R45, R54, 0x5210, R8 ;  /* 0x00005210362d7816 */ /* 0x000fe40000000008 */
[----:B------:R-:W3:Y:S04]  /*d10b0*/  LDL.LU R8, [R1+0x2a34] ;  /* 0x002a340001087983 */ /* 0x000ee80000300800 */
[----:B------:R-:W4:Y:S04]  /*d10c0*/  LDL.LU R9, [R1+0x2a30] ;  /* 0x002a300001097983 */ /* 0x000f280000300800 */
[----:B------:R-:W3:Y:S01]  /*d10d0*/  LDL.LU R53, [R1+0x2a24] ;  /* 0x002a240001357983 */ /* 0x000ee20000300800 */
[----:B------:R-:W-:-:S03]  /*d10e0*/  PRMT R47, R2, 0x5210, R4 ;  /* 0x00005210022f7816 */ /* 0x000fc60000000004 */
[----:B------:R-:W4:Y:S04]  /*d10f0*/  LDL.LU R54, [R1+0x2a20] ;  /* 0x002a200001367983 */ /* 0x000f280000300800 */
[----:B------:R-:W4:Y:S01]  /*d1100*/  LDL.LU R2, [R1+0x4f28] ;  /* 0x004f280001027983 */ /* 0x000f220000300800 */
[----:B------:R-:W-:-:S03]  /*d1110*/  PRMT R46, R55, 0x5210, R6 ;  /* 0x00005210372e7816 */ /* 0x000fc60000000006 */
[----:B------:R-:W4:Y:S04]  /*d1120*/  LDL.LU R6, [R1+0x19d8] ;  /* 0x0019d80001067983 */ /* 0x000f280000300800 */
[----:B------:R-:W4:Y:S04]  /*d1130*/  LDL.LU R55, [R1+0x19c0] ;  /* 0x0019c00001377983 */ /* 0x000f280000300800 */
[----:B------:R-:W4:Y:S01]  /*d1140*/  LDL.LU R4, [R1+0x19b8] ;  /* 0x0019b80001047983 */ /* 0x000f220000300800 */
[----:B------:R-:W-:Y:S02]  /*d1150*/  LOP3.LUT R59, R11, 0xffff, RZ, 0xc0, !PT ;  /* 0x0000ffff0b3b7812 */ /* 0x000fe400078ec0ff */
[----:B------:R-:W-:-:S02]  /*d1160*/  LOP3.LUT R21, R7, 0xffff, RZ, 0xc0, !PT ;  /* 0x0000ffff07157812 */ /* 0x000fc400078ec0ff */
[----:B------:R-:W4:Y:S01]  /*d1170*/  LDL.LU R7, [R1+0x198c] ;  /* 0x00198c0001077983 */ /* 0x000f220000300800 */
[----:B------:R-:W-:-:S03]  /*d1180*/  LOP3.LUT R22, R48, 0xffff, RZ, 0xc0, !PT ;  /* 0x0000ffff30167812 */ /* 0x000fc600078ec0ff */
[----:B------:R-:W4:Y:S01]  /*d1190*/  LDL.LU R48, [R1+0x1988] ;  /* 0x0019880001307983 */ /* 0x000f220000300800 */
[----:B------:R-:W-:-:S03]  /*d11a0*/  PRMT R12, R50, 0x4210, R59 ;  /* 0x00004210320c7816 */ /* 0x000fc6000000003b */
[----:B------:R-:W4:Y:S01]  /*d11b0*/  LDL.LU R50, [R1+0x1960] ;  /* 0x0019600001327983 */ /* 0x000f220000300800 */
[----:B------:R-:W-:-:S03]  /*d11c0*/  PRMT R13, R51, 0x4210, R21 ;  /* 0x00004210330d7816 */ /* 0x000fc60000000015 */
[----:B------:R-:W4:Y:S01]  /*d11d0*/  LDL.LU R51, [R1+0x195c] ;  /* 0x00195c0001337983 */ /* 0x000f220000300800 */
[----:B------:R-:W-:-:S03]  /*d11e0*/  PRMT R14, R52, 0x4210, R22 ;  /* 0x00004210340e7816 */ /* 0x000fc60000000016 */
[----:B------:R-:W4:Y:S01]  /*d11f0*/  LDL.LU R52, [R1+0x19fc] ;  /* 0x0019fc0001347983 */ /* 0x000f220000300800 */
[----:B------:R-:W-:-:S03]  /*d1200*/  LOP3.LUT R23, R49, 0xffff, RZ, 0xc0, !PT ;  /* 0x0000ffff31177812 */ /* 0x000fc600078ec0ff */
[----:B------:R-:W-:Y:S01]  /*d1210*/  STSM.16.M88.4 [R56], R32 ;  /* 0x0000002038007844 */ /* 0x000fe20000000200 */
[----:B------:R-:W-:-:S03]  /*d1220*/  NOP ;  /* 0x0000000000007918 */ /* 0x000fc60000000000 */
[----:B------:R-:W-:Y:S01]  /*d1230*/  LDS.128 R32, [R56] ;  /* 0x0000000038207984 */ /* 0x000fe20000000c00 */
[----:B------:R-:W-:-:S03]  /*d1240*/  NOP ;  /* 0x0000000000007918 */ /* 0x000fc60000000000 */
        /* <DEDUP_REMOVED lines=11> */
[----:B--2---:R-:W-:Y:S01]  /*d1300*/  PRMT R15, R5, 0x4210, R23 ;  /* 0x00004210050f7816 */ /* 0x004fe20000000017 */
[----:B------:R-:W-:Y:S02]  /*d1310*/  NOP ;  /* 0x0000000000007918 */ /* 0x000fe40000000000 */
[----:B------:R-:W2:Y:S04]  /*d1320*/  LDL.LU R5, [R1+0x19e8] ;  /* 0x0019e80001057983 */ /* 0x000ea80000300800 */
[----:B------:R-:W2:Y:S01]  /*d1330*/  LDL.LU R49, [R1+0x19e0] ;  /* 0x0019e00001317983 */ /* 0x000ea20000300800 */
[----:B---3--:R-:W-:-:S03]  /*d1340*/  LOP3.LUT R11, R53, 0xffff, RZ, 0xc0, !PT ;  /* 0x0000ffff350b7812 */ /* 0x008fc600078ec0ff */
[----:B------:R-:W3:Y:S01]  /*d1350*/  LDL.LU R53, [R1+0x18d4] ;  /* 0x0018d40001357983 */ /* 0x000ee20000300800 */
[----:B----4-:R-:W-:-:S03]  /*d1360*/  LOP3.LUT R10, R54, 0xffff, RZ, 0xc0, !PT ;  /* 0x0000ffff360a7812 */ /* 0x010fc600078ec0ff */
[----:B------:R-:W4:Y:S01]  /*d1370*/  LDL.LU R54, [R1+0x18d0] ;  /* 0x0018d00001367983 */ /* 0x000f220000300800 */
[----:B------:R-:W-:-:S03]  /*d1380*/  PRMT R27, R2, 0x4210, R10 ;  /* 0x00004210021b7816 */ /* 0x000fc6000000000a */
[----:B------:R-:W3:Y:S01]  /*d1390*/  LDL.LU R2, [R1+0x4f24] ;  /* 0x004f240001027983 */ /* 0x000ee20000300800 */
[----:B------:R-:W-:-:S03]  /*d13a0*/  LOP3.LUT R19, R8, 0xffff, RZ, 0xc0, !PT ;  /* 0x0000ffff08137812 */ /* 0x000fc600078ec0ff */
[----:B------:R0:W-:Y:S01]  /*d13b0*/  STSM.16.M88.4 [R56], R12 ;  /* 0x0000000c38007844 */ /* 0x0001e20000000200 */
[----:B------:R-:W-:Y:S01]  /*d13c0*/  PRMT R24, R6, 0x4210, R19 ;  /* 0x0000421006187816 */ /* 0x000fe20000000013 */
[----:B------:R-:W-:Y:S01]  /*d13d0*/  NOP ;  /* 0x0000000000007918 */ /* 0x000fe20000000000 */
[----:B------:R-:W-:Y:S01]  /*d13e0*/  PRMT R26, R4, 0x4210, R11 ;  /* 0x00004210041a7816 */ /* 0x000fe2000000000b */
[----:B------:R-:W4:Y:S04]  /*d13f0*/  LDL.LU R6, [R1+0x18b8] ;  /* 0x0018b80001067983 */ /* 0x000f280000300800 */
[----:B------:R-:W4:Y:S01]  /*d1400*/  LDL.LU R4, [R1+0x18b4] ;  /* 0x0018b40001047983 */ /* 0x000f220000300800 */
[----:B0-----:R-:W-:-:S03]  /*d1410*/  LOP3.LUT R12, R9, 0xffff, RZ, 0xc0, !PT ;  /* 0x0000ffff090c7812 */ /* 0x001fc600078ec0ff */
[----:B------:R-:W4:Y:S01]  /*d1420*/  LDL.LU R15, [R1+0x1a14] ;  /* 0x001a1400010f7983 */ /* 0x000f220000300800 */
[----:B------:R-:W-:-:S03]  /*d1430*/  PRMT R25, R55, 0x4210, R12 ;  /* 0x0000421037197816 */ /* 0x000fc6000000000c */
[----:B------:R-:W0:Y:S01]  /*d1440*/  LDS.128 R28, [R56] ;  /* 0x00000000381c7984 */ /* 0x000e220000000c00 */
[----:B------:R-:W-:-:S03]  /*d1450*/  NOP ;  /* 0x0000000000007918 */ /* 0x000fc60000000000 */
[----:B------:R-:W4:Y:S04]  /*d1460*/  LDL.LU R55, [R1+0x1a08] ;  /* 0x001a080001377983 */ /* 0x000f280000300800 */
[----:B------:R-:W4:Y:S04]  /*d1470*/  LDL.LU R13, [R1+0x1a00] ;  /* 0x001a0000010d7983 */ /* 0x000f280000300800 */
[----:B------:R1:W-:Y:S01]  /*d1480*/  STSM.16.M88.4 [R56], R24 ;  /* 0x0000001838007844 */ /* 0x0003e20000000200 */
[----:B------:R-:W-:-:S03]  /*d1490*/  LOP3.LUT R8, R7, 0xffff, RZ, 0xc0, !PT ;  /* 0x0000ffff07087812 */ /* 0x000fc600078ec0ff */
[----:B0-----:R-:W-:Y:S04]  /*d14a0*/  STL.64 [R1+0x270], R28 ;  /* 0x0002701c01007387 */ /* 0x001fe80000100a00 */
[----:B------:R-:W-:Y:S01]  /*d14b0*/  STL.64 [R1+0x278], R30 ;  /* 0x0002781e01007387 */ /* 0x000fe20000100a00 */
[----:B------:R-:W-:Y:S01]  /*d14c0*/  LOP3.LUT R18, R48, 0xffff, RZ, 0xc0, !PT ;  /* 0x0000ffff30127812 */ /* 0x000fe200078ec0ff */
[----:B------:R-:W-:Y:S01]  /*d14d0*/  NOP ;  /* 0x0000000000007918 */ /* 0x000fe20000000000 */
[----:B------:R-:W-:Y:S01]  /*d14e0*/  LOP3.LUT R17, R50, 0xffff, RZ, 0xc0, !PT ;  /* 0x0000ffff32117812 */ /* 0x000fe200078ec0ff */
[----:B------:R-:W0:Y:S01]  /*d14f0*/  LDS.128 R28, [R56] ;  /* 0x00000000381c7984 */ /* 0x000e220000000c00 */
[----:B------:R-:W-:-:S03]  /*d1500*/  LOP3.LUT R16, R51, 0xffff, RZ, 0xc0, !PT ;  /* 0x0000ffff33107812 */ /* 0x000fc600078ec0ff */
[----:B------:R-:W4:Y:S01]  /*d1510*/  LDL.LU R50, [R1+0x1f0] ;  /* 0x0001f00001327983 */ /* 0x000f220000300800 */
[----:B-1----:R-:W-:-:S03]  /*d1520*/  PRMT R24, R52, 0x4210, R8 ;  /* 0x0000421034187816 */ /* 0x002fc60000000008 */
[----:B------:R-:W4:Y:S04]  /*d1530*/  LDL.LU R51, [R1+0x1f4] ;  /* 0x0001f40001337983 */ /* 0x000f280000300800 */
[----:B------:R-:W4:Y:S01]  /*d1540*/  LDL.LU R52, [R1+0x1f8] ;  /* 0x0001f80001347983 */ /* 0x000f220000300800 */
[----:B--2---:R-:W-:-:S03]  /*d1550*/  PRMT R25, R5, 0x4210, R18 ;  /* 0x0000421005197816 */ /* 0x004fc60000000012 */
[----:B------:R-:W2:Y:S01]  /*d1560*/  LDL.LU R5, [R1+0x1fc] ;  /* 0x0001fc0001057983 */ /* 0x000ea20000300800 */
[----:B---3--:R-:W-:-:S03]  /*d1570*/  PRMT R27, R2, 0x4210, R16 ;  /* 0x00004210021b7816 */ /* 0x008fc60000000010 */
[----:B------:R-:W3:Y:S01]  /*d1580*/  LDL.LU R2, [R1+0x4f20] ;  /* 0x004f200001027983 */ /* 0x000ee20000300800 */
[----:B------:R-:W-:Y:S01]  /*d1590*/  PRMT R26, R49, 0x4210, R17 ;  /* 0x00004210311a7816 */ /* 0x000fe20000000011 */
[----:B------:R-:W-:-:S04]  /*d15a0*/  NOP ;  /* 0x0000000000007918 */ /* 0x000fc80000000000 */
[----:B------:R1:W-:Y:S04]  /*d15b0*/  STSM.16.M88.4 [R56], R24 ;  /* 0x0000001838007844 */ /* 0x0003e80000000200 */
[----:B0-----:R-:W-:Y:S04]  /*d15c0*/  STL.64 [R1+0x260], R28 ;  /* 0x0002601c01007387 */ /* 0x001fe80000100a00 */
[----:B------:R-:W-:Y:S01]  /*d15d0*/  STL.64 [R1+0x268], R30 ;  /* 0x0002681e01007387 */ /* 0x000fe20000100a00 */
[----:B------:R-:W-:-:S03]  /*d15e0*/  NOP ;  /* 0x0000000000007918 */ /* 0x000fc60000000000 */
[----:B------:R-:W0:Y:S01]  /*d15f0*/  LDS.128 R28, [R56] ;  /* 0x00000000381c7984 */ /* 0x000e220000000c00 */
[----:B----4-:R-:W-:Y:S02]  /*d1600*/  LOP3.LUT R7, R54, 0xffff, RZ, 0xc0, !PT ;  /* 0x0000ffff36077812 */ /* 0x010fe400078ec0ff */
[----:B------:R-:W-:Y:S01]  /*d1610*/  LOP3.LUT R9, R53, 0xffff, RZ, 0xc0, !PT ;  /* 0x0000ffff35097812 */ /* 0x000fe200078ec0ff */
[----:B------:R-:W4:Y:S04]  /*d1620*/  LDL.LU R48, [R1+0x200] ;  /* 0x0002000001307983 */ /* 0x000f280000300800 */
[----:B------:R-:W4:Y:S01]  /*d1630*/  LDL.LU R49, [R1+0x204] ;  /* 0x0002040001317983 */ /* 0x000f220000300800 */
[----:B-1----:R-:W-:-:S03]  /*d1640*/  PRMT R25, R55, 0x4210, R7 ;  /* 0x0000421037197816 */ /* 0x002fc60000000007 */
[----:B------:R-:W4:Y:S04]  /*d1650*/  LDL.LU R53, [R1+0x208] ;  /* 0x0002080001357983 */ /* 0x000f280000300800 */
[----:B------:R-:W4:Y:S04]  /*d1660*/  LDL.LU R54, [R1+0x1e4] ;  /* 0x0001e40001367983 */ /* 0x000f280000300800 */
[----:B------:R-:W4:Y:S01]  /*d1670*/  LDL.LU R55, [R1+0x20c] ;  /* 0x00020c0001377983 */ /* 0x000f220000300800 */
[----:B------:R-:W-:Y:S02]  /*d1680*/  LOP3.LUT R6, R6, 0xffff, RZ, 0xc0, !PT ;  /* 0x0000ffff06067812 */ /* 0x000fe400078ec0ff */
[----:B------:R-:W-:-:S02]  /*d1690*/  PRMT R24, R15, 0x4210, R9 ;  /* 0x000042100f187816 */ /* 0x000fc40000000009 */
[----:B------:R-:W-:Y:S01]  /*d16a0*/  PRMT R26, R13, 0x4210, R6 ;  /* 0x000042100d1a7816 */ /* 0x000fe20000000006 */
[----:B0-----:R-:W-:Y:S04]  /*d16b0*/  STL [R1+0x254], R29 ;  /* 0x0002541d01007387 */ /* 0x001fe80000100800 */
[----:B------:R-:W-:Y:S04]  /*d16c0*/  STL.64 [R1+0x258], R30 ;  /* 0x0002581e01007387 */ /* 0x000fe80000100a00 */
[----:B------:R-:W4:Y:S04]  /*d16d0*/  LDL.LU R13, [R1+0x210] ;  /* 0x00021000010d7983 */ /* 0x000f280000300800 */
[----:B------:R-:W4:Y:S04]  /*d16e0*/  LDL.LU R14, [R1+0x214] ;  /* 0x00021400010e7983 */ /* 0x000f280000300800 */
[----:B------:R-:W4:Y:S01]  /*d16f0*/  LDL.LU R15, [R1+0x1e8] ;  /* 0x0001e800010f7983 */ /* 0x000f220000300800 */
[----:B------:R-:W-:-:S03]  /*d1700*/  PRMT R20, R50, 0x5210, R59 ;  /* 0x0000521032147816 */ /* 0x000fc6000000003b */
[----:B------:R-:W4:Y:S01]  /*d1710*/  LDL.LU R50, [R1+0x218] ;  /* 0x0002180001327983 */ /* 0x000f220000300800 */
[----:B------:R-:W-:-:S03]  /*d1720*/  PRMT R21, R51, 0x5210, R21 ;  /* 0x0000521033157816 */ /* 0x000fc60000000015 */
[----:B------:R-:W4:Y:S01]  /*d1730*/  LDL.LU R51, [R1+0x21c] ;  /* 0x00021c0001337983 */ /* 0x000f220000300800 */
[----:B------:R-:W-:-:S03]  /*d1740*/  PRMT R22, R52, 0x5210, R22 ;  /* 0x0000521034167816 */ /* 0x000fc60000000016 */
[----:B------:R-:W4:Y:S01]  /*d1750*/  LDL.LU R52, [R1+0x280] ;  /* 0x0002800001347983 */ /* 0x000f220000300800 */
[----:B------:R-:W-:Y:S01]  /*d1760*/  LOP3.LUT R4, R4, 0xffff, RZ, 0xc0, !PT ;  /* 0x0000ffff04047812 */ /* 0x000fe200078ec0ff */
[----:B------:R-:W-:-:S03]  /*d1770*/  NOP ;  /* 0x0000000000007918 */ /* 0x000fc60000000000 */
[----:B---3--:R-:W-:-:S05]  /*d1780*/  PRMT R27, R2, 0x4210, R4 ;  /* 0x00004210021b7816 */ /* 0x008fca0000000004 */
[----:B------:R-:W-:Y:S01]  /*d1790*/  STSM.16.M88.4 [R56], R24 ;  /* 0x0000001838007844 */ /* 0x000fe20000000200 */
[----:B------:R-:W-:-:S03]  /*d17a0*/  NOP ;  /* 0x0000000000007918 */ /* 0x000fc60000000000 */
[----:B------:R-:W0:Y:S01]  /*d17b0*/  LDS.128 R24, [R56] ;  /* 0x0000000038187984 */ /* 0x000e220000000c00 */
[----:B--2---:R-:W-:Y:S01]  /*d17c0*/  PRMT R23, R5, 0x5210, R23 ;  /* 0x0000521005177816 */ /* 0x004fe20000000017 */
[----:B------:R-:W-:Y:S02]  /*d17d0*/  NOP ;  /* 0x0000000000007918 */ /* 0x000fe40000000000 */
[----:B------:R-:W2:Y:S04]  /*d17e0*/  LDL.LU R5, [R1+0x1ec] ;  /* 0x0001ec0001057983 */ /* 0x000ea80000300800 */
[----:B------:R4:W-:Y:S04]  /*d17f0*/  STSM.16.M88.4 [R56], R20 ;  /* 0x0000001438007844 */ /* 0x0009e80000000200 */
[----:B0-----:R-:W-:Y:S04]  /*d1800*/  STL.64 [R1+0x240], R24 ;  /* 0x0002401801007387 */ /* 0x001fe80000100a00 */
[----:B------:R-:W-:Y:S01]  /*d1810*/  STL.64 [R1+0x248], R26 ;  /* 0x0002481a01007387 */ /* 0x000fe20000100a00 */
[----:B------:R-:W-:-:S03]  /*d1820*/  NOP ;  /* 0x0000000000007918 */ /* 0x000fc60000000000 */
[----:B------:R-:W0:Y:S01]  /*d1830*/  LDS.128 R24, [R56] ;  /* 0x0000000038187984 */ /* 0x000e220000000c00 */
[----:B----4-:R-:W-:Y:S02]  /*d1840*/  PRMT R23, R54, 0x5210, R10 ;  /* 0x0000521036177816 */ /* 0x010fe4000000000a */
[----:B------:R-:W-:Y:S02]  /*d1850*/  PRMT R21, R49, 0x5210, R12 ;  /* 0x0000521031157816 */ /* 0x000fe4000000000c */
[----:B------:R-:W-:Y:S02]  /*d1860*/  PRMT R22, R53, 0x5210, R11 ;  /* 0x0000521035167816 */ /* 0x000fe4000000000b */
[----:B------:R-:W-:Y:S02]  /*d1870*/  PRMT R12, R55, 0x5210, R8 ;  /* 0x00005210370c7816 */ /* 0x000fe40000000008 */
[----:B------:R-:W-:Y:S01]  /*d1880*/  PRMT R20, R48, 0x5210, R19 ;  /* 0x0000521030147816 */ /* 0x000fe20000000013 */
[----:B------:R-:W-:-:S04]  /*d1890*/  NOP ;  /* 0x0000000000007918 */ /* 0x000fc80000000000 */
[----:B------:R-:W-:Y:S01]  /*d18a0*/  STSM.16.M88.4 [R56], R20 ;  /* 0x0000001438007844 */ /* 0x000fe20000000200 */
[----:B------:R-:W-:Y:S02]  /*d18b0*/  PRMT R13, R13, 0x5210, R18 ;  /* 0x000052100d0d7816 */ /* 0x000fe40000000012 */
[----:B------:R-:W-:Y:S02]  /*d18c0*/  PRMT R14, R14, 0x5210, R17 ;  /* 0x000052100e0e7816 */ /* 0x000fe40000000011 */
[----:B------:R-:W-:Y:S01]  /*d18d0*/  PRMT R15, R15, 0x5210, R16 ;  /* 0x000052100f0f7816 */ /* 0x000fe20000000010 */
[----:B------:R-:W-:Y:S01]  /*d18e0*/  NOP ;  /* 0x0000000000007918 */ /* 0x000fe20000000000 */
[----:B------:R-:W1:Y:S01]  /*d18f0*/  LDS.128 R16, [R56] ;  /* 0x0000000038107984 */ /* 0x000e620000000c00 */
[----:B------:R-:W-:-:S03]  /*d1900*/  NOP ;  /* 0x0000000000007918 */ /* 0x000fc60000000000 */
[----:B0-----:R-:W-:Y:S04]  /*d1910*/  STL.64 [R1+0x230], R24 ;  /* 0x0002301801007387 */ /* 0x001fe80000100a00 */
[----:B------:R-:W-:Y:S04]  /*d1920*/  STL.64 [R1+0x238], R26 ;  /* 0x0002381a01007387 */ /* 0x000fe80000100a00 */
[----:B------:R-:W3:Y:S04]  /*d1930*/  LDL.LU R10, [R1+0x2a9c] ;  /* 0x002a9c00010a7983 */ /* 0x000ee80000300800 */
[----:B------:R-:W4:Y:S04]  /*d1940*/  LDL.LU R11, [R1+0x2a98] ;  /* 0x002a9800010b7983 */ /* 0x000f280000300800 */
[----:B------:R-:W3:Y:S04]  /*d1950*/  LDL.LU R8, [R1+0x2a94] ;  /* 0x002a940001087983 */ /* 0x000ee80000300800 */
[----:B------:R-:W3:Y:S04]  /*d1960*/  LDL.LU R48, [R1+0x2a90] ;  /* 0x002a900001307983 */ /* 0x000ee80000300800 */
[----:B------:R-:W3:Y:S04]  /*d1970*/  LDL.LU R49, [R1+0x1a34] ;  /* 0x001a340001317983 */ /* 0x000ee80000300800 */
[----:B------:R-:W3:Y:S04]  /*d1980*/  LDL.LU R53, [R1+0x1a30] ;  /* 0x001a300001357983 */ /* 0x000ee80000300800 */
[----:B------:R-:W3:Y:S04]  /*d1990*/  LDL.LU R54, [R1+0x1a28] ;  /* 0x001a280001367983 */ /* 0x000ee80000300800 */
[----:B------:R-:W3:Y:S04]  /*d19a0*/  LDL.LU R55, [R1+0x1a2c] ;  /* 0x001a2c0001377983 */ /* 0x000ee80000300800 */
[----:B------:R0:W-:Y:S04]  /*d19b0*/  STSM.16.M88.4 [R56], R12 ;  /* 0x0000000c38007844 */ /* 0x0001e80000000200 */
[----:B-1----:R-:W-:Y:S04]  /*d19c0*/  STL.64 [R1+0x220], R16 ;  /* 0x0002201001007387 */ /* 0x002fe80000100a00 */
[----:B------:R-:W-:Y:S01]  /*d19d0*/  STL.64 [R1+0x228], R18 ;  /* 0x0002281201007387 */ /* 0x000fe20000100a00 */
[----:B------:R-:W-:-:S03]  /*d19e0*/  NOP ;  /* 0x0000000000007918 */ /* 0x000fc60000000000 */
[----:B------:R-:W1:Y:S01]  /*d19f0*/  LDS.128 R16, [R56] ;  /* 0x0000000038107984 */ /* 0x000e620000000c00 */
[----:B0-----:R-:W-:Y:S02]  /*d1a00*/  PRMT R12, R50, 0x5210, R9 ;  /* 0x00005210320c7816 */ /* 0x001fe40000000009 */
[----:B------:R-:W-:Y:S01]  /*d1a10*/  PRMT R14, R52, 0x5210, R6 ;  /* 0x00005210340e7816 */ /* 0x000fe20000000006 */
[----:B------:R-:W3:Y:S01]  /*d1a20*/  LDL.LU R50, [R1+0x2a54] ;  /* 0x002a540001327983 */ /* 0x000ee20000300800 */
[----:B------:R-:W-:-:S03]  /*d1a30*/  PRMT R13, R51, 0x5210, R7 ;  /* 0x00005210330d7816 */ /* 0x000fc60000000007 */
[----:B------:R-:W3:Y:S04]  /*d1a40*/  LDL.LU R9, [R1+0x2a50] ;  /* 0x002a500001097983 */ /* 0x000ee80000300800 */
[----:B------:R-:W3:Y:S04]  /*d1a50*/  LDL.LU R6, [R1+0x2a44] ;  /* 0x002a440001067983 */ /* 0x000ee80000300800 */
[----:B------:R-:W3:Y:S04]  /*d1a60*/  LDL.LU R7, [R1+0x2a40] ;  /* 0x002a400001077983 */ /* 0x000ee80000300800 */
[----:B------:R-:W3:Y:S04]  /*d1a70*/  LDL.LU R51, [R1+0x1a44] ;  /* 0x001a440001337983 */ /* 0x000ee80000300800 */
[----:B------:R-:W3:Y:S01]  /*d1a80*/  LDL.LU R52, [R1+0x1a40] ;  /* 0x001a400001347983 */ /* 0x000ee20000300800 */
[----:B------:R-:W-:Y:S01]  /*d1a90*/  IMAD.MOV.U32 R2, RZ, RZ, R28 ;  /* 0x000000ffff027224 */ /* 0x000fe200078e001c */
[----:B------:R-:W-:Y:S01]  /*d1aa0*/  NOP ;  /* 0x0000000000007918 */ /* 0x000fe20000000000 */
[----:B--2---:R-:W-:-:S02]  /*d1ab0*/  PRMT R15, R5, 0x5210, R4 ;  /* 0x00005210050f7816 */ /* 0x004fc40000000004 */
[----:B------:R-:W2:Y:S04]  /*d1ac0*/  LDL.LU R4, [R1+0x1a3c] ;  /* 0x001a3c0001047983 */ /* 0x000ea80000300800 */
[----:B------:R-:W2:Y:S04]  /*d1ad0*/  LDL.LU R5, [R1+0x2c0] ;  /* 0x0002c00001057983 */ /* 0x000ea80000300800 */
[----:B-1----:R-:W-:Y:S04]  /*d1ae0*/  STL.64 [R1+0x210], R16 ;  /* 0x0002101001007387 */ /* 0x002fe80000100a00 */
[----:B------:R0:W-:Y:S04]  /*d1af0*/  STL.64 [R1+0x218], R18 ;  /* 0x0002181201007387 */ /* 0x0001e80000100a00 */
[----:B------:R1:W-:Y:S01]  /*d1b00*/  STSM.16.M88.4 [R56], R12 ;  /* 0x0000000c38007844 */ /* 0x0003e20000000200 */
[----:B------:R-:W-:-:S03]  /*d1b10*/  NOP ;  /* 0x0000000000007918 */ /* 0x000fc60000000000 */
[----:B------:R-:W1:Y:S01]  /*d1b20*/  LDS.128 R28, [R56] ;  /* 0x00000000381c7984 */ /* 0x000e620000000c00 */
[----:B----4-:R-:W-:Y:S02]  /*d1b30*/  LOP3.LUT R21, R11, 0xffff, RZ, 0xc0, !PT ;  /* 0x0000ffff0b157812 */ /* 0x010fe400078ec0ff */
[----:B---3--:R-:W-:Y:S02]  /*d1b40*/  LOP3.LUT R22, R8, 0xffff, RZ, 0xc0, !PT ;  /* 0x0000ffff08167812 */ /* 0x008fe400078ec0ff */
[----:B------:R-:W3:Y:S01]  /*d1b50*/  LDL.LU R8, [R1+0x29e4] ;  /* 0x0029e40001087983 */ /* 0x000ee20000300800 */
[----:B0-----:R-:W-:-:S03]  /*d1b60*/  LOP3.LUT R19, R48, 0xffff, RZ, 0xc0, !PT ;  /* 0x0000ffff30137812 */ /* 0x001fc600078ec0ff */
[----:B-1----:R-:W4:Y:S01]  /*d1b70*/  LDL.LU R13, [R1+0x29e0] ;  /* 0x0029e000010d7983 */ /* 0x002f220000300800 */
[----:B------:R-:W-:-:S03]  /*d1b80*/  PRMT R25, R53, 0x4210, R21 ;  /* 0x0000421035197816 */ /* 0x000fc60000000015 */
[----:B------:R-:W4:Y:S01]  /*d1b90*/  LDL.LU R53, [R1+0x197c] ;  /* 0x00197c0001357983 */ /* 0x000f220000300800 */
[----:B------:R-:W-:-:S03]  /*d1ba0*/  PRMT R26, R54, 0x4210, R22 ;  /* 0x00004210361a7816 */ /* 0x000fc60000000016 */
[----:B------:R-:W4:Y:S01]  /*d1bb0*/  LDL.LU R54, [R1+0x1978] ;  /* 0x0019780001367983 */ /* 0x000f220000300800 */
[----:B------:R-:W-:-:S03]  /*d1bc0*/  PRMT R27, R55, 0x4210, R19 ;  /* 0x00004210371b7816 */ /* 0x000fc60000000013 */
[----:B------:R-:W4:Y:S01]  /*d1bd0*/  LDL.LU R55, [R1+0x1a54] ;  /* 0x001a540001377983 */ /* 0x000f220000300800 */
[----:B------:R-:W-:-:S03]  /*d1be0*/  LOP3.LUT R59, R10, 0xffff, RZ, 0xc0, !PT ;  /* 0x0000ffff0a3b7812 */ /* 0x000fc600078ec0ff */
[----:B------:R-:W-:Y:S01]  /*d1bf0*/  STL.64 [R1+0x280], R28 ;  /* 0x0002801c01007387 */ /* 0x000fe20000100a00 */
[----:B------:R-:W-:Y:S01]  /*d1c00*/  PRMT R24, R49, 0x4210, R59 ;  /* 0x0000421031187816 */ /* 0x000fe2000000003b */
[----:B------:R-:W-:Y:S02]  /*d1c10*/  NOP ;  /* 0x0000000000007918 */ /* 0x000fe40000000000 */
[----:B------:R-:W-:Y:S04]  /*d1c20*/  STL.64 [R1+0x288], R30 ;  /* 0x0002881e01007387 */ /* 0x000fe80000100a00 */
[----:B------:R-:W4:Y:S04]  /*d1c30*/  LDL.LU R48, [R1+0x1a4c] ;  /* 0x001a4c0001307983 */ /* 0x000f280000300800 */
[----:B------:R-:W4:Y:S01]  /*d1c40*/  LDL.LU R49, [R1+0x1a48] ;  /* 0x001a480001317983 */ /* 0x000f220000300800 */
[----:B------:R-:W-:-:S03]  /*d1c50*/  LOP3.LUT R18, R50, 0xffff, RZ, 0xc0, !PT ;  /* 0x0000ffff32127812 */ /* 0x000fc600078ec0ff */
[----:B------:R-:W4:Y:S01]  /*d1c60*/  LDL.LU R50, [R1+0x2c4] ;  /* 0x0002c40001327983 */ /* 0x000f220000300800 */
[----:B------:R-:W-:-:S03]  /*d1c70*/  LOP3.LUT R11, R9, 0xffff, RZ, 0xc0, !PT ;  /* 0x0000ffff090b7812 */ /* 0x000fc600078ec0ff */
[----:B------:R0:W-:Y:S01]  /*d1c80*/  STSM.16.M88.4 [R56], R24 ;  /* 0x0000001838007844 */ /* 0x0001e20000000200 */
[----:B------:R-:W-:Y:S01]  /*d1c90*/  LOP3.LUT R10, R6, 0xffff, RZ, 0xc0, !PT ;  /* 0x0000ffff060a7812 */ /* 0x000fe200078ec0ff */
[----:B------:R-:W-:Y:S01]  /*d1ca0*/  NOP ;  /* 0x0000000000007918 */ /* 0x000fe20000000000 */
[----:B------:R-:W-:Y:S01]  /*d1cb0*/  LOP3.LUT R9, R7, 0xffff, RZ, 0xc0, !PT ;  /* 0x0000ffff07097812 */ /* 0x000fe200078ec0ff */
[----:B------:R-:W4:Y:S04]  /*d1cc0*/  LDL.LU R6, [R1+0x1904] ;  /* 0x0019040001067983 */ /* 0x000f280000300800 */
[----:B------:R-:W4:Y:S01]  /*d1cd0*/  LDL.LU R7, [R1+0x1900] ;  /* 0x0019000001077983 */ /* 0x000f220000300800 */
[----:B0-----:R-:W-:-:S03]  /*d1ce0*/  PRMT R25, R52, 0x4210, R11 ;  /* 0x0000421034197816 */ /* 0x001fc6000000000b */
[----:B------:R-:W0:Y:S04]  /*d1cf0*/  LDS.128 R28, [R56] ;  /* 0x00000000381c7984 */ /* 0x000e280000000c00 */
[----:B------:R-:W4:Y:S01]  /*d1d00*/  LDL.LU R52, [R1+0x18f0] ;  /* 0x0018f00001347983 */ /* 0x000f220000300800 */
[----:B------:R-:W-:Y:S02]  /*d1d10*/  PRMT R24, R51, 0x4210, R18 ;  /* 0x0000421033187816 */ /* 0x000fe40000000012 */
[----:B--2---:R-:W-:Y:S02]  /*d1d20*/  PRMT R26, R4, 0x4210, R10 ;  /* 0x00004210041a7816 */ /* 0x004fe4000000000a */
[----:B------:R-:W2:Y:S04]  /*d1d30*/  LDL.LU R4, [R1+0x18ec] ;  /* 0x0018ec0001047983 */ /* 0x000ea80000300800 */
[----:B------:R-:W2:Y:S01]  /*d1d40*/  LDL.LU R23, [R1+0x1a60] ;  /* 0x001a600001177983 */ /* 0x000ea20000300800 */
[----:B------:R-:W-:Y:S01]  /*d1d50*/  PRMT R27, R5, 0x4210, R9 ;  /* 0x00004210051b7816 */ /* 0x000fe20000000009 */
[----:B------:R-:W-:-:S02]  /*d1d60*/  NOP ;  /* 0x0000000000007918 */ /* 0x000fc40000000000 */
[----:B------:R-:W2:Y:S04]  /*d1d70*/  LDL.LU R15, [R1+0x1a5c] ;  /* 0x001a5c00010f7983 */ /* 0x000ea80000300800 */
[----:B0-----:R-:W-:Y:S04]  /*d1d80*/  STL.64 [R1+0x300], R28 ;  /* 0x0003001c01007387 */ /* 0x001fe80000100a00 */
[----:B------:R-:W-:Y:S04]  /*d1d90*/  STL.64 [R1+0x308], R30 ;  /* 0x0003081e01007387 */ /* 0x000fe80000100a00 */
[----:B------:R-:W2:Y:S04]  /*d1da0*/  LDL.LU R51, [R1+0x1a58] ;  /* 0x001a580001337983 */ /* 0x000ea80000300800 */
[----:B------:R-:W2:Y:S04]  /*d1db0*/  LDL.LU R5, [R1+0x1a50] ;  /* 0x001a500001057983 */ /* 0x000ea80000300800 */
[----:B------:R-:W2:Y:S04]  /*d1dc0*/  LDL.LU R20, [R1+0x29c] ;  /* 0x00029c0001147983 */ /* 0x000ea80000300800 */
[----:B------:R0:W-:Y:S01]  /*d1dd0*/  STSM.16.M88.4 [R56], R24 ;  /* 0x0000001838007844 */ /* 0x0001e20000000200 */
[----:B------:R-:W-:-:S03]  /*d1de0*/  NOP ;  /* 0x0000000000007918 */ /* 0x000fc60000000000 */
[----:B------:R-:W1:Y:S01]  /*d1df0*/  LDS.128 R28, [R56] ;  /* 0x00000000381c7984 */ /* 0x000e620000000c00 */
[----:B---3--:R-:W-:Y:S02]  /*d1e00*/  LOP3.LUT R8, R8, 0xffff, RZ, 0xc0, !PT ;  /* 0x0000ffff08087812 */ /* 0x008fe400078ec0ff */
[----:B----4-:R-:W-:Y:S02]  /*d1e10*/  LOP3.LUT R17, R13, 0xffff, RZ, 0xc0, !PT ;  /* 0x0000ffff0d117812 */ /* 0x010fe400078ec0ff */
[----:B------:R-:W-:Y:S02]  /*d1e20*/  LOP3.LUT R14, R53, 0xffff, RZ, 0xc0, !PT ;  /* 0x0000ffff350e7812 */ /* 0x000fe400078ec0ff */
[----:B------:R-:W3:Y:S01]  /*d1e30*/  LDL.LU R53, [R1+0x2a0] ;  /* 0x0002a00001357983 */ /* 0x000ee20000300800 */
[----:B------:R-:W-:-:S03]  /*d1e40*/  LOP3.LUT R13, R54, 0xffff, RZ, 0xc0, !PT ;  /* 0x0000ffff360d7812 */ /* 0x000fc600078ec0ff */
[----:B------:R-:W4:Y:S01]  /*d1e50*/  LDL.LU R54, [R1+0x2a4] ;  /* 0x0002a40001367983 */ /* 0x000f220000300800 */
[----:B0-----:R-:W-:-:S03]  /*d1e60*/  PRMT R24, R55, 0x4210, R8 ;  /* 0x0000421037187816 */ /* 0x001fc60000000008 */
[----:B------:R-:W4:Y:S04]  /*d1e70*/  LDL.LU R55, [R1+0x2a8] ;  /* 0x0002a80001377983 */ /* 0x000f280000300800 */
[----:B-1----:R-:W-:Y:S04]  /*d1e80*/  STL.64 [R1+0x2e0], R28 ;  /* 0x0002e01c01007387 */ /* 0x002fe80000100a00 */
[----:B------:R-:W-:Y:S01]  /*d1e90*/  STL.64 [R1+0x2e8], R30 ;  /* 0x0002e81e01007387 */ /* 0x000fe20000100a00 */
[----:B------:R-:W-:Y:S01]  /*d1ea0*/  NOP ;  /* 0x0000000000007918 */ /* 0x000fe20000000000 */
[----:B------:R-:W-:-:S02]  /*d1eb0*/  PRMT R25, R48, 0x4210, R17 ;  /* 0x0000421030197816 */ /* 0x000fc40000000011 */
[----:B------:R-:W4:Y:S01]  /*d1ec0*/  LDL.LU R16, [R1+0x2ac] ;  /* 0x0002ac0001107983 */ /* 0x000f220000300800 */
[----:B------:R-:W-:-:S03]  /*d1ed0*/  PRMT R26, R49, 0x4210, R14 ;  /* 0x00004210311a7816 */ /* 0x000fc6000000000e */
[----:B------:R-:W4:Y:S01]  /*d1ee0*/  LDL.LU R48, [R1+0x2b0] ;  /* 0x0002b00001307983 */ /* 0x000f220000300800 */
[----:B------:R-:W-:-:S03]  /*d1ef0*/  PRMT R27, R50, 0x4210, R13 ;  /* 0x00004210321b7816 */ /* 0x000fc6000000000d */
[----:B------:R-:W4:Y:S04]  /*d1f00*/  LDL.LU R49, [R1+0x2b4] ;  /* 0x0002b40001317983 */ /* 0x000f280000300800 */
[----:B------:R-:W4:Y:S01]  /*d1f10*/  LDL.LU R50, [R1+0x290] ;  /* 0x0002900001327983 */ /* 0x000f220000300800 */
[----:B------:R-:W-:Y:S02]  /*d1f20*/  LOP3.LUT R12, R6, 0xffff, RZ, 0xc0, !PT ;  /* 0x0000ffff060c7812 */ /* 0x000fe400078ec0ff */
[----:B------:R-:W-:Y:S02]  /*d1f30*/  LOP3.LUT R6, R52, 0xffff, RZ, 0xc0, !PT ;  /* 0x0000ffff34067812 */ /* 0x000fe400078ec0ff */
[----:B------:R-:W4:Y:S04]  /*d1f40*/  LDL.LU R52, [R1+0x2b8] ;  /* 0x0002b80001347983 */ /* 0x000f280000300800 */
[----:B------:R-:W-:Y:S01]  /*d1f50*/  STSM.16.M88.4 [R56], R24 ;  /* 0x0000001838007844 */ /* 0x000fe20000000200 */
[----:B------:R-:W-:-:S03]  /*d1f60*/  NOP ;  /* 0x0000000000007918 */ /* 0x000fc60000000000 */
[----:B------:R-:W0:Y:S01]  /*d1f70*/  LDS.128 R28, [R56] ;  /* 0x00000000381c7984 */ /* 0x000e220000000c00 */
[----:B------:R-:W-:-:S03]  /*d1f80*/  LOP3.LUT R7, R7, 0xffff, RZ, 0xc0, !PT ;  /* 0x0000ffff07077812 */ /* 0x000fc600078ec0ff */
[----:B0-----:R-:W-:Y:S04]  /*d1f90*/  STL.64 [R1+0x200], R28 ;  /* 0x0002001c01007387 */ /* 0x001fe80000100a00 */
[----:B------:R-:W-:Y:S01]  /*d1fa0*/  STL.64 [R1+0x208], R30 ;  /* 0x0002081e01007387 */ /* 0x000fe20000100a00 */
[----:B------:R-:W-:Y:S01]  /*d1fb0*/  NOP ;  /* 0x0000000000007918 */ /* 0x000fe20000000000 */
[----:B--2---:R-:W-:Y:S02]  /*d1fc0*/  LOP3.LUT R4, R4, 0xffff, RZ, 0xc0, !PT ;  /* 0x0000ffff04047812 */ /* 0x004fe400078ec0ff */
[----:B------:R-:W-:Y:S02]  /*d1fd0*/  PRMT R24, R23, 0x4210, R12 ;  /* 0x0000421017187816 */ /* 0x000fe4000000000c */
[----:B------:R-:W-:-:S02]  /*d1fe0*/  PRMT R25, R15, 0x4210, R7 ;  /* 0x000042100f197816 */ /* 0x000fc40000000007 */
[----:B------:R-:W2:Y:S01]  /*d1ff0*/  LDL.LU R15, [R1+0x2bc] ;  /* 0x0002bc00010f7983 */ /* 0x000ea20000300800 */
[----:B------:R-:W-:-:S03]  /*d2000*/  PRMT R26, R51, 0x4210, R6 ;  /* 0x00004210331a7816 */ /* 0x000fc60000000006 */
[----:B------:R-:W2:Y:S01]  /*d2010*/  LDL.LU R51, [R1+0x358] ;  /* 0x0003580001337983 */ /* 0x000ea20000300800 */
[----:B------:R-:W-:-:S03]  /*d2020*/  PRMT R27, R5, 0x4210, R4 ;  /* 0x00004210051b7816 */ /* 0x000fc60000000004 */
[----:B------:R-:W2:Y:S04]  /*d2030*/  LDL.LU R5, [R1+0x294] ;  /* 0x0002940001057983 */ /* 0x000ea80000300800 */
[----:B------:R-:W-:Y:S01]  /*d2040*/  STSM.16.M88.4 [R56], R24 ;  /* 0x0000001838007844 */ /* 0x000fe20000000200 */
[----:B------:R-:W-:-:S03]  /*d2050*/  NOP ;  /* 0x0000000000007918 */ /* 0x000fc60000000000 */
[----:B------:R-:W0:Y:S01]  /*d2060*/  LDS.128 R24, [R56] ;  /* 0x0000000038187984 */ /* 0x000e220000000c00 */
[----:B------:R-:W-:Y:S02]  /*d2070*/  PRMT R20, R20, 0x5210, R59 ;  /* 0x0000521014147816 */ /* 0x000fe4000000003b */
[----:B---3--:R-:W-:Y:S02]  /*d2080*/  PRMT R21, R53, 0x5210, R21 ;  /* 0x0000521035157816 */ /* 0x008fe40000000015 */
[----:B------:R-:W3:Y:S01]  /*d2090*/  LDL.LU R53, [R1+0x1760] ;  /* 0x0017600001357983 */ /* 0x000ee20000300800 */
[----:B----4-:R-:W-:-:S03]  /*d20a0*/  PRMT R22, R54, 0x5210, R22 ;  /* 0x0000521036167816 */ /* 0x010fc60000000016 */
[----:B------:R-:W4:Y:S01]  /*d20b0*/  LDL.LU R54, [R1+0x1764] ;  /* 0x0017640001367983 */ /* 0x000f220000300800 */
[----:B------:R-:W-:Y:S01]  /*d20c0*/  PRMT R23, R55, 0x5210, R19 ;  /* 0x0000521037177816 */ /* 0x000fe20000000013 */
[----:B------:R-:W-:Y:S02]  /*d20d0*/  NOP ;  /* 0x0000000000007918 */ /* 0x000fe40000000000 */
[----:B------:R-:W4:Y:S04]  /*d20e0*/  LDL.LU R55, [R1+0x1768] ;  /* 0x0017680001377983 */ /* 0x000f280000300800 */
[----:B------:R1:W-:Y:S04]  /*d20f0*/  STSM.16.M88.4 [R56], R20 ;  /* 0x0000001438007844 */ /* 0x0003e80000000200 */
[----:B0-----:R-:W-:Y:S04]  /*d2100*/  STL.64 [R1+0x2d0], R24 ;  /* 0x0002d01801007387 */ /* 0x001fe80000100a00 */
[----:B------:R-:W-:Y:S01]  /*d2110*/  STL.64 [R1+0x2d8], R26 ;  /* 0x0002d81a01007387 */ /* 0x000fe20000100a00 */
[----:B------:R-:W-:-:S03]  /*d2120*/  NOP ;  /* 0x0000000000007918 */ /* 0x000fc60000000000 */
[----:B------:R-:W0:Y:S01]  /*d2130*/  LDS.128 R24, [R56] ;  /* 0x0000000038187984 */ /* 0x000e220000000c00 */
[----:B-1----:R-:W-:Y:S02]  /*d2140*/  PRMT R22, R49, 0x5210, R10 ;  /* 0x0000521031167816 */ /* 0x002fe4000000000a */
[----:B------:R-:W-:Y:S02]  /*d2150*/  PRMT R20, R16, 0x5210, R18 ;  /* 0x0000521010147816 */ /* 0x000fe40000000012 */
[----:B------:R-:W-:Y:S02]  /*d2160*/  PRMT R21, R48, 0x5210, R11 ;  /* 0x0000521030157816 */ /* 0x000fe4000000000b */
[----:B------:R-:W-:Y:S01]  /*d2170*/  PRMT R23, R50, 0x5210, R9 ;  /* 0x0000521032177816 */ /* 0x000fe20000000009 */
[----:B------:R-:W-:Y:S01]  /*d2180*/  NOP ;  /* 0x0000000000007918 */ /* 0x000fe20000000000 */
[----:B------:R-:W-:Y:S01]  /*d2190*/  PRMT R16, R52, 0x5210, R8 ;  /* 0x0000521034107816 */ /* 0x000fe20000000008 */
[----:B0-----:R-:W-:Y:S04]  /*d21a0*/  STL.64 [R1+0x2c0], R24 ;  /* 0x0002c01801007387 */ /* 0x001fe80000100a00 */
[----:B------:R-:W-:Y:S04]  /*d21b0*/  STL.64 [R1+0x2c8], R26 ;  /* 0x0002c81a01007387 */ /* 0x000fe80000100a00 */
[----:B------:R-:W4:Y:S04]  /*d21c0*/  LDL.LU R10, [R1+0x2aac] ;  /* 0x002aac00010a7983 */ /* 0x000f280000300800 */
[----:B------:R-:W4:Y:S04]  /*d21d0*/  LDL.LU R11, [R1+0x2aa8] ;  /* 0x002aa800010b7983 */ /* 0x000f280000300800 */
[----:B------:R-:W4:Y:S04]  /*d21e0*/  LDL.LU R8, [R1+0x2aa4] ;  /* 0x002aa40001087983 */ /* 0x000f280000300800 */
[----:B------:R-:W4:Y:S04]  /*d21f0*/  LDL.LU R9, [R1+0x2aa0] ;  /* 0x002aa00001097983 */ /* 0x000f280000300800 */
[----:B------:R-:W4:Y:S04]  /*d2200*/  LDL.LU R48, [R1+0x1a70] ;  /* 0x001a700001307983 */ /* 0x000f280000300800 */
[----:B------:R-:W-:Y:S01]  /*d2210*/  STSM.16.M88.4 [R56], R20 ;  /* 0x0000001438007844 */ /* 0x000fe20000000200 */
[----:B------:R-:W-:-:S03]  /*d2220*/  NOP ;  /* 0x0000000000007918 */ /* 0x000fc60000000000 */
[----:B------:R-:W0:Y:S04]  /*d2230*/  LDS.128 R20, [R56] ;  /* 0x0000000038147984 */ /* 0x000e280000000c00 */
[----:B------:R-:W4:Y:S04]  /*d2240*/  LDL.LU R49, [R1+0x1a6c] ;  /* 0x001a6c0001317983 */ /* 0x000f280000300800 */
[----:B------:R-:W4:Y:S04]  /*d2250*/  LDL.LU R50, [R1+0x1a68] ;  /* 0x001a680001327983 */ /* 0x000f280000300800 */
[----:B------:R-:W4:Y:S04]  /*d2260*/  LDL.LU R52, [R1+0x1a64] ;  /* 0x001a640001347983 */ /* 0x000f280000300800 */
[----:B0-----:R-:W-:Y:S04]  /*d2270*/  STL.64 [R1+0x2b0], R20 ;  /* 0x0002b01401007387 */ /* 0x001fe80000100a00 */
[----:B------:R-:W-:Y:S01]  /*d2280*/  STL.64 [R1+0x2b8], R22 ;  /* 0x0002b81601007387 */ /* 0x000fe20000100a00 */
[----:B--2---:R-:W-:-:S02]  /*d2290*/  PRMT R17, R15, 0x5210, R17 ;  /* 0x000052100f117816 */ /* 0x004fc40000000011 */
[----:B------:R-:W-:Y:S02]  /*d22a0*/  PRMT R18, R51, 0x5210, R14 ;  /* 0x0000521033127816 */ /* 0x000fe4000000000e */
[----:B------:R-:W-:Y:S01]  /*d22b0*/  PRMT R19, R5, 0x5210, R13 ;  /* 0x0000521005137816 */ /* 0x000fe2000000000d */
[----:B------:R-:W-:-:S04]  /*d22c0*/  NOP ;  /* 0x0000000000007918 */ /* 0x000fc80000000000 */
[----:B------:R-:W-:Y:S01]  /*d22d0*/  STSM.16.M88.4 [R56], R16 ;  /* 0x0000001038007844 */ /* 0x000fe20000000200 */
[----:B------:R-:W-:-:S03]  /*d22e0*/  NOP ;  /* 0x0000000000007918 */ /* 0x000fc60000000000 */
[----:B------:R-:W0:Y:S01]  /*d22f0*/  LDS.128 R16, [R56] ;  /* 0x0000000038107984 */ /* 0x000e220000000c00 */
[----:B------:R-:W-:-:S03]  /*d2300*/  PRMT R15, R0, 0x5210, R4 ;  /* 0x00005210000f7816 */ /* 0x000fc60000000004 */
[----:B------:R-:W2:Y:S04]  /*d2310*/  LDL.LU R5, [R1+0x2a74] ;  /* 0x002a740001057983 */ /* 0x000ea80000300800 */
[----:B------:R-:W2:Y:S01]  /*d2320*/  LDL.LU R0, [R1+0x4f1c] ;  /* 0x004f1c0001007983 */ /* 0x000ea20000300800 */
[----:B---3--:R-:W-:Y:S02]  /*d2330*/  PRMT R12, R53, 0x5210, R12 ;  /* 0x00005210350c7816 */ /* 0x008fe4000000000c */
[----:B----4-:R-:W-:Y:S02]  /*d2340*/  PRMT R13, R54, 0x5210, R7 ;  /* 0x00005210360d7816 */ /* 0x010fe40000000007 */
[----:B------:R-:W-:Y:S01]  /*d2350*/  PRMT R14, R55, 0x5210, R6 ;  /* 0x00005210370e7816 */ /* 0x000fe20000000006 */
[----:B------:R-:W-:Y:S01]  /*d2360*/  NOP ;  /* 0x0000000000007918 */ /* 0x000fe20000000000 */
[----:B------:R-:W3:Y:S04]  /*d2370*/  LDL.LU R6, [R1+0x2a70] ;  /* 0x002a700001067983 */ /* 0x000ee80000300800 */
[----:B------:R-:W4:Y:S04]  /*d2380*/  LDL.LU R7, [R1+0x2a64] ;  /* 0x002a640001077983 */ /* 0x000f280000300800 */
[----:B------:R-:W4:Y:S04]  /*d2390*/  LDL.LU R4, [R1+0x2a60] ;  /* 0x002a600001047983 */ /* 0x000f280000300800 */
[----:B------:R-:W4:Y:S04]  /*d23a0*/  LDL.LU R51, [R1+0x1a7c] ;  /* 0x001a7c0001337983 */ /* 0x000f280000300800 */
[----:B------:R-:W4:Y:S04]  /*d23b0*/  LDL.LU R53, [R1+0x1a78] ;  /* 0x001a780001357983 */ /* 0x000f280000300800 */
[----:B------:R-:W4:Y:S04]  /*d23c0*/  LDL.LU R54, [R1+0x1a74] ;  /* 0x001a740001367983 */ /* 0x000f280000300800 */
[----:B0-----:R-:W-:Y:S04]  /*d23d0*/  STL.64 [R1+0x2a0], R16 ;  /* 0x0002a01001007387 */ /* 0x001fe80000100a00 */
[----:B------:R0:W-:Y:S04]  /*d23e0*/  STL.64 [R1+0x2a8], R18 ;  /* 0x0002a81201007387 */ /* 0x0001e80000100a00 */
[----:B------:R-:W4:Y:S01]  /*d23f0*/  LDL.LU R55, [R1+0x17a0] ;  /* 0x0017a00001377983 */ /* 0x000f220000300800 */
[----:B------:R-:W-:-:S02]  /*d2400*/  LOP3.LUT R59, R10, 0xffff, RZ, 0xc0, !PT ;  /* 0x0000ffff0a3b7812 */ /* 0x000fc400078ec0ff */
[----:B0-----:R-:W-:Y:S02]  /*d2410*/  LOP3.LUT R18, R8, 0xffff, RZ, 0xc0, !PT ;  /* 0x0000ffff08127812 */ /* 0x001fe400078ec0ff */
[----:B------:R-:W-:Y:S02]  /*d2420*/  PRMT R8, R48, 0x4210, R59 ;  /* 0x0000421030087816 */ /* 0x000fe4000000003b */
[----:B------:R-:W4:Y:S04]  /*d2430*/  LDL.LU R48, [R1+0x2a14] ;  /* 0x002a140001307983 */ /* 0x000f280000300800 */
[----:B------:R-:W-:Y:S01]  /*d2440*/  STSM.16.M88.4 [R56], R12 ;  /* 0x0000000c38007844 */ /* 0x000fe20000000200 */
[----:B------:R-:W-:-:S03]  /*d2450*/  NOP ;  /* 0x0000000000007918 */ /* 0x000fc60000000000 */
[----:B------:R-:W0:Y:S01]  /*d2460*/  LDS.128 R12, [R56] ;  /* 0x00000000380c7984 */ /* 0x000e220000000c00 */
[----:B------:R-:W-:Y:S02]  /*d2470*/  LOP3.LUT R19, R11, 0xffff, RZ, 0xc0, !PT ;  /* 0x0000ffff0b137812 */ /* 0x000fe400078ec0ff */
[----:B------:R-:W-:Y:S02]  /*d2480*/  LOP3.LUT R17, R9, 0xffff, RZ, 0xc0, !PT ;  /* 0x0000ffff09117812 */ /* 0x000fe400078ec0ff */
[----:B------:R-:W-:Y:S02]  /*d2490*/  PRMT R9, R49, 0x4210, R19 ;  /* 0x0000421031097816 */ /* 0x000fe40000000013 */
[----:B------:R-:W-:Y:S01]  /*d24a0*/  PRMT R10, R50, 0x4210, R18 ;  /* 0x00004210320a7816 */ /* 0x000fe20000000012 */
[----:B------:R-:W4:Y:S01]  /*d24b0*/  LDL.LU R49, [R1+0x2a10] ;  /* 0x002a100001317983 */ /* 0x000f220000300800 */
[----:B------:R-:W-:Y:S01]  /*d24c0*/  PRMT R11, R52, 0x4210, R17 ;  /* 0x00004210340b7816 */ /* 0x000fe20000000011 */
[----:B------:R-:W-:-:S02]  /*d24d0*/  NOP ;  /* 0x0000000000007918 */ /* 0x000fc40000000000 */
[----:B------:R-:W4:Y:S04]  /*d24e0*/  LDL.LU R50, [R1+0x2a04] ;  /* 0x002a040001327983 */ /* 0x000f280000300800 */
[----:B------:R1:W-:Y:S01]  /*d24f0*/  STSM.16.M88.4 [R56], R8 ;  /* 0x0000000838007844 */ /* 0x0003e20000000200 */
[----:B------:R-:W-:-:S03]  /*d2500*/  NOP ;  /* 0x0000000000007918 */ /* 0x000fc60000000000 */
[----:B------:R-:W4:Y:S04]  /*d2510*/  LDS.128 R28, [R56] ;  /* 0x00000000381c7984 */ /* 0x000f280000000c00 */
[----:B0-----:R-:W-:Y:S04]  /*d2520*/  STL.64 [R1+0x290], R12 ;  /* 0x0002900c01007387 */ /* 0x001fe80000100a00 */
[----:B------:R3:W-:Y:S04]  /*d2530*/  STL.64 [R1+0x298], R14 ;  /* 0x0002980e01007387 */ /* 0x0007e80000100a00 */
[----:B-1----:R-:W4:Y:S04]  /*d2540*/  LDL.LU R10, [R1+0x2a00] ;  /* 0x002a0000010a7983 */ /* 0x002f280000300800 */
        /* <DEDUP_REMOVED lines=8> */
[----:B------:R-:W4:Y:S01]  /*d25d0*/  LDL.LU R7, [R1+0x192c] ;  /* 0x00192c0001077983 */ /* 0x000f220000300800 */
[----:B------:R-:W-:Y:S02]  /*d25e0*/  LOP3.LUT R4, R4, 0xffff, RZ, 0xc0, !PT ;  /* 0x0000ffff04047812 */ /* 0x000fe400078ec0ff */
[----:B------:R-:W-:Y:S02]  /*d25f0*/  PRMT R24, R51, 0x4210, R16 ;  /* 0x0000421033187816 */ /* 0x000fe40000000010 */
[----:B------:R-:W-:Y:S02]  /*d2600*/  PRMT R25, R53, 0x4210, R15 ;  /* 0x0000421035197816 */ /* 0x000fe4000000000f */
[----:B------:R-:W4:Y:S01]  /*d2610*/  LDL.LU R53, [R1+0x191c] ;  /* 0x00191c0001357983 */ /* 0x000f220000300800 */
[----:B------:R-:W-:-:S03]  /*d2620*/  PRMT R26, R54, 0x4210, R14 ;  /* 0x00004210361a7816 */ /* 0x000fc6000000000e */
[----:B------:R-:W4:Y:S04]  /*d2630*/  LDL.LU R54, [R1+0x1918] ;  /* 0x0019180001367983 */ /* 0x000f280000300800 */
[----:B------:R-:W4:Y:S04]  /*d2640*/  LDL.LU R23, [R1+0x1a98] ;  /* 0x001a980001177983 */ /* 0x000f280000300800 */
[----:B------:R-:W4:Y:S01]  /*d2650*/  LDL.LU R20, [R1+0x1a94] ;  /* 0x001a940001147983 */ /* 0x000f220000300800 */
[----:B------:R-:W-:Y:S01]  /*d2660*/  PRMT R27, R55, 0x4210, R4 ;  /* 0x00004210371b7816 */ /* 0x000fe20000000004 */
[----:B------:R-:W-:-:S02]  /*d2670*/  NOP ;  /* 0x0000000000007918 */ /* 0x000fc40000000000 */
[----:B------:R-:W4:Y:S04]  /*d2680*/  LDL.LU R51, [R1+0x1a90] ;  /* 0x001a900001337983 */ /* 0x000f280000300800 */
[----:B------:R-:W4:Y:S04]  /*d2690*/  LDL.LU R55, [R1+0x1a8c] ;  /* 0x001a8c0001377983 */ /* 0x000f280000300800 */
[----:B------:R-:W-:Y:S04]  /*d26a0*/  STL.64 [R1+0x1f0], R28 ;  /* 0x0001f01c01007387 */ /* 0x000fe80000100a00 */
[----:B------:R-:W-:Y:S04]  /*d26b0*/  STL.64 [R1+0x1f8], R30 ;  /* 0x0001f81e01007387 */ /* 0x000fe80000100a00 */
[----:B------:R-:W4:Y:S01]  /*d26c0*/  LDL.LU R21, [R1+0x176c] ;  /* 0x00176c0001157983 */ /* 0x000f220000300800 */
[----:B------:R-:W-:-:S03]  /*d26d0*/  LOP3.LUT R12, R48, 0xffff, RZ, 0xc0, !PT ;  /* 0x0000ffff300c7812 */ /* 0x000fc600078ec0ff */
[----:B------:R-:W4:Y:S04]  /*d26e0*/  LDL.LU R48, [R1+0x1770] ;  /* 0x0017700001307983 */ /* 0x000f280000300800 */
[----:B------:R0:W-:Y:S01]  /*d26f0*/  STSM.16.M88.4 [R56], R24 ;  /* 0x0000001838007844 */ /* 0x0001e20000000200 */
[----:B------:R-:W-:-:S03]  /*d2700*/  NOP ;  /* 0x0000000000007918 */ /* 0x000fc60000000000 */
[----:B------:R-:W1:Y:S01]  /*d2710*/  LDS.128 R28, [R56] ;  /* 0x00000000381c7984 */ /* 0x000e620000000c00 */
[----:B------:R-:W-:-:S03]  /*d2720*/  LOP3.LUT R13, R49, 0xffff, RZ, 0xc0, !PT ;  /* 0x0000ffff310d7812 */ /* 0x000fc600078ec0ff */
[----:B------:R-:W4:Y:S01]  /*d2730*/  LDL.LU R49, [R1+0x1774] ;  /* 0x0017740001317983 */ /* 0x000f220000300800 */
[----:B------:R-:W-:-:S03]  /*d2740*/  LOP3.LUT R11, R50, 0xffff, RZ, 0xc0, !PT ;  /* 0x0000ffff320b7812 */ /* 0x000fc600078ec0ff */
[----:B------:R-:W4:Y:S01]  /*d2750*/  LDL.LU R50, [R1+0x1778] ;  /* 0x0017780001327983 */ /* 0x000f220000300800 */
[----:B------:R-:W-:Y:S02]  /*d2760*/  LOP3.LUT R10, R10, 0xffff, RZ, 0xc0, !PT ;  /* 0x0000ffff0a0a7812 */ /* 0x000fe400078ec0ff */
[----:B0-----:R-:W-:Y:S02]  /*d2770*/  PRMT R24, R8, 0x4210, R12 ;  /* 0x0000421008187816 */ /* 0x001fe4000000000c */
[----:B------:R-:W-:Y:S02]  /*d2780*/  PRMT R25, R9, 0x4210, R13 ;  /* 0x0000421009197816 */ /* 0x000fe4000000000d */
[----:B------:R-:W-:Y:S02]  /*d2790*/  PRMT R26, R52, 0x4210, R11 ;  /* 0x00004210341a7816 */ /* 0x000fe4000000000b */
[----:B------:R-:W4:Y:S01]  /*d27a0*/  LDL.LU R52, [R1+0x1780] ;  /* 0x0017800001347983 */ /* 0x000f220000300800 */
[----:B------:R-:W-:-:S02]  /*d27b0*/  PRMT R16, R0, 0x5210, R16 ;  /* 0x0000521000107816 */ /* 0x000fc40000000010 */
[----:B--2---:R-:W-:Y:S01]  /*d27c0*/  PRMT R27, R5, 0x4210, R10 ;  /* 0x00004210051b7816 */ /* 0x004fe2000000000a */
[----:B------:R-:W-:-:S04]  /*d27d0*/  NOP ;  /* 0x0000000000007918 */ /* 0x000fc80000000000 */
[----:B------:R0:W-:Y:S04]  /*d27e0*/  STSM.16.M88.4 [R56], R24 ;  /* 0x0000001838007844 */ /* 0x0001e80000000200 */
[----:B------:R-:W2:Y:S04]  /*d27f0*/  LDL.LU R5, [R1+0x1784] ;  /* 0x0017840001057983 */ /* 0x000ea80000300800 */
[----:B-1----:R-:W-:Y:S04]  /*d2800*/  STL.64 [R1+0x1e0], R28 ;  /* 0x0001e01c01007387 */ /* 0x002fe80000100a00 */
[----:B------:R-:W-:Y:S01]  /*d2810*/  STL.64 [R1+0x1e8], R30 ;  /* 0x0001e81e01007387 */ /* 0x000fe20000100a00 */
        /* <DEDUP_REMOVED lines=8> */
[----:B0-----:R-:W-:Y:S02]  /*d28a0*/  PRMT R24, R23, 0x4210, R9 ;  /* 0x0000421017187816 */ /* 0x001fe40000000009 */
[----:B------:R-:W-:Y:S02]  /*d28b0*/  PRMT R25, R20, 0x4210, R8 ;  /* 0x0000421014197816 */ /* 0x000fe40000000008 */
[----:B------:R-:W-:Y:S02]  /*d28c0*/  PRMT R26, R51, 0x4210, R7 ;  /* 0x00004210331a7816 */ /* 0x000fe40000000007 */
[----:B------:R-:W-:Y:S01]  /*d28d0*/  PRMT R27, R55, 0x4210, R6 ;  /* 0x00004210371b7816 */ /* 0x000fe20000000006 */
[----:B------:R-:W-:-:S04]  /*d28e0*/  NOP ;  /* 0x0000000000007918 */ /* 0x000fc80000000000 */
[----:B------:R-:W-:Y:S01]  /*d28f0*/  STSM.16.M88.4 [R56], R24 ;  /* 0x0000001838007844 */ /* 0x000fe20000000200 */
[----:B------:R-:W-:-:S03]  /*d2900*/  NOP ;  /* 0x0000000000007918 */ /* 0x000fc60000000000 */
[----:B------:R-:W0:Y:S04]  /*d2910*/  LDS.128 R24, [R56] ;  /* 0x0000000038187984 */ /* 0x000e280000000c00 */
[----:B------:R-:W4:Y:S01]  /*d2920*/  LDL.LU R55, [R1+0x1798] ;  /* 0x0017980001377983 */ /* 0x000f220000300800 */
[----:B------:R-:W-:-:S03]  /*d2930*/  PRMT R20, R21, 0x5210, R59 ;  /* 0x0000521015147816 */ /* 0x000fc6000000003b */
[----:B-1----:R-:W-:Y:S04]  /*d2940*/  STL.64 [R1+0x1d0], R28 ;  /* 0x0001d01c01007387 */ /* 0x002fe80000100a00 */
[----:B------:R-:W-:Y:S04]  /*d2950*/  STL.64 [R1+0x1d8], R30 ;  /* 0x0001d81e01007387 */ /* 0x000fe80000100a00 */
[----:B------:R-:W4:Y:S01]  /*d2960*/  LDL R51, [R1+0x1c48] ;  /* 0x001c480001337983 */ /* 0x000f220000100800 */
[----:B------:R-:W-:Y:S02]  /*d2970*/  PRMT R21, R48, 0x5210, R19 ;  /* 0x0000521030157816 */ /* 0x000fe40000000013 */
[----:B------:R-:W-:Y:S01]  /*d2980*/  PRMT R19, R60, 0x5210, R4 ;  /* 0x000052103c137816 */ /* 0x000fe20000000004 */
[----:B0-----:R-:W-:Y:S04]  /*d2990*/  STL.64 [R1+0x1b0], R24 ;  /* 0x0001b01801007387 */ /* 0x001fe80000100a00 */
[----:B------:R-:W-:Y:S04]  /*d29a0*/  STL.64 [R1+0x1b8], R26 ;  /* 0x0001b81a01007387 */ /* 0x000fe80000100a00 */
[----:B------:R-:W3:Y:S04]  /*d29b0*/  LDL.LU R0, [R1+0x4f18] ;  /* 0x004f180001007983 */ /* 0x000ee80000300800 */
[----:B------:R-:W4:Y:S01]  /*d29c0*/  LDL.LU R60, [R1+0x4f14] ;  /* 0x004f1400013c7983 */ /* 0x000f220000300800 */
[----:B------:R-:W-:-:S02]  /*d29d0*/  PRMT R22, R49, 0x5210, R18 ;  /* 0x0000521031167816 */ /* 0x000fc40000000012 */
[----:B------:R-:W-:Y:S01]  /*d29e0*/  PRMT R23, R50, 0x5210, R17 ;  /* 0x0000521032177816 */ /* 0x000fe20000000011 */
[----:B------:R-:W-:-:S04]  /*d29f0*/  NOP ;  /* 0x0000000000007918 */ /* 0x000fc80000000000 */
[----:B------:R-:W-:Y:S01]  /*d2a00*/  STSM.16.M88.4 [R56], R20 ;  /* 0x0000001438007844 */ /* 0x000fe20000000200 */
[----:B------:R-:W-:-:S03]  /*d2a10*/  NOP ;  /* 0x0000000000007918 */ /* 0x000fc60000000000 */
[----:B------:R-:W0:Y:S01]  /*d2a20*/  LDS.128 R20, [R56] ;  /* 0x0000000038147984 */ /* 0x000e220000000c00 */
[----:B--2---:R-:W-:-:S03]  /*d2a30*/  PRMT R18, R5, 0x5210, R14 ;  /* 0x0000521005127816 */ /* 0x004fc6000000000e */
[----:B------:R-:W2:Y:S04]  /*d2a40*/  LDL.LU.64 R4, [R1+0xb48] ;  /* 0x000b480001047983 */ /* 0x000ea80000300a00 */
[----:B0-----:R-:W-:Y:S04]  /*d2a50*/  STL.64 [R1+0x1a0], R20 ;  /* 0x0001a01401007387 */ /* 0x001fe80000100a00 */
[----:B------:R-:W-:Y:S01]  /*d2a60*/  STL.64 [R1+0x1a8], R22 ;  /* 0x0001a81601007387 */ /* 0x000fe20000100a00 */
[----:B---3--:R-:W-:Y:S01]  /*d2a70*/  PRMT R12, R0, 0x5210, R12 ;  /* 0x00005210000c7816 */ /* 0x008fe2000000000c */
[----:B------:R-:W-:-:S02]  /*d2a80*/  NOP ;  /* 0x0000000000007918 */ /* 0x000fc40000000000 */
[----:B------:R-:W3:Y:S01]  /*d2a90*/  LDL.LU R0, [R1+0x4f10] ;  /* 0x004f100001007983 */ /* 0x000ee20000300800 */
[----:B----4-:R-:W-:-:S03]  /*d2aa0*/  PRMT R14, R60, 0x5210, R11 ;  /* 0x000052103c0e7816 */ /* 0x010fc6000000000b */
[----:B------:R-:W4:Y:S01]  /*d2ab0*/  LDL.LU R60, [R1+0x4f0c] ;  /* 0x004f0c00013c7983 */ /* 0x000f220000300800 */
[----:B------:R-:W-:-:S05]  /*d2ac0*/  PRMT R17, R52, 0x5210, R15 ;  /* 0x0000521034117816 */ /* 0x000fca000000000f */
[----:B------:R-:W-:Y:S01]  /*d2ad0*/  STSM.16.M88.4 [R56], R16 ;  /* 0x0000001038007844 */ /* 0x000fe20000000200 */
[----:B------:R-:W-:-:S03]  /*d2ae0*/  NOP ;  /* 0x0000000000007918 */ /* 0x000fc60000000000 */
[----:B------:R-:W0:Y:S01]  /*d2af0*/  LDS.128 R16, [R56] ;  /* 0x0000000038107984 */ /* 0x000e220000000c00 */
[----:B------:R-:W-:Y:S02]  /*d2b00*/  PRMT R13, R53, 0x5210, R13 ;  /* 0x00005210350d7816 */ /* 0x000fe4000000000d */
[----:B------:R-:W-:Y:S01]  /*d2b10*/  PRMT R15, R54, 0x5210, R10 ;  /* 0x00005210360f7816 */ /* 0x000fe2000000000a */
[----:B------:R-:W-:-:S04]  /*d2b20*/  NOP ;  /* 0x0000000000007918 */ /* 0x000fc80000000000 */
[----:B------:R3:W-:Y:S01]  /*d2b30*/  STSM.16.M88.4 [R56], R12 ;  /* 0x0000000c38007844 */ /* 0x0007e20000000200 */
[----:B------:R-:W-:-:S03]  /*d2b40*/  NOP ;  /* 0x0000000000007918 */ /* 0x000fc60000000000 */
[----:B------:R-:W1:Y:S04]  /*d2b50*/  LDS.128 R20, [R56] ;  /* 0x0000000038147984 */ /* 0x000e680000000c00 */
[----:B0-----:R0:W-:Y:S04]  /*d2b60*/  STL.64 [R1+0x190], R16 ;  /* 0x0001901001007387 */ /* 0x0011e80000100a00 */
[----:B------:R-:W-:Y:S01]  /*d2b70*/  STL.64 [R1+0x198], R18 ;  /* 0x0001981201007387 */ /* 0x000fe20000100a00 */
[----:B---3--:R-:W-:-:S03]  /*d2b80*/  PRMT R12, R0, 0x5210, R9 ;  /* 0x00005210000c7816 */ /* 0x008fc60000000009 */
[----:B------:R-:W3:Y:S01]  /*d2b90*/  LDL.LU R0, [R1+0x4f08] ;  /* 0x004f080001007983 */ /* 0x000ee20000300800 */
[----:B----4-:R-:W-:-:S03]  /*d2ba0*/  PRMT R14, R60, 0x5210, R7 ;  /* 0x000052103c0e7816 */ /* 0x010fc60000000007 */
[----:B------:R-:W4:Y:S01]  /*d2bb0*/  LDL.LU R60, [R1+0x4f04] ;  /* 0x004f0400013c7983 */ /* 0x000f220000300800 */
[----:B------:R-:W-:-:S03]  /*d2bc0*/  PRMT R13, R55, 0x5210, R8 ;  /* 0x00005210370d7816 */ /* 0x000fc60000000008 */
[----:B------:R-:W3:Y:S04]  /*d2bd0*/  LDL.LU.64 R8, [R1+0x1d78] ;  /* 0x001d780001087983 */ /* 0x000ee80000300a00 */
[----:B0-----:R-:W3:Y:S01]  /*d2be0*/  LDL R16, [R1+0x24ac] ;  /* 0x0024ac0001107983 */ /* 0x001ee20000100800 */
[----:B------:R-:W-:Y:S01]  /*d2bf0*/  PRMT R15, R61, 0x5210, R6 ;  /* 0x000052103d0f7816 */ /* 0x000fe20000000006 */
[----:B-1----:R-:W-:Y:S01]  /*d2c00*/  IMAD.MOV.U32 R61, RZ, RZ, R23 ;  /* 0x000000ffff3d7224 */ /* 0x002fe200078e0017 */
[----:B------:R-:W-:Y:S01]  /*d2c10*/  NOP ;  /* 0x0000000000007918 */ /* 0x000fe20000000000 */
[----:B------:R-:W-:Y:S04]  /*d2c20*/  STL.64 [R1+0x1c0], R20 ;  /* 0x0001c01401007387 */ /* 0x000fe80000100a00 */
[----:B------:R-:W-:Y:S04]  /*d2c30*/  STL [R1+0x1c8], R22 ;  /* 0x0001c81601007387 */ /* 0x000fe80000100800 */
[----:B------:R-:W3:Y:S04]  /*d2c40*/  LDL R10, [R1+0x24a8] ;  /* 0x0024a800010a7983 */ /* 0x000ee80000100800 */
[----:B------:R-:W-:Y:S04]  /*d2c50*/  STL [R1+0x4ddc], R61 ;  /* 0x004ddc3d01007387 */ /* 0x000fe80000100800 */
[----:B------:R0:W-:Y:S01]  /*d2c60*/  STSM.16.M88.4 [R56], R12 ;  /* 0x0000000c38007844 */ /* 0x0001e20000000200 */
[----:B------:R-:W-:-:S03]  /*d2c70*/  ISETP.LT.AND P5, PT, R51, UR25, !P5 ;  /* 0x0000001933007c0c */ /* 0x000fc6000efa1270 */
[----:B0-----:R-:W3:Y:S04]  /*d2c80*/  LDL.LU R56, [R1+0x4f00] ;  /* 0x004f000001387983 */ /* 0x001ee80000300800 */
[----:B------:R-:W3:Y:S04]  /*d2c90*/  LDL.LU.64 R14, [R1+0x1d70] ;  /* 0x001d7000010e7983 */ /* 0x000ee80000300a00 */
[----:B------:R-:W3:Y:S04]  /*d2ca0*/  LDL R11, [R1+0x24a4] ;  /* 0x0024a400010b7983 */ /* 0x000ee80000100800 */
[----:B------:R-:W3:Y:S01]  /*d2cb0*/  LDL.LU.64 R52, [R1+0x1d68] ;  /* 0x001d680001347983 */ /* 0x000ee20000300a00 */
[----:B------:R-:W-:Y:S01]  /*d2cc0*/  NOP ;  /* 0x0000000000007918 */ /* 0x000fe20000000000 */
[----:B----4-:R-:W-:-:S05]  /*d2cd0*/  PRMT R59, R60, 0x7770, RZ ;  /* 0x000077703c3b7816 */ /* 0x010fca00000000ff */
[----:B--2---:R0:W-:Y:S04]  /*d2ce0*/  @P5 STG.E.U8 desc[UR32][R4.64], R59 ;  /* 0x0000003b04005986 */ /* 0x0041e8000c101120 */
[----:B0-----:R-:W2:Y:S04]  /*d2cf0*/  LDL.LU.64 R4, [R1+0x1d60] ;  /* 0x001d600001047983 */ /* 0x001ea80000300a00 */
[----:B------:R-:W4:Y:S04]  /*d2d00*/  LDL.LU.64 R6, [R1+0x1d58] ;  /* 0x001d580001067983 */ /* 0x000f280000300a00 */
[----:B------:R-:W2:Y:S04]  /*d2d10*/  LDL.LU R55, [R1+0x330] ;  /* 0x0003300001377983 */ /* 0x000ea80000300800 */
[----:B------:R-:W4:Y:S04]  /*d2d20*/  LDL R48, [R1+0x24a0] ;  /* 0x0024a00001307983 */ /* 0x000f280000100800 */
[----:B------:R-:W4:Y:S01]  /*d2d30*/  LDL R49, [R1+0x248c] ;  /* 0x00248c0001317983 */ /* 0x000f220000100800 */
[----:B------:R-:W-:-:S03]  /*d2d40*/  ISETP.LT.AND P5, PT, R51, UR29, !P0 ;  /* 0x0000001d33007c0c */ /* 0x000fc6000c7a1270 */
[----:B------:R-:W4:Y:S01]  /*d2d50*/  LDL.LU.64 R12, [R1+0x1d50] ;  /* 0x001d5000010c7983 */ /* 0x000f220000300a00 */
[----:B------:R-:W-:-:S09]  /*d2d60*/  PRMT R59, R60, 0x7771, RZ ;  /* 0x000077713c3b7816 */ /* 0x000fd200000000ff */
[----:B---3--:R0:W-:Y:S01]  /*d2d70*/  @P5 STG.E.U8 desc[UR32][R8.64], R59 ;  /* 0x0000003b08005986 */ /* 0x0081e2000c101120 */
[----:B------:R-:W-:-:S04]  /*d2d80*/  ISETP.GE.AND P5, PT, R51, UR31, PT ;  /* 0x0000001f33007c0c */ /* 0x000fc8000bfa6270 */
[----:B------:R-:W-:Y:S01]  /*d2d90*/  ISETP.LT.AND P6, PT, R16, UR12, !P5 ;  /* 0x0000000c10007c0c */ /* 0x000fe2000efc1270 */
[----:B0-----:R-:W3:Y:S01]  /*d2da0*/  LDL R8, [R1+0x2478] ;  /* 0x0024780001087983 */ /* 0x001ee20000100800 */
[----:B------:R-:W-:-:S03]  /*d2db0*/  PRMT R59, R60, 0x7772, RZ ;  /* 0x000077723c3b7816 */ /* 0x000fc600000000ff */
[----:B------:R-:W3:Y:S04]  /*d2dc0*/  LDL R9, [R1+0x2474] ;  /* 0x0024740001097983 */ /* 0x000ee80000100800 */
[----:B------:R-:W3:Y:S04]  /*d2dd0*/  LDL.LU R61, [R1+0x2470] ;  /* 0x00247000013d7983 */ /* 0x000ee80000300800 */
[----:B------:R0:W-:Y:S01]  /*d2de0*/  @P6 STG.E.U8 desc[UR32][R14.64], R59 ;  /* 0x0000003b0e006986 */ /* 0x0001e2000c101120 */
[----:B------:R-:W-:-:S03]  /*d2df0*/  ISETP.LT.AND P6, PT, R10, UR14, !P5 ;  /* 0x0000000e0a007c0c */ /* 0x000fc6000efc1270 */
[----:B------:R-:W3:Y:S01]  /*d2e00*/  LDL.LU.64 R20, [R1+0x1d48] ;  /* 0x001d480001147983 */ /* 0x000ee20000300a00 */
[----:B0-----:R-:W-:-:S03]  /*d2e10*/  PRMT R59, R60, 0x7773, RZ ;  /* 0x000077733c3b7816 */ /* 0x001fc600000000ff */
[----:B------:R-:W3:Y:S06]  /*d2e20*/  LDL.LU R14, [R1+0x320] ;  /* 0x00032000010e7983 */ /* 0x000eec0000300800 */
[----:B------:R2:W-:Y:S01]  /*d2e30*/  @P6 STG.E.U8 desc[UR32][R52.64], R59 ;  /* 0x0000003b34006986 */ /* 0x0005e2000c101120 */
[----:B------:R-:W-:-:S03]  /*d2e40*/  ISETP.LT.AND P6, PT, R11, UR16, !P5 ;  /* 0x000000100b007c0c */ /* 0x000fc6000efc1270 */
[----:B------:R-:W3:Y:S04]  /*d2e50*/  LDL.LU.64 R18, [R1+0x1d40] ;  /* 0x001d400001127983 */ /* 0x000ee80000300a00 */
[----:B------:R-:W3:Y:S01]  /*d2e60*/  LDL R50, [R1+0x246c] ;  /* 0x00246c0001327983 */ /* 0x000ee20000100800 */
[----:B--2---:R-:W-:-:S05]  /*d2e70*/  PRMT R59, R55, 0x7770, RZ ;  /* 0x00007770373b7816 */ /* 0x004fca00000000ff */
[----:B------:R0:W-:Y:S04]  /*d2e80*/  @P6 STG.E.U8 desc[UR32][R4.64], R59 ;  /* 0x0000003b04006986 */ /* 0x0001e8000c101120 */
[----:B0-----:R-:W2:Y:S01]  /*d2e90*/  LDL.LU.64 R4, [R1+0x1d38] ;  /* 0x001d380001047983 */ /* 0x001ea20000300a00 */
[----:B----4-:R-:W-:-:S03]  /*d2ea0*/  ISETP.LT.AND P6, PT, R48, UR18, !P5 ;  /* 0x0000001230007c0c */ /* 0x010fc6000efc1270 */
[----:B------:R-:W4:Y:S04]  /*d2eb0*/  LDL R52, [R1+0x2468] ;  /* 0x0024680001347983 */ /* 0x000f280000100800 */
[----:B------:R-:W4:Y:S01]  /*d2ec0*/  LDL.LU.64 R26, [R1+0x1d30] ;  /* 0x001d3000011a7983 */ /* 0x000f220000300a00 */
[----:B------:R-:W-:-:S05]  /*d2ed0*/  PRMT R59, R55, 0x7771, RZ ;  /* 0x00007771373b7816 */ /* 0x000fca00000000ff */
[----:B------:R0:W-:Y:S01]  /*d2ee0*/  @P6 STG.E.U8 desc[UR32][R6.64], R59 ;  /* 0x0000003b06006986 */ /* 0x0001e2000c101120 */
[----:B------:R-:W-:-:S03]  /*d2ef0*/  ISETP.LT.AND P6, PT, R49, UR20, !P5 ;  /* 0x0000001431007c0c */ /* 0x000fc6000efc1270 */
[----:B0-----:R-:W4:Y:S04]  /*d2f00*/  LDL.LU.64 R6, [R1+0x1d28] ;  /* 0x001d280001067983 */ /* 0x001f280000300a00 */
[----:B------:R-:W4:Y:S04]  /*d2f10*/  LDL.LU R54, [R1+0x310] ;  /* 0x0003100001367983 */ /* 0x000f280000300800 */
[----:B------:R-:W4:Y:S01]  /*d2f20*/  LDL R53, [R1+0x2464] ;  /* 0x0024640001357983 */ /* 0x000f220000100800 */
[----:B------:R-:W-:-:S03]  /*d2f30*/  PRMT R59, R55, 0x7772, RZ ;  /* 0x00007772373b7816 */ /* 0x000fc600000000ff */
[----:B------:R-:W4:Y:S04]  /*d2f40*/  LDL R15, [R1+0x2460] ;  /* 0x00246000010f7983 */ /* 0x000f280000100800 */
[----:B------:R-:W4:Y:S04]  /*d2f50*/  LDL.LU R60, [R1+0x245c] ;  /* 0x00245c00013c7983 */ /* 0x000f280000300800 */
[----:B------:R0:W-:Y:S04]  /*d2f60*/  @P6 STG.E.U8 desc[UR32][R12.64], R59 ;  /* 0x0000003b0c006986 */ /* 0x0001e8000c101120 */
[----:B0-----:R-:W4:Y:S01]  /*d2f70*/  LDL.LU.64 R12, [R1+0x1d20] ;  /* 0x001d2000010c7983 */ /* 0x001f220000300a00 */
[----:B---3--:R-:W-:-:S02]  /*d2f80*/  ISETP.LT.AND P6, PT, R8, UR22, !P5 ;  /* 0x0000001608007c0c */ /* 0x008fc4000efc1270 */
[----:B------:R-:W-:Y:S01]  /*d2f90*/  PRMT R59, R55, 0x7773, RZ ;  /* 0x00007773373b7816 */ /* 0x000fe200000000ff */
[----:B------:R-:W3:Y:S04]  /*d2fa0*/  LDL.LU.64 R24, [R1+0x1d18] ;  /* 0x001d180001187983 */ /* 0x000ee80000300a00 */
[----:B------:R-:W3:Y:S06]  /*d2fb0*/  LDL R22, [R1+0x2458] ;  /* 0x0024580001167983 */ /* 0x000eec0000100800 */
[----:B------:R0:W-:Y:S01]  /*d2fc0*/  @P6 STG.E.U8 desc[UR32][R20.64], R59 ;  /* 0x0000003b14006986 */ /* 0x0001e2000c101120 */
[----:B------:R-:W-:-:S02]  /*d2fd0*/  ISETP.LT.AND P6, PT, R9, UR10, !P5 ;  /* 0x0000000a09007c0c */ /* 0x000fc4000efc1270 */
[----:B0-----:R-:W-:Y:S01]  /*d2fe0*/  PRMT R59, R14, 0x7770, RZ ;  /* 0x000077700e3b7816 */ /* 0x001fe200000000ff */
[----:B------:R-:W3:Y:S10]  /*d2ff0*/  LDL.LU.64 R20, [R1+0x1d10] ;  /* 0x001d100001147983 */ /* 0x000ef40000300a00 */
[----:B------:R0:W-:Y:S01]  /*d3000*/  @P6 STG.E.U8 desc[UR32][R18.64], R59 ;  /* 0x0000003b12006986 */ /* 0x0001e2000c101120 */
[----:B------:R-:W-:-:S02]  /*d3010*/  ISETP.LT.AND P6, PT, R61, UR8, !P5 ;  /* 0x000000083d007c0c */ /* 0x000fc4000efc1270 */
[----:B0-----:R-:W-:Y:S01]  /*d3020*/  PRMT R59, R14, 0x7771, RZ ;  /* 0x000077710e3b7816 */ /* 0x001fe200000000ff */
[----:B------:R-:W3:Y:S10]  /*d3030*/  LDL R18, [R1+0x21ac] ;  /* 0x0021ac0001127983 */ /* 0x000ef40000100800 */
[----:B--2---:R0:W-:Y:S04]  /*d3040*/  @P6 STG.E.U8 desc[UR32][R4.64], R59 ;  /* 0x0000003b04006986 */ /* 0x0041e8000c101120 */
[----:B0-----:R-:W2:Y:S01]  /*d3050*/  LDL.LU.64 R4, [R1+0xb40] ;  /* 0x000b400001047983 */ /* 0x001ea20000300a00 */
[----:B------:R-:W-:Y:S01]  /*d3060*/  ISETP.LT.AND P6, PT, R50, UR6, !P5 ;  /* 0x0000000632007c0c */ /* 0x000fe2000efc1270 */
[----:B------:R-:W-:Y:S01]  /*d3070*/  ULDC UR6, c[0x0][0x228] ;  /* 0x00008a0000067ab9 */ /* 0x000fe20000000800 */
[----:B------:R-:W-:Y:S01]  /*d3080*/  PRMT R59, R14, 0x7772, RZ ;  /* 0x000077720e3b7816 */ /* 0x000fe200000000ff */
[----:B------:R-:W2:Y:S04]  /*d3090*/  LDL.LU R55, [R1+0x2f0] ;  /* 0x0002f00001377983 */ /* 0x000ea80000300800 */
[----:B------:R-:W2:Y:S06]  /*d30a0*/  LDL R19, [R1+0x2414] ;  /* 0x0024140001137983 */ /* 0x000eac0000100800 */
[----:B----4-:R0:W-:Y:S01]  /*d30b0*/  @P6 STG.E.U8 desc[UR32][R26.64], R59 ;  /* 0x0000003b1a006986 */ /* 0x0101e2000c101120 */
[----:B------:R-:W-:Y:S01]  /*d30c0*/  ISETP.LT.AND P6, PT, R52, UR4, !P5 ;  /* 0x0000000434007c0c */ /* 0x000fe2000efc1270 */
[----:B------:R-:W-:-:S02]  /*d30d0*/  ULDC UR4, c[0x0][0x228] ;  /* 0x00008a0000047ab9 */ /* 0x000fc40000000800 */
[----:B0-----:R-:W4:Y:S01]  /*d30e0*/  LDL.LU.64 R26, [R1+0x1d08] ;  /* 0x001d0800011a7983 */ /* 0x001f220000300a00 */
[----:B------:R-:W-:-:S09]  /*d30f0*/  PRMT R59, R14, 0x7773, RZ ;  /* 0x000077730e3b7816 */ /* 0x000fd200000000ff */
[----:B------:R0:W-:Y:S01]  /*d3100*/  @P6 STG.E.U8 desc[UR32][R6.64], R59 ;  /* 0x0000003b06006986 */ /* 0x0001e2000c101120 */
[----:B------:R-:W-:-:S03]  /*d3110*/  ISETP.LT.AND P6, PT, R53, UR26, !P5 ;  /* 0x0000001a35007c0c */ /* 0x000fc6000efc1270 */
[----:B0-----:R-:W4:Y:S01]  /*d3120*/  LDL.LU.64 R6, [R1+0x1d00] ;  /* 0x001d000001067983 */ /* 0x001f220000300a00 */
[----:B------:R-:W-:-:S09]  /*d3130*/  PRMT R59, R54, 0x7770, RZ ;  /* 0x00007770363b7816 */ /* 0x000fd200000000ff */
[----:B------:R0:W-:Y:S04]  /*d3140*/  @P6 STG.E.U8 desc[UR32][R12.64], R59 ;  /* 0x0000003b0c006986 */ /* 0x0001e8000c101120 */
[----:B0-----:R-:W4:Y:S01]  /*d3150*/  LDL.LU.64 R12, [R1+0x1cf8] ;  /* 0x001cf800010c7983 */ /* 0x001f220000300a00 */
[----:B------:R-:W-:Y:S01]  /*d3160*/  ISETP.LT.AND P6, PT, R15, UR28, !P5 ;  /* 0x0000001c0f007c0c */ /* 0x000fe2000efc1270 */
[----:B------:R-:W-:Y:S01]  /*d3170*/  ULDC.64 UR28, c[0x0][0x228] ;  /* 0x00008a00001c7ab9 */ /* 0x000fe20000000a00 */
[----:B------:R-:W-:-:S11]  /*d3180*/  PRMT R59, R54, 0x7771, RZ ;  /* 0x00007771363b7816 */ /* 0x000fd600000000ff */
[----:B---3--:R0:W-:Y:S01]  /*d3190*/  @P6 STG.E.U8 desc[UR32][R24.64], R59 ;  /* 0x0000003b18006986 */ /* 0x0081e2000c101120 */
[----:B------:R-:W-:Y:S01]  /*d31a0*/  ISETP.LT.AND P6, PT, R60, UR4, !P5 ;  /* 0x000000043c007c0c */ /* 0x000fe2000efc1270 */
[----:B------:R-:W-:Y:S02]  /*d31b0*/  ULDC UR4, c[0x0][0x228] ;  /* 0x00008a0000047ab9 */ /* 0x000fe40000000800 */
[----:B0-----:R-:W3:Y:S01]  /*d31c0*/  LDL.LU.64 R24, [R1+0x1cf0] ;  /* 0x001cf00001187983 */ /* 0x001ee20000300a00 */
[----:B------:R-:W-:-:S03]  /*d31d0*/  PRMT R59, R54, 0x7772, RZ ;  /* 0x00007772363b7816 */ /* 0x000fc600000000ff */
[----:B------:R-:W3:Y:S01]  /*d31e0*/  LDL.LU R14, [R1+0x180] ;  /* 0x00018000010e7983 */ /* 0x000ee20000300800 */
[----:B------:R-:W-:Y:S01]  /*d31f0*/  ISETP.LT.AND P5, PT, R22, UR4, !P5 ;  /* 0x0000000416007c0c */ /* 0x000fe2000efa1270 */
[----:B------:R-:W-:-:S04]  /*d3200*/  ULDC UR4, c[0x0][0x228] ;  /* 0x00008a0000047ab9 */ /* 0x000fc80000000800 */
[----:B------:R0:W-:Y:S04]  /*d3210*/  @P6 STG.E.U8 desc[UR32][R20.64], R59 ;  /* 0x0000003b14006986 */ /* 0x0001e8000c101120 */
[----:B0-----:R-:W3:Y:S01]  /*d3220*/  LDL.LU.64 R20, [R1+0x1ce8] ;  /* 0x001ce80001147983 */ /* 0x001ee20000300a00 */
[----:B------:R-:W-:-:S05]  /*d3230*/  PRMT R59, R54, 0x7773, RZ ;  /* 0x00007773363b7816 */ /* 0x000fca00000000ff */
[----:B--2---:R0:W-:Y:S04]  /*d3240*/  @P5 STG.E.U8 desc[UR32][R4.64], R59 ;  /* 0x0000003b04005986 */ /* 0x0041e8000c101120 */
[----:B0-----:R-:W2:Y:S01]  /*d3250*/  LDL.LU.64 R4, [R1+0x1ce0] ;  /* 0x001ce00001047983 */ /* 0x001ea20000300a00 */
[----:B------:R-:W-:-:S05]  /*d3260*/  VIADD R59, R51, 0x1 ;  /* 0x00000001333b7836 */ /* 0x000fca0000000000 */
[----:B------:R-:W-:-:S04]  /*d3270*/  ISETP.GE.AND P5, PT, R59, UR29, PT ;  /* 0x0000001d3b007c0c */ /* 0x000fc8000bfa6270 */
[----:B------:R-:W-:Y:S01]  /*d3280*/  ISETP.LT.AND P6, PT, R18, UR4, !P5 ;  /* 0x0000000412007c0c */ /* 0x000fe2000efc1270 */
[----:B------:R-:W-:Y:S01]  /*d3290*/  ULDC UR4, c[0x0][0x228] ;  /* 0x00008a0000047ab9 */ /* 0x000fe20000000800 */
[C---:B------:R-:W-:Y:S02]  /*d32a0*/  PRMT R17, R55.reuse, 0x7770, RZ ;  /* 0x0000777037117816 */ /* 0x040fe400000000ff */
[----:B------:R-:W-:-:S09]  /*d32b0*/  PRMT R59, R55, 0x7771, RZ ;  /* 0x00007771373b7816 */ /* 0x000fd200000000ff */
[----:B----4-:R0:W-:Y:S01]  /*d32c0*/  @P6 STG.E.U8 desc[UR32][R26.64], R17 ;  /* 0x000000111a006986 */ /* 0x0101e2000c101120 */
[----:B------:R-:W-:Y:S01]  /*d32d0*/  ISETP.LT.AND P6, PT, R19, UR4, !P5 ;  /* 0x0000000413007c0c */ /* 0x000fe2000efc1270 */
[----:B------:R-:W-:Y:S02]  /*d32e0*/  ULDC UR4, c[0x0][0x228] ;  /* 0x00008a0000047ab9 */ /* 0x000fe40000000800 */
[----:B0-----:R-:W4:Y:S10]  /*d32f0*/  LDL.LU.64 R26, [R1+0x1cd8] ;  /* 0x001cd800011a7983 */ /* 0x001f340000300a00 */
[----:B------:R0:W-:Y:S01]  /*d3300*/  @P6 STG.E.U8 desc[UR32][R6.64], R59 ;  /* 0x0000003b06006986 */ /* 0x0001e2000c101120 */
[----:B------:R-:W-:Y:S01]  /*d3310*/  ISETP.LT.AND P6, PT, R16, UR4, !P5 ;  /* 0x0000000410007c0c */ /* 0x000fe2000efc1270 */
[----:B------:R-:W-:-:S02]  /*d3320*/  ULDC UR4, c[0x0][0x228] ;  /* 0x00008a0000047ab9 */ /* 0x000fc40000000800 */
[----:B0-----:R-:W4:Y:S01]  /*d3330*/  LDL.LU.64 R6, [R1+0x1cd0] ;  /* 0x001cd00001067983 */ /* 0x001f220000300a00 */
[----:B------:R-:W-:-:S03]  /*d3340*/  PRMT R59, R55, 0x7772, RZ ;  /* 0x00007772373b7816 */ /* 0x000fc600000000ff */
[----:B------:R-:W4:Y:S06]  /*d3350*/  LDL.LU R54, [R1+0x170] ;  /* 0x0001700001367983 */ /* 0x000f2c0000300800 */
[----:B------:R0:W-:Y:S04]  /*d3360*/  @P6 STG.E.U8 desc[UR32][R12.64], R59 ;  /* 0x0000003b0c006986 */ /* 0x0001e8000c101120 */
[----:B0-----:R-:W4:Y:S01]  /*d3370*/  LDL.LU.64 R12, [R1+0x1cc8] ;  /* 0x001cc800010c7983 */ /* 0x001f220000300a00 */
[----:B------:R-:W-:Y:S01]  /*d3380*/  ISETP.LT.AND P6, PT, R10, UR4, !P5 ;  /* 0x000000040a007c0c */ /* 0x000fe2000efc1270 */
[----:B------:R-:W-:-:S02]  /*d3390*/  ULDC UR4, c[0x0][0x228] ;  /* 0x00008a0000047ab9 */ /* 0x000fc40000000800 */
[----:B------:R-:W4:Y:S01]  /*d33a0*/  LDL.LU.64 R28, [R1+0x1cc0] ;  /* 0x001cc000011c7983 */ /* 0x000f220000300a00 */
[----:B------:R-:W-:-:S09]  /*d33b0*/  PRMT R59, R55, 0x7773, RZ ;  /* 0x00007773373b7816 */ /* 0x000fd200000000ff */
[----:B---3--:R0:W-:Y:S01]  /*d33c0*/  @P6 STG.E.U8 desc[UR32][R24.64], R59 ;  /* 0x0000003b18006986 */ /* 0x0081e2000c101120 */
[----:B------:R-:W-:Y:S01]  /*d33d0*/  ISETP.LT.AND P6, PT, R11, UR4, !P5 ;  /* 0x000000040b007c0c */ /* 0x000fe2000efc1270 */
[----:B------:R-:W-:Y:S02]  /*d33e0*/  ULDC UR4, c[0x0][0x228] ;  /* 0x00008a0000047ab9 */ /* 0x000fe40000000800 */
[----:B0-----:R-:W3:Y:S01]  /*d33f0*/  LDL.LU.64 R24, [R1+0x1cb8] ;  /* 0x001cb80001187983 */ /* 0x001ee20000300a00 */
[----:B------:R-:W-:-:S09]  /*d3400*/  PRMT R59, R14, 0x7770, RZ ;  /* 0x000077700e3b7816 */ /* 0x000fd200000000ff */
[----:B------:R0:W-:Y:S01]  /*d3410*/  @P6 STG.E.U8 desc[UR32][R20.64], R59 ;  /* 0x0000003b14006986 */ /* 0x0001e2000c101120 */
[----:B------:R-:W-:Y:S01]  /*d3420*/  ISETP.LT.AND P6, PT, R48, UR4, !P5 ;  /* 0x0000000430007c0c */ /* 0x000fe2000efc1270 */
[----:B------:R-:W-:Y:S02]  /*d3430*/  ULDC UR4, c[0x0][0x228] ;  /* 0x00008a0000047ab9 */ /* 0x000fe40000000800 */
[----:B0-----:R-:W3:Y:S01]  /*d3440*/  LDL.LU.64 R20, [R1+0x1cb0] ;  /* 0x001cb00001147983 */ /* 0x001ee20000300a00 */
[----:B------:R-:W-:-:S03]  /*d3450*/  PRMT R59, R14, 0x7771, RZ ;  /* 0x000077710e3b7816 */ /* 0x000fc600000000ff */
[----:B------:R-:W3:Y:S06]  /*d3460*/  LDL.LU R55, [R1+0x160] ;  /* 0x0001600001377983 */ /* 0x000eec0000300800 */
[----:B--2---:R0:W-:Y:S04]  /*d3470*/  @P6 STG.E.U8 desc[UR32][R4.64], R59 ;  /* 0x0000003b04006986 */ /* 0x0041e8000c101120 */
[----:B0-----:R-:W2:Y:S01]  /*d3480*/  LDL.LU.64 R4, [R1+0x1ca8] ;  /* 0x001ca80001047983 */ /* 0x001ea20000300a00 */
[----:B------:R-:W-:Y:S01]  /*d3490*/  ISETP.LT.AND P6, PT, R49, UR4, !P5 ;  /* 0x0000000431007c0c */ /* 0x000fe2000efc1270 */
[----:B------:R-:W-:Y:S01]  /*d34a0*/  ULDC UR4, c[0x0][0x228] ;  /* 0x00008a0000047ab9 */ /* 0x000fe20000000800 */
[----:B------:R-:W-:-:S11]  /*d34b0*/  PRMT R59, R14, 0x7772, RZ ;  /* 0x000077720e3b7816 */ /* 0x000fd600000000ff */
[----:B----4-:R0:W-:Y:S01]  /*d34c0*/  @P6 STG.E.U8 desc[UR32][R26.64], R59 ;  /* 0x0000003b1a006986 */ /* 0x0101e2000c101120 */
[----:B------:R-:W-:Y:S01]  /*d34d0*/  ISETP.LT.AND P6, PT, R8, UR4, !P5 ;  /* 0x0000000408007c0c */ /* 0x000fe2000efc1270 */
[----:B------:R-:W-:Y:S02]  /*d34e0*/  ULDC UR4, c[0x0][0x228] ;  /* 0x00008a0000047ab9 */ /* 0x000fe40000000800 */
[----:B0-----:R-:W4:Y:S01]  /*d34f0*/  LDL.LU.64 R26, [R1+0x1ca0] ;  /* 0x001ca000011a7983 */ /* 0x001f220000300a00 */
[----:B------:R-:W-:-:S09]  /*d3500*/  PRMT R59, R14, 0x7773, RZ ;  /* 0x000077730e3b7816 */ /* 0x000fd200000000ff */
[----:B------:R0:W-:Y:S01]  /*d3510*/  @P6 STG.E.U8 desc[UR32][R6.64], R59 ;  /* 0x0000003b06006986 */ /* 0x0001e2000c101120 */
        /* <DEDUP_REMOVED lines=8> */
[----:B------:R-:W-:-:S03]  /*d35a0*/  PRMT R59, R54, 0x7771, RZ ;  /* 0x00007771363b7816 */ /* 0x000fc600000000ff */
[----:B------:R-:W4:Y:S06]  /*d35b0*/  LDL.LU R14, [R1+0x344] ;  /* 0x00034400010e7983 */ /* 0x000f2c0000300800 */
[----:B------:R0:W-:Y:S01]  /*d35c0*/  @P6 STG.E.U8 desc[UR32][R28.64], R59 ;  /* 0x0000003b1c006986 */ /* 0x0001e2000c101120 */
[----:B------:R-:W-:Y:S01]  /*d35d0*/  ISETP.LT.AND P6, PT, R50, UR4, !P5 ;  /* 0x0000000432007c0c */ /* 0x000fe2000efc1270 */
[----:B------:R-:W-:Y:S01]  /*d35e0*/  ULDC UR4, c[0x0][0x228] ;  /* 0x00008a0000047ab9 */ /* 0x000fe20000000800 */
[----:B0-----:R-:W-:-:S11]  /*d35f0*/  PRMT R59, R54, 0x7772, RZ ;  /* 0x00007772363b7816 */ /* 0x001fd600000000ff */
[----:B---3--:R0:W-:Y:S01]  /*d3600*/  @P6 STG.E.U8 desc[UR32][R24.64], R59 ;  /* 0x0000003b18006986 */ /* 0x0081e2000c101120 */
[----:B------:R-:W-:Y:S01]  /*d3610*/  ISETP.LT.AND P6, PT, R52, UR30, !P5 ;  /* 0x0000001e34007c0c */ /* 0x000fe2000efc1270 */
[----:B------:R-:W-:Y:S02]  /*d3620*/  ULDC.64 UR30, c[0x0][0x228] ;  /* 0x00008a00001e7ab9 */ /* 0x000fe40000000a00 */
[----:B0-----:R-:W3:Y:S01]  /*d3630*/  LDL.LU.64 R24, [R1+0x1c90] ;  /* 0x001c900001187983 */ /* 0x001ee20000300a00 */
[----:B------:R-:W-:-:S09]  /*d3640*/  PRMT R59, R54, 0x7773, RZ ;  /* 0x00007773363b7816 */ /* 0x000fd200000000ff */
[----:B------:R0:W-:Y:S01]  /*d3650*/  @P6 STG.E.U8 desc[UR32][R20.64], R59 ;  /* 0x0000003b14006986 */ /* 0x0001e2000c101120 */
[----:B------:R-:W-:Y:S01]  /*d3660*/  ISETP.LT.AND P6, PT, R53, UR4, !P5 ;  /* 0x0000000435007c0c */ /* 0x000fe2000efc1270 */
[----:B------:R-:W-:Y:S02]  /*d3670*/  ULDC UR4, c[0x0][0x228] ;  /* 0x00008a0000047ab9 */ /* 0x000fe40000000800 */
[----:B0-----:R-:W3:Y:S01]  /*d3680*/  LDL.LU.64 R20, [R1+0x1c88] ;  /* 0x001c880001147983 */ /* 0x001ee20000300a00 */
[----:B------:R-:W-:-:S09]  /*d3690*/  PRMT R59, R55, 0x7770, RZ ;  /* 0x00007770373b7816 */ /* 0x000fd200000000ff */
        /* <DEDUP_REMOVED lines=9> */
[----:B------:R-:W-:-:S03]  /*d3730*/  PRMT R59, R55, 0x7772, RZ ;  /* 0x00007772373b7816 */ /* 0x000fc600000000ff */
[----:B------:R-:W4:Y:S01]  /*d3740*/  LDL.LU R54, [R1+0x334] ;  /* 0x0003340001367983 */ /* 0x000f220000300800 */
[----:B------:R-:W-:Y:S01]  /*d3750*/  ISETP.LT.AND P5, PT, R22, UR4, !P5 ;  /* 0x0000000416007c0c */ /* 0x000fe2000efa1270 */
[----:B------:R-:W-:-:S04]  /*d3760*/  ULDC UR4, c[0x0][0x228] ;  /* 0x00008a0000047ab9 */ /* 0x000fc80000000800 */
[----:B------:R0:W-:Y:S04]  /*d3770*/  @P6 STG.E.U8 desc[UR32][R6.64], R59 ;  /* 0x0000003b06006986 */ /* 0x0001e8000c101120 */
[----:B0-----:R-:W4:Y:S01]  /*d3780*/  LDL.LU.64 R6, [R1+0x1c70] ;  /* 0x001c700001067983 */ /* 0x001f220000300a00 */
[----:B------:R-:W-:-:S05]  /*d3790*/  PRMT R59, R55, 0x7773, RZ ;  /* 0x00007773373b7816 */ /* 0x000fca00000000ff */
[----:B------:R0:W-:Y:S04]  /*d37a0*/  @P5 STG.E.U8 desc[UR32][R12.64], R59 ;  /* 0x0000003b0c005986 */ /* 0x0001e8000c101120 */
[----:B0-----:R-:W4:Y:S01]  /*d37b0*/  LDL.LU.64 R12, [R1+0x1c68] ;  /* 0x001c6800010c7983 */ /* 0x001f220000300a00 */
[----:B------:R-:W-:-:S05]  /*d37c0*/  VIADD R59, R51, 0x2 ;  /* 0x00000002333b7836 */ /* 0x000fca0000000000 */
[----:B------:R-:W-:-:S04]  /*d37d0*/  ISETP.GE.AND P5, PT, R59, UR31, PT ;  /* 0x0000001f3b007c0c */ /* 0x000fc8000bfa6270 */
[----:B------:R-:W-:Y:S01]  /*d37e0*/  ISETP.LT.AND P6, PT, R18, UR4, !P5 ;  /* 0x0000000412007c0c */ /* 0x000fe2000efc1270 */
[----:B------:R-:W-:Y:S01]  /*d37f0*/  ULDC UR4, c[0x0][0x228] ;  /* 0x00008a0000047ab9 */ /* 0x000fe20000000800 */
[----:B------:R-:W-:-:S11]  /*d3800*/  PRMT R17, R14, 0x7770, RZ ;  /* 0x000077700e117816 */ /* 0x000fd600000000ff */
        /* <DEDUP_REMOVED lines=14> */
[----:B------:R-:W-:-:S02]  /*d38f0*/  ULDC UR4, c[0x0][0x228] ;  /* 0x00008a0000047ab9 */ /* 0x000fc40000000800 */
[----:B------:R-:W2:Y:S01]  /*d3900*/  LDL.LU.64 R28, [R1+0x1c40] ;  /* 0x001c4000011c7983 */ /* 0x000ea20000300a00 */
[----:B------:R-:W-:-:S09]  /*d3910*/  PRMT R59, R14, 0x7773, RZ ;  /* 0x000077730e3b7816 */ /* 0x000fd200000000ff */
        /* <DEDUP_REMOVED lines=11> */
[----:B------:R0:W-:Y:S04]  /*d39d0*/  @P6 STG.E.U8 desc[UR32][R12.64], R59 ;  /* 0x0000003b0c006986 */ /* 0x0001e8000c101120 */
[----:B0-----:R-:W4:Y:S01]  /*d39e0*/  LDL.LU.64 R12, [R1+0x1750] ;  /* 0x00175000010c7983 */ /* 0x001f220000300a00 */
        /* <DEDUP_REMOVED lines=17> */
[C---:B------:R-:W-:Y:S01]  /*d3b00*/  PRMT R59, R55.reuse, 0x7771, RZ ;  /* 0x00007771373b7816 */ /* 0x040fe200000000ff */
[----:B------:R-:W2:Y:S10]  /*d3b10*/  LDL.LU R54, [R1+0x2f4] ;  /* 0x0002f40001367983 */ /* 0x000eb40000300800 */
[----:B------:R0:W-:Y:S01]  /*d3b20*/  @P6 STG.E.U8 desc[UR32][R28.64], R59 ;  /* 0x0000003b1c006986 */ /* 0x0001e2000c101120 */
[----:B------:R-:W-:Y:S01]  /*d3b30*/  ISETP.LT.AND P6, PT, R50, UR4, !P5 ;  /* 0x0000000432007c0c */ /* 0x000fe2000efc1270 */
[----:B------:R-:W-:Y:S01]  /*d3b40*/  ULDC UR4, c[0x0][0x228] ;  /* 0x00008a0000047ab9 */ /* 0x000fe20000000800 */
[----:B0-----:R-:W-:-:S11]  /*d3b50*/  PRMT R59, R55, 0x7772, RZ ;  /* 0x00007772373b7816 */ /* 0x001fd600000000ff */
[----:B----4-:R0:W-:Y:S01]  /*d3b60*/  @P6 STG.E.U8 desc[UR32][R26.64], R59 ;  /* 0x0000003b1a006986 */ /* 0x0101e2000c101120 */
[----:B------:R-:W-:Y:S01]  /*d3b70*/  ISETP.LT.AND P6, PT, R52, UR28, !P5 ;  /* 0x0000001c34007c0c */ /* 0x000fe2000efc1270 */
[----:B------:R-:W-:Y:S02]  /*d3b80*/  ULDC.64 UR28, c[0x0][0x228] ;  /* 0x00008a00001c7ab9 */ /* 0x000fe40000000a00 */
[----:B0-----:R-:W4:Y:S01]  /*d3b90*/  LDL.LU.64 R26, [R1+0x1238] ;  /* 0x00123800011a7983 */ /* 0x001f220000300a00 */
[----:B------:R-:W-:-:S09]  /*d3ba0*/  PRMT R59, R55, 0x7773, RZ ;  /* 0x00007773373b7816 */ /* 0x000fd200000000ff */
[----:B------:R0:W-:Y:S01]  /*d3bb0*/  @P6 STG.E.U8 desc[UR32][R6.64], R59 ;  /* 0x0000003b06006986 */ /* 0x0001e2000c101120 */
[----:B------:R-:W-:Y:S01]  /*d3bc0*/  ISETP.LT.AND P6, PT, R53, UR4, !P5 ;  /* 0x0000000435007c0c */ /* 0x000fe2000efc1270 */
[----:B------:R-:W-:Y:S02]  /*d3bd0*/  ULDC UR4, c[0x0][0x228] ;  /* 0x00008a0000047ab9 */ /* 0x000fe40000000800 */
[----:B0-----:R-:W4:Y:S01]  /*d3be0*/  LDL.LU.64 R6, [R1+0x1230] ;  /* 0x0012300001067983 */ /* 0x001f220000300a00 */
[----:B------:R-:W-:-:S09]  /*d3bf0*/  PRMT R59, R14, 0x7770, RZ ;  /* 0x000077700e3b7816 */ /* 0x000fd200000000ff */
        /* <DEDUP_REMOVED lines=156> */
[----:B------:R-:W-:Y:S01]  /*d45c0*/  PRMT R59, R54, 0x7771, RZ ;  /* 0x00007771363b7816 */ /* 0x000fe200000000ff */
        /* <DEDUP_REMOVED lines=308> */
[----:B0-----:R-:W2:Y:S04]  /*d5910*/  LDL.LU.64 R4, [R1+0xf98] ;  /* 0x000f980001047983 */ /* 0x001ea80000300a00 */
[----:B------:R-:W2:Y:S04]  /*d5920*/  LDL.LU.64 R28, [R1+0xf90] ;  /* 0x000f9000011c7983 */ /* 0x000ea80000300a00 */
[----:B------:R-:W2:Y:S01]  /*d5930*/  LDL.LU.64 R30, [R1+0xf88] ;  /* 0x000f8800011e7983 */ /* 0x000ea20000300a00 */
[----:B------:R-:W-:Y:S01]  /*d5940*/  ISETP.LT.AND P6, PT, R10, UR4, !P5 ;  /* 0x000000040a007c0c */ /* 0x000fe2000efc1270 */
[----:B------:R-:W-:Y:S01]  /*d5950*/  ULDC UR4, c[0x0][0x228] ;  /* 0x00008a0000047ab9 */ /* 0x000fe20000000800 */
[----:B------:R-:W-:-:S11]  /*d5960*/  PRMT R59, R14, 0x7773, RZ ;  /* 0x000077730e3b7816 */ /* 0x000fd600000000ff */
[----:B----4-:R0:W-:Y:S01]  /*d5970*/  @P6 STG.E.U8 desc[UR32][R26.64], R59 ;  /* 0x0000003b1a006986 */ /* 0x0101e2000c101120 */
[----:B------:R-:W-:Y:S01]  /*d5980*/  ISETP.LT.AND P6, PT, R11, UR4, !P5 ;  /* 0x000000040b007c0c */ /* 0x000fe2000efc1270 */
[----:B------:R-:W-:Y:S01]  /*d5990*/  ULDC UR4, c[0x0][0x228] ;  /* 0x00008a0000047ab9 */ /* 0x000fe20000000800 */
[----:B0-----:R-:W-:Y:S01]  /*d59a0*/  PRMT R59, R54, 0x7770, RZ ;  /* 0x00007770363b7816 */ /* 0x001fe200000000ff */
[----:B------:R-:W4:Y:S10]  /*d59b0*/  LDL.LU.64 R26, [R1+0xf80] ;  /* 0x000f8000011a7983 */ /* 0x000f340000300a00 */
[----:B------:R0:W-:Y:S01]  /*d59c0*/  @P6 STG.E.U8 desc[UR32][R6.64], R59 ;  /* 0x0000003b06006986 */ /* 0x0001e2000c101120 */
[----:B------:R-:W-:Y:S01]  /*d59d0*/  ISETP.LT.AND P6, PT, R48, UR4, !P5 ;  /* 0x0000000430007c0c */ /* 0x000fe2000efc1270 */
[----:B------:R-:W-:Y:S01]  /*d59e0*/  ULDC UR4, c[0x0][0x228] ;  /* 0x00008a0000047ab9 */ /* 0x000fe20000000800 */
[C---:B0-----:R-:W-:Y:S01]  /*d59f0*/  PRMT R59, R54.reuse, 0x7771, RZ ;  /* 0x00007771363b7816 */ /* 0x041fe200000000ff */
[----:B------:R-:W4:Y:S10]  /*d5a00*/  LDL.LU R7, [R1+0x120] ;  /* 0x0001200001077983 */ /* 0x000f340000300800 */
        /* <DEDUP_REMOVED lines=15> */
[----:B--2---:R0:W-:Y:S01]  /*d5b00*/  @P6 STG.E.U8 desc[UR32][R4.64], R59 ;  /* 0x0000003b04006986 */ /* 0x0041e2000c101120 */
[----:B------:R-:W-:Y:S01]  /*d5b10*/  ISETP.LT.AND P6, PT, R61, UR4, !P5 ;  /* 0x000000043d007c0c */ /* 0x000fe2000efc1270 */
[----:B------:R-:W-:Y:S02]  /*d5b20*/  ULDC UR4, c[0x0][0x228] ;  /* 0x00008a0000047ab9 */ /* 0x000fe40000000800 */
[----:B0-----:R-:W2:Y:S01]  /*d5b30*/  LDL.LU.64 R4, [R1+0x968] ;  /* 0x0009680001047983 */ /* 0x001ea20000300a00 */
[----:B------:R-:W-:-:S09]  /*d5b40*/  PRMT R59, R55, 0x7771, RZ ;  /* 0x00007771373b7816 */ /* 0x000fd200000000ff */
[----:B------:R0:W-:Y:S01]  /*d5b50*/  @P6 STG.E.U8 desc[UR32][R28.64], R59 ;  /* 0x0000003b1c006986 */ /* 0x0001e2000c101120 */
[----:B------:R-:W-:Y:S01]  /*d5b60*/  ISETP.LT.AND P6, PT, R50, UR4, !P5 ;  /* 0x0000000432007c0c */ /* 0x000fe2000efc1270 */
[----:B------:R-:W-:Y:S02]  /*d5b70*/  ULDC UR4, c[0x0][0x228] ;  /* 0x00008a0000047ab9 */ /* 0x000fe40000000800 */
[----:B0-----:R-:W2:Y:S01]  /*d5b80*/  LDL.LU.64 R28, [R1+0x4ef8] ;  /* 0x004ef800011c7983 */ /* 0x001ea20000300a00 */
[----:B------:R-:W-:-:S03]  /*d5b90*/  PRMT R59, R55, 0x7772, RZ ;  /* 0x00007772373b7816 */ /* 0x000fc600000000ff */
[----:B------:R-:W2:Y:S06]  /*d5ba0*/  LDL.LU R54, [R1+0x110] ;  /* 0x0001100001367983 */ /* 0x000eac0000300800 */
[----:B------:R0:W-:Y:S04]  /*d5bb0*/  @P6 STG.E.U8 desc[UR32][R30.64], R59 ;  /* 0x0000003b1e006986 */ /* 0x0001e8000c101120 */
[----:B0-----:R-:W2:Y:S01]  /*d5bc0*/  LDL.LU.64 R30, [R1+0xf60] ;  /* 0x000f6000011e7983 */ /* 0x001ea20000300a00 */
[----:B------:R-:W-:Y:S01]  /*d5bd0*/  ISETP.LT.AND P6, PT, R52, UR28, !P5 ;  /* 0x0000001c34007c0c */ /* 0x000fe2000efc1270 */
[----:B------:R-:W-:Y:S01]  /*d5be0*/  ULDC.64 UR28, c[0x0][0x228] ;  /* 0x00008a00001c7ab9 */ /* 0x000fe20000000a00 */
[----:B------:R-:W-:-:S11]  /*d5bf0*/  PRMT R59, R55, 0x7773, RZ ;  /* 0x00007773373b7816 */ /* 0x000fd600000000ff */
[----:B----4-:R0:W-:Y:S01]  /*d5c00*/  @P6 STG.E.U8 desc[UR32][R26.64], R59 ;  /* 0x0000003b1a006986 */ /* 0x0101e2000c101120 */
[----:B------:R-:W-:Y:S01]  /*d5c10*/  ISETP.LT.AND P6, PT, R53, UR4, !P5 ;  /* 0x0000000435007c0c */ /* 0x000fe2000efc1270 */
[----:B------:R-:W-:Y:S01]  /*d5c20*/  ULDC UR4, c[0x0][0x228] ;  /* 0x00008a0000047ab9 */ /* 0x000fe20000000800 */
[----:B0-----:R-:W-:-:S11]  /*d5c30*/  PRMT R59, R7, 0x7770, RZ ;  /* 0x00007770073b7816 */ /* 0x001fd600000000ff */
[----:B------:R0:W-:Y:S04]  /*d5c40*/  @P6 STG.E.U8 desc[UR32][R12.64], R59 ;  /* 0x0000003b0c006986 */ /* 0x0001e8000c101120 */
[----:B0-----:R-:W4:Y:S01]  /*d5c50*/  LDL.LU.64 R12, [R1+0xf58] ;  /* 0x000f5800010c7983 */ /* 0x001f220000300a00 */
[----:B------:R-:W-:Y:S01]  /*d5c60*/  ISETP.LT.AND P6, PT, R15, UR4, !P5 ;  /* 0x000000040f007c0c */ /* 0x000fe2000efc1270 */
[----:B------:R-:W-:Y:S02]  /*d5c70*/  ULDC UR4, c[0x0][0x228] ;  /* 0x00008a0000047ab9 */ /* 0x000fe40000000800 */
[----:B------:R-:W4:Y:S01]  /*d5c80*/  LDL.LU.64 R26, [R1+0xf50] ;  /* 0x000f5000011a7983 */ /* 0x000f220000300a00 */
[----:B------:R-:W-:-:S09]  /*d5c90*/  PRMT R59, R7, 0x7771, RZ ;  /* 0x00007771073b7816 */ /* 0x000fd200000000ff */
[----:B---3--:R0:W-:Y:S01]  /*d5ca0*/  @P6 STG.E.U8 desc[UR32][R24.64], R59 ;  /* 0x0000003b18006986 */ /* 0x0081e2000c101120 */
[----:B------:R-:W-:Y:S01]  /*d5cb0*/  ISETP.LT.AND P6, PT, R60, UR4, !P5 ;  /* 0x000000043c007c0c */ /* 0x000fe2000efc1270 */
[----:B------:R-:W-:Y:S02]  /*d5cc0*/  ULDC UR4, c[0x0][0x228] ;  /* 0x00008a0000047ab9 */ /* 0x000fe40000000800 */
[----:B0-----:R-:W3:Y:S01]  /*d5cd0*/  LDL.LU.64 R24, [R1+0xf48] ;  /* 0x000f480001187983 */ /* 0x001ee20000300a00 */
[----:B------:R-:W-:-:S03]  /*d5ce0*/  PRMT R59, R7, 0x7772, RZ ;  /* 0x00007772073b7816 */ /* 0x000fc600000000ff */
[----:B------:R-:W3:Y:S06]  /*d5cf0*/  LDL.LU R55, [R1+0x100] ;  /* 0x0001000001377983 */ /* 0x000eec0000300800 */
[----:B------:R0:W-:Y:S01]  /*d5d00*/  @P6 STG.E.U8 desc[UR32][R20.64], R59 ;  /* 0x0000003b14006986 */ /* 0x0001e2000c101120 */
[----:B------:R-:W-:Y:S01]  /*d5d10*/  ISETP.LT.AND P5, PT, R22, UR4, !P5 ;  /* 0x0000000416007c0c */ /* 0x000fe2000efa1270 */
[----:B------:R-:W-:Y:S02]  /*d5d20*/  ULDC UR4, c[0x0][0x228] ;  /* 0x00008a0000047ab9 */ /* 0x000fe40000000800 */
[----:B0-----:R-:W3:Y:S01]  /*d5d30*/  LDL.LU.64 R20, [R1+0xf40] ;  /* 0x000f400001147983 */ /* 0x001ee20000300a00 */
[----:B------:R-:W-:-:S03]  /*d5d40*/  PRMT R59, R7, 0x7773, RZ ;  /* 0x00007773073b7816 */ /* 0x000fc600000000ff */
[----:B------:R-:W3:Y:S06]  /*d5d50*/  LDL.LU.64 R6, [R1+0xf38] ;  /* 0x000f380001067983 */ /* 0x000eec0000300a00 */
[----:B--2---:R0:W-:Y:S02]  /*d5d60*/  @P5 STG.E.U8 desc[UR32][R4.64], R59 ;  /* 0x0000003b04005986 */ /* 0x0041e4000c101120 */
[----:B0-----:R-:W-:-:S05]  /*d5d70*/  VIADD R59, R51, 0x9 ;  /* 0x00000009333b7836 */ /* 0x001fca0000000000 */
[----:B------:R-:W-:-:S04]  /*d5d80*/  ISETP.GE.AND P5, PT, R59, UR29, PT ;  /* 0x0000001d3b007c0c */ /* 0x000fc8000bfa6270 */
[----:B------:R-:W-:Y:S01]  /*d5d90*/  ISETP.LT.AND P6, PT, R18, UR4, !P5 ;  /* 0x0000000412007c0c */ /* 0x000fe2000efc1270 */
[----:B------:R-:W-:Y:S01]  /*d5da0*/  ULDC UR4, c[0x0][0x228] ;  /* 0x00008a0000047ab9 */ /* 0x000fe20000000800 */
[----:B------:R-:W-:-:S11]  /*d5db0*/  PRMT R4, R54, 0x7770, RZ ;  /* 0x0000777036047816 */ /* 0x000fd600000000ff */
[----:B------:R0:W-:Y:S04]  /*d5dc0*/  @P6 STG.E.U8 desc[UR32][R30.64], R4 ;  /* 0x000000041e006986 */ /* 0x0001e8000c101120 */
[----:B0-----:R-:W2:Y:S04]  /*d5dd0*/  LDL.LU.64 R30, [R1+0xf30] ;  /* 0x000f3000011e7983 */ /* 0x001ea80000300a00 */
[----:B------:R-:W2:Y:S01]  /*d5de0*/  LDL.LU.64 R4, [R1+0xf28] ;  /* 0x000f280001047983 */ /* 0x000ea20000300a00 */
[----:B------:R-:W-:Y:S01]  /*d5df0*/  ISETP.LT.AND P6, PT, R19, UR4, !P5 ;  /* 0x0000000413007c0c */ /* 0x000fe2000efc1270 */
[----:B------:R-:W-:Y:S01]  /*d5e00*/  ULDC UR4, c[0x0][0x228] ;  /* 0x00008a0000047ab9 */ /* 0x000fe20000000800 */
[----:B------:R-:W-:Y:S01]  /*d5e10*/  PRMT R59, R54, 0x7771, RZ ;  /* 0x00007771363b7816 */ /* 0x000fe200000000ff */
[----:B------:R-:W2:Y:S10]  /*d5e20*/  LDL.LU R14, [R1+0xf0] ;  /* 0x0000f000010e7983 */ /* 0x000eb40000300800 */
[----:B----4-:R0:W-:Y:S01]  /*d5e30*/  @P6 STG.E.U8 desc[UR32][R12.64], R59 ;  /* 0x0000003b0c006986 */ /* 0x0101e2000c101120 */
[----:B------:R-:W-:Y:S01]  /*d5e40*/  ISETP.LT.AND P6, PT, R16, UR4, !P5 ;  /* 0x0000000410007c0c */ /* 0x000fe2000efc1270 */
[----:B------:R-:W-:-:S02]  /*d5e50*/  ULDC UR4, c[0x0][0x228] ;  /* 0x00008a0000047ab9 */ /* 0x000fc40000000800 */
[----:B0-----:R-:W4:Y:S01]  /*d5e60*/  LDL.LU.64 R12, [R1+0xf20] ;  /* 0x000f2000010c7983 */ /* 0x001f220000300a00 */
[----:B------:R-:W-:-:S09]  /*d5e70*/  PRMT R59, R54, 0x7772, RZ ;  /* 0x00007772363b7816 */ /* 0x000fd200000000ff */
[----:B------:R0:W-:Y:S01]  /*d5e80*/  @P6 STG.E.U8 desc[UR32][R26.64], R59 ;  /* 0x0000003b1a006986 */ /* 0x0001e2000c101120 */
[----:B------:R-:W-:Y:S01]  /*d5e90*/  ISETP.LT.AND P6, PT, R10, UR4, !P5 ;  /* 0x000000040a007c0c */ /* 0x000fe2000efc1270 */
[----:B------:R-:W-:Y:S02]  /*d5ea0*/  ULDC UR4, c[0x0][0x228] ;  /* 0x00008a0000047ab9 */ /* 0x000fe40000000800 */
[----:B0-----:R-:W4:Y:S01]  /*d5eb0*/  LDL.LU.64 R26, [R1+0xf18] ;  /* 0x000f1800011a7983 */ /* 0x001f220000300a00 */
        /* <DEDUP_REMOVED lines=11> */
[----:B------:R0:W-:Y:S04]  /*d5f70*/  @P6 STG.E.U8 desc[UR32][R6.64], R59 ;  /* 0x0000003b06006986 */ /* 0x0001e8000c101120 */
[----:B0-----:R-:W3:Y:S01]  /*d5f80*/  LDL.LU.64 R6, [R1+0xf00] ;  /* 0x000f000001067983 */ /* 0x001ee20000300a00 */
[----:B------:R-:W-:Y:S01]  /*d5f90*/  ISETP.LT.AND P6, PT, R49, UR4, !P5 ;  /* 0x0000000431007c0c */ /* 0x000fe2000efc1270 */
[----:B------:R-:W-:Y:S01]  /*d5fa0*/  ULDC UR4, c[0x0][0x228] ;  /* 0x00008a0000047ab9 */ /* 0x000fe20000000800 */
[----:B------:R-:W-:-:S11]  /*d5fb0*/  PRMT R59, R55, 0x7772, RZ ;  /* 0x00007772373b7816 */ /* 0x000fd600000000ff */
[----:B--2---:R0:W-:Y:S01]  /*d5fc0*/  @P6 STG.E.U8 desc[UR32][R30.64], R59 ;  /* 0x0000003b1e006986 */ /* 0x0041e2000c101120 */
[----:B------:R-:W-:Y:S01]  /*d5fd0*/  ISETP.LT.AND P6, PT, R8, UR4, !P5 ;  /* 0x0000000408007c0c */ /* 0x000fe2000efc1270 */
[----:B------:R-:W-:Y:S02]  /*d5fe0*/  ULDC UR4, c[0x0][0x228] ;  /* 0x00008a0000047ab9 */ /* 0x000fe40000000800 */
[----:B0-----:R-:W2:Y:S01]  /*d5ff0*/  LDL.LU.64 R30, [R1+0x4ef0] ;  /* 0x004ef000011e7983 */ /* 0x001ea20000300a00 */
[----:B------:R-:W-:-:S03]  /*d6000*/  PRMT R59, R55, 0x7773, RZ ;  /* 0x00007773373b7816 */ /* 0x000fc600000000ff */
[----:B------:R-:W2:Y:S06]  /*d6010*/  LDL.LU.64 R54, [R1+0xef8] ;  /* 0x000ef80001367983 */ /* 0x000eac0000300a00 */
[----:B------:R0:W-:Y:S04]  /*d6020*/  @P6 STG.E.U8 desc[UR32][R4.64], R59 ;  /* 0x0000003b04006986 */ /* 0x0001e8000c101120 */
        /* <DEDUP_REMOVED lines=38> */
[----:B------:R-:W-:Y:S01]  /*d6290*/  ULDC UR4, c[0x0][0x228] ;  /* 0x00008a0000047ab9 */ /* 0x000fe20000000800 */
[----:B------:R-:W-:-:S02]  /*d62a0*/  PRMT R59, R57, 0x7773, RZ ;  /* 0x00007773393b7816 */ /* 0x000fc400000000ff */
[----:B------:R-:W2:Y:S04]  /*d62b0*/  LDL.LU R57, [R1+0x4ee8] ;  /* 0x004ee80001397983 */ /* 0x000ea80000300800 */
[----:B------:R-:W2:Y:S05]  /*d62c0*/  LDL.LU.64 R26, [R1+0xb80] ;  /* 0x000b8000011a7983 */ /* 0x000eaa0000300a00 */
[----:B----4-:R0:W-:Y:S02]  /*d62d0*/  @P5 STG.E.U8 desc[UR32][R12.64], R59 ;  /* 0x0000003b0c005986 */ /* 0x0101e4000c101120 */
[----:B0-----:R-:W-:-:S05]  /*d62e0*/  VIADD R59, R51, 0xa ;  /* 0x0000000a333b7836 */ /* 0x001fca0000000000 */
[----:B------:R-:W-:Y:S01]  /*d62f0*/  ISETP.GE.AND P5, PT, R59, UR45, PT ;  /* 0x0000002d3b007c0c */ /* 0x000fe2000bfa6270 */
[----:B------:R-:W-:-:S03]  /*d6300*/  ULDC.64 UR44, c[0x0][0x228] ;  /* 0x00008a00002c7ab9 */ /* 0x000fc60000000a00 */
        /* <DEDUP_REMOVED lines=8> */
[----:B------:R-:W4:Y:S06]  /*d6390*/  LDL.LU.64 R24, [R1+0xb70] ;  /* 0x000b700001187983 */ /* 0x000f2c0000300a00 */
[----:B------:R0:W-:Y:S01]  /*d63a0*/  @P6 STG.E.U8 desc[UR32][R20.64], R59 ;  /* 0x0000003b14006986 */ /* 0x0001e2000c101120 */
[----:B------:R-:W-:Y:S01]  /*d63b0*/  ISETP.LT.AND P6, PT, R16, UR4, !P5 ;  /* 0x0000000410007c0c */ /* 0x000fe2000efc1270 */
[----:B------:R-:W-:Y:S02]  /*d63c0*/  ULDC UR4, c[0x0][0x228] ;  /* 0x00008a0000047ab9 */ /* 0x000fe40000000800 */
[----:B------:R-:W4:Y:S01]  /*d63d0*/  LDL.LU R51, [R1+0x134] ;  /* 0x0001340001337983 */ /* 0x000f220000300800 */
[----:B0-----:R-:W-:-:S09]  /*d63e0*/  PRMT R59, R17, 0x7772, RZ ;  /* 0x00007772113b7816 */ /* 0x001fd200000000ff */
[----:B------:R0:W-:Y:S04]  /*d63f0*/  @P6 STG.E.U8 desc[UR32][R6.64], R59 ;  /* 0x0000003b06006986 */ /* 0x0001e8000c101120 */
[----:B0-----:R-:W4:Y:S01]  /*d6400*/  LDL.LU.64 R6, [R1+0xb68] ;  /* 0x000b680001067983 */ /* 0x001f220000300a00 */
[----:B------:R-:W-:Y:S01]  /*d6410*/  ISETP.LT.AND P6, PT, R10, UR4, !P5 ;  /* 0x000000040a007c0c */ /* 0x000fe2000efc1270 */
[----:B------:R-:W-:Y:S02]  /*d6420*/  ULDC UR4, c[0x0][0x228] ;  /* 0x00008a0000047ab9 */ /* 0x000fe40000000800 */
[----:B------:R-:W4:Y:S01]  /*d6430*/  LDL.LU.64 R20, [R1+0xb60] ;  /* 0x000b600001147983 */ /* 0x000f220000300a00 */
[----:B------:R-:W-:-:S09]  /*d6440*/  PRMT R59, R17, 0x7773, RZ ;  /* 0x00007773113b7816 */ /* 0x000fd200000000ff */
[----:B--2---:R0:W-:Y:S01]  /*d6450*/  @P6 STG.E.U8 desc[UR32][R54.64], R59 ;  /* 0x0000003b36006986 */ /* 0x0041e2000c101120 */
[----:B------:R-:W-:Y:S01]  /*d6460*/  ISETP.LT.AND P6, PT, R11, UR4, !P5 ;  /* 0x000000040b007c0c */ /* 0x000fe2000efc1270 */
[----:B------:R-:W-:Y:S02]  /*d6470*/  ULDC UR4, c[0x0][0x228] ;  /* 0x00008a0000047ab9 */ /* 0x000fe40000000800 */
[----:B0-----:R-:W2:Y:S01]  /*d6480*/  LDL.LU.64 R54, [R1+0xb58] ;  /* 0x000b580001367983 */ /* 0x001ea20000300a00 */
[----:B------:R-:W-:-:S09]  /*d6490*/  PRMT R59, R14, 0x7770, RZ ;  /* 0x000077700e3b7816 */ /* 0x000fd200000000ff */
[----:B------:R0:W-:Y:S04]  /*d64a0*/  @P6 STG.E.U8 desc[UR32][R4.64], R59 ;  /* 0x0000003b04006986 */ /* 0x0001e8000c101120 */
        /* <DEDUP_REMOVED lines=8> */
[----:B0-----:R-:W-:Y:S01]  /*d6530*/  PRMT R59, R14, 0x7772, RZ ;  /* 0x000077720e3b7816 */ /* 0x001fe200000000ff */
[----:B------:R-:W2:Y:S10]  /*d6540*/  LDL.LU.64 R26, [R1+0xb10] ;  /* 0x000b1000011a7983 */ /* 0x000eb40000300a00 */
[----:B---3--:R0:W-:Y:S01]  /*d6550*/  @P6 STG.E.U8 desc[UR32][R12.64], R59 ;  /* 0x0000003b0c006986 */ /* 0x0081e2000c101120 */
[----:B------:R-:W-:Y:S01]  /*d6560*/  ISETP.LT.AND P6, PT, R8, UR4, !P5 ;  /* 0x0000000408007c0c */ /* 0x000fe2000efc1270 */
[----:B------:R-:W-:Y:S01]  /*d6570*/  ULDC UR4, c[0x0][0x228] ;  /* 0x00008a0000047ab9 */ /* 0x000fe20000000800 */
[----:B0-----:R-:W-:Y:S01]  /*d6580*/  PRMT R59, R14, 0x7773, RZ ;  /* 0x000077730e3b7816 */ /* 0x001fe200000000ff */
[----:B------:R-:W3:Y:S10]  /*d6590*/  LDL.LU.64 R12, [R1+0x4ee0] ;  /* 0x004ee000010c7983 */ /* 0x000ef40000300a00 */
[----:B----4-:R0:W-:Y:S01]  /*d65a0*/  @P6 STG.E.U8 desc[UR32][R24.64], R59 ;  /* 0x0000003b18006986 */ /* 0x0101e2000c101120 */
[----:B------:R-:W-:Y:S01]  /*d65b0*/  ISETP.LT.AND P6, PT, R9, UR4, !P5 ;  /* 0x0000000409007c0c */ /* 0x000fe2000efc1270 */
[----:B------:R-:W-:-:S02]  /*d65c0*/  ULDC UR4, c[0x0][0x228] ;  /* 0x00008a0000047ab9 */ /* 0x000fc40000000800 */
[----:B0-----:R-:W4:Y:S01]  /*d65d0*/  LDL.LU.64 R24, [R1+0xad8] ;  /* 0x000ad80001187983 */ /* 0x001f220000300a00 */
[----:B------:R-:W-:-:S03]  /*d65e0*/  PRMT R59, R51, 0x7770, RZ ;  /* 0x00007770333b7816 */ /* 0x000fc600000000ff */
[----:B------:R-:W3:Y:S06]  /*d65f0*/  LDL.LU.64 R8, [R1+0xac8] ;  /* 0x000ac80001087983 */ /* 0x000eec0000300a00 */
[----:B------:R0:W-:Y:S01]  /*d6600*/  @P6 STG.E.U8 desc[UR32][R6.64], R59 ;  /* 0x0000003b06006986 */ /* 0x0001e2000c101120 */
        /* <DEDUP_REMOVED lines=9> */
[----:B------:R-:W-:-:S09]  /*d66a0*/  PRMT R59, R51, 0x7772, RZ ;  /* 0x00007772333b7816 */ /* 0x000fd200000000ff */
[----:B--2---:R0:W-:Y:S01]  /*d66b0*/  @P6 STG.E.U8 desc[UR32][R54.64], R59 ;  /* 0x0000003b36006986 */ /* 0x0041e2000c101120 */
[----:B------:R-:W-:Y:S01]  /*d66c0*/  ISETP.LT.AND P6, PT, R52, UR28, !P5 ;  /* 0x0000001c34007c0c */ /* 0x000fe2000efc1270 */
[----:B------:R-:W-:Y:S02]  /*d66d0*/  ULDC.64 UR28, c[0x0][0x228] ;  /* 0x00008a00001c7ab9 */ /* 0x000fe40000000a00 */
[----:B0-----:R-:W2:Y:S01]  /*d66e0*/  LDL.LU.64 R54, [R1+0x4ed8] ;  /* 0x004ed80001367983 */ /* 0x001ea20000300a00 */
[----:B------:R-:W-:-:S03]  /*d66f0*/  PRMT R59, R51, 0x7773, RZ ;  /* 0x00007773333b7816 */ /* 0x000fc600000000ff */
[----:B------:R-:W2:Y:S06]  /*d6700*/  LDL.LU.64 R50, [R1+0xab8] ;  /* 0x000ab80001327983 */ /* 0x000eac0000300a00 */
[----:B------:R0:W-:Y:S01]  /*d6710*/  @P6 STG.E.U8 desc[UR32][R4.64], R59 ;  /* 0x0000003b04006986 */ /* 0x0001e2000c101120 */
[----:B------:R-:W-:Y:S01]  /*d6720*/  ISETP.LT.AND P6, PT, R53, UR4, !P5 ;  /* 0x0000000435007c0c */ /* 0x000fe2000efc1270 */
[----:B------:R-:W-:Y:S02]  /*d6730*/  ULDC UR4, c[0x0][0x228] ;  /* 0x00008a0000047ab9 */ /* 0x000fe40000000800 */
[----:B0-----:R-:W2:Y:S04]  /*d6740*/  LDL.LU.64 R4, [R1+0x4ed0] ;  /* 0x004ed00001047983 */ /* 0x001ea80000300a00 */
[----:B------:R-:W2:Y:S01]  /*d6750*/  LDL.LU.64 R52, [R1+0xab0] ;  /* 0x000ab00001347983 */ /* 0x000ea20000300a00 */
[----:B------:R-:W-:-:S05]  /*d6760*/  PRMT R59, R23, 0x7770, RZ ;  /* 0x00007770173b7816 */ /* 0x000fca00000000ff */
[----:B------:R0:W-:Y:S01]  /*d6770*/  @P6 STG.E.U8 desc[UR32][R26.64], R59 ;  /* 0x0000003b1a006986 */ /* 0x0001e2000c101120 */
[----:B------:R-:W-:Y:S01]  /*d6780*/  ISETP.LT.AND P6, PT, R15, UR4, !P5 ;  /* 0x000000040f007c0c */ /* 0x000fe2000efc1270 */
[----:B------:R-:W-:Y:S02]  /*d6790*/  ULDC UR4, c[0x0][0x228] ;  /* 0x00008a0000047ab9 */ /* 0x000fe40000000800 */
[----:B------:R-:W2:Y:S01]  /*d67a0*/  LDL.LU.64 R14, [R1+0xaa8] ;  /* 0x000aa800010e7983 */ /* 0x000ea20000300a00 */
[----:B0-----:R-:W-:-:S03]  /*d67b0*/  PRMT R59, R23, 0x7771, RZ ;  /* 0x00007771173b7816 */ /* 0x001fc600000000ff */
[----:B------:R-:W2:Y:S06]  /*d67c0*/  LDL.LU R27, [R1+0x104] ;  /* 0x00010400011b7983 */ /* 0x000eac0000300800 */
[----:B----4-:R0:W-:Y:S01]  /*d67d0*/  @P6 STG.E.U8 desc[UR32][R24.64], R59 ;  /* 0x0000003b18006986 */ /* 0x0101e2000c101120 */
[----:B------:R-:W-:Y:S01]  /*d67e0*/  ISETP.LT.AND P6, PT, R60, UR4, !P5 ;  /* 0x000000043c007c0c */ /* 0x000fe2000efc1270 */
[----:B------:R-:W-:Y:S02]  /*d67f0*/  ULDC UR4, c[0x0][0x228] ;  /* 0x00008a0000047ab9 */ /* 0x000fe40000000800 */
[----:B------:R-:W-:Y:S01]  /*d6800*/  ISETP.LT.AND P5, PT, R22, UR4, !P5 ;  /* 0x0000000416007c0c */ /* 0x000fe2000efa1270 */
[----:B------:R-:W-:Y:S01]  /*d6810*/  ULDC UR4, c[0x0][0x228] ;  /* 0x00008a0000047ab9 */ /* 0x000fe20000000800 */
[----:B0-----:R-:W-:-:S08]  /*d6820*/  PRMT R59, R23, 0x7772, RZ ;  /* 0x00007772173b7816 */ /* 0x001fd000000000ff */
[----:B---3--:R0:W-:Y:S02]  /*d6830*/  @P6 STG.E.U8 desc[UR32][R8.64], R59 ;  /* 0x0000003b08006986 */ /* 0x0081e4000c101120 */
[----:B0-----:R-:W-:Y:S02]  /*d6840*/  PRMT R59, R23, 0x7773, RZ ;  /* 0x00007773173b7816 */ /* 0x001fe400000000ff */
[----:B------:R-:W3:Y:S04]  /*d6850*/  LDL.LU.64 R8, [R1+0xaa0] ;  /* 0x000aa00001087983 */ /* 0x000ee80000300a00 */
[----:B------:R0:W-:Y:S01]  /*d6860*/  @P5 STG.E.U8 desc[UR32][R6.64], R59 ;  /* 0x0000003b06005986 */ /* 0x0001e2000c101120 */
[----:B------:R-:W-:Y:S01]  /*d6870*/  ISETP.LT.AND P5, PT, R18, UR4, !P4 ;  /* 0x0000000412007c0c */ /* 0x000fe2000e7a1270 */
[----:B------:R-:W-:Y:S01]  /*d6880*/  ULDC UR4, c[0x0][0x228] ;  /* 0x00008a0000047ab9 */ /* 0x000fe20000000800 */
[----:B0-----:R-:W-:Y:S01]  /*d6890*/  PRMT R59, R17, 0x7770, RZ ;  /* 0x00007770113b7816 */ /* 0x001fe200000000ff */
[----:B------:R-:W4:Y:S10]  /*d68a0*/  LDL.LU.64 R6, [R1+0xa98] ;  /* 0x000a980001067983 */ /* 0x000f340000300a00 */
[----:B------:R0:W-:Y:S01]  /*d68b0*/  @P5 STG.E.U8 desc[UR32][R20.64], R59 ;  /* 0x0000003b14005986 */ /* 0x0001e2000c101120 */
[----:B------:R-:W-:Y:S01]  /*d68c0*/  ISETP.LT.AND P5, PT, R19, UR4, !P4 ;  /* 0x0000000413007c0c */ /* 0x000fe2000e7a1270 */
[----:B------:R-:W-:Y:S01]  /*d68d0*/  ULDC UR4, c[0x0][0x228] ;  /* 0x00008a0000047ab9 */ /* 0x000fe20000000800 */
[----:B0-----:R-:W-:-:S11]  /*d68e0*/  PRMT R59, R17, 0x7771, RZ ;  /* 0x00007771113b7816 */ /* 0x001fd600000000ff */
[----:B--2---:R0:W-:Y:S01]  /*d68f0*/  @P5 STG.E.U8 desc[UR32][R50.64], R59 ;  /* 0x0000003b32005986 */ /* 0x0041e2000c101120 */
[----:B------:R-:W-:Y:S01]  /*d6900*/  ISETP.LT.AND P5, PT, R16, UR4, !P4 ;  /* 0x0000000410007c0c */ /* 0x000fe2000e7a1270 */
[----:B------:R-:W-:Y:S02]  /*d6910*/  ULDC UR4, c[0x0][0x228] ;  /* 0x00008a0000047ab9 */ /* 0x000fe40000000800 */
[----:B0-----:R-:W2:Y:S01]  /*d6920*/  LDL.LU.64 R50, [R1+0xa90] ;  /* 0x000a900001327983 */ /* 0x001ea20000300a00 */
[----:B------:R-:W-:-:S09]  /*d6930*/  PRMT R59, R17, 0x7772, RZ ;  /* 0x00007772113b7816 */ /* 0x000fd200000000ff */
[----:B------:R0:W-:Y:S04]  /*d6940*/  @P5 STG.E.U8 desc[UR32][R52.64], R59 ;  /* 0x0000003b34005986 */ /* 0x0001e8000c101120 */
[----:B0-----:R-:W2:Y:S04]  /*d6950*/  LDL.LU.64 R52, [R1+0xa88] ;  /* 0x000a880001347983 */ /* 0x001ea80000300a00 */
[----:B------:R-:W2:Y:S04]  /*d6960*/  LDL.LU.64 R24, [R1+0xa80] ;  /* 0x000a800001187983 */ /* 0x000ea80000300a00 */
[----:B------:R-:W2:Y:S04]  /*d6970*/  LDL.LU.64 R22, [R1+0xa78] ;  /* 0x000a780001167983 */ /* 0x000ea80000300a00 */
[----:B------:R-:W2:Y:S01]  /*d6980*/  LDL.LU.64 R20, [R1+0xa58] ;  /* 0x000a580001147983 */ /* 0x000ea20000300a00 */
[----:B------:R-:W-:Y:S01]  /*d6990*/  ISETP.LT.AND P5, PT, R10, UR4, !P4 ;  /* 0x000000040a007c0c */ /* 0x000fe2000e7a1270 */
[----:B------:R-:W-:Y:S01]  /*d69a0*/  ULDC UR4, c[0x0][0x228] ;  /* 0x00008a0000047ab9 */ /* 0x000fe20000000800 */
[----:B------:R-:W-:Y:S01]  /*d69b0*/  PRMT R59, R17, 0x7773, RZ ;  /* 0x00007773113b7816 */ /* 0x000fe200000000ff */
[----:B------:R-:W2:Y:S01]  /*d69c0*/  LDL.LU.64 R18, [R1+0xa30] ;  /* 0x000a300001127983 */ /* 0x000ea20000300a00 */
[----:B------:R-:W-:-:S02]  /*d69d0*/  LOP3.LUT P0, RZ, R0, 0x400, RZ, 0xc0, !PT ;  /* 0x0000040000ff7812 */ /* 0x000fc4000780c0ff */
[----:B------:R-:W-:Y:S01]  /*d69e0*/  LOP3.LUT R56, R56, 0xffffff7f, RZ, 0xc0, !PT ;  /* 0xffffff7f38387812 */ /* 0x000fe200078ec0ff */
[----:B------:R-:W2:Y:S06]  /*d69f0*/  LDL.LU.64 R16, [R1+0xa20] ;  /* 0x000a200001107983 */ /* 0x000eac0000300a00 */
[----:B------:R0:W-:Y:S01]  /*d6a00*/  @P5 STG.E.U8 desc[UR32][R14.64], R59 ;  /* 0x0000003b0e005986 */ /* 0x0001e2000c101120 */
[----:B------:R-:W-:Y:S01]  /*d6a10*/  ISETP.LT.AND P5, PT, R11, UR4, !P4 ;  /* 0x000000040b007c0c */ /* 0x000fe2000e7a1270 */
[----:B------:R-:W-:Y:S02]  /*d6a20*/  ULDC UR4, c[0x0][0x228] ;  /* 0x00008a0000047ab9 */ /* 0x000fe40000000800 */
[----:B------:R-:W-:-:S02]  /*d6a30*/  @P0 LOP3.LUT R56, R56, 0x80, RZ, 0xfc, !PT ;  /* 0x0000008038380812 */ /* 0x000fc400078efcff */
[----:B0-----:R-:W-:Y:S01]  /*d6a40*/  PRMT R59, R27, 0x7770, RZ ;  /* 0x000077701b3b7816 */ /* 0x001fe200000000ff */
[----:B------:R-:W2:Y:S01]  /*d6a50*/  LDL.LU.64 R14, [R1+0x9f0] ;  /* 0x0009f000010e7983 */ /* 0x000ea20000300a00 */
[----:B------:R-:W-:Y:S02]  /*d6a60*/  LOP3.LUT P0, RZ, R0, 0x8, RZ, 0xc0, !PT ;  /* 0x0000000800ff7812 */ /* 0x000fe4000780c0ff */
[----:B------:R-:W-:Y:S01]  /*d6a70*/  LOP3.LUT R56, R56, 0xfffffeff, RZ, 0xc0, !PT ;  /* 0xfffffeff38387812 */ /* 0x000fe200078ec0ff */
[----:B------:R-:W2:Y:S10]  /*d6a80*/  LDL.LU.64 R10, [R1+0x998] ;  /* 0x00099800010a7983 */ /* 0x000eb40000300a00 */
[----:B------:R-:W-:-:S02]  /*d6a90*/  @P0 LOP3.LUT R56, R56, 0x100, RZ, 0xfc, !PT ;  /* 0x0000010038380812 */ /* 0x000fc400078efcff */
[----:B------:R-:W-:Y:S01]  /*d6aa0*/  LOP3.LUT P0, RZ, R0, 0x4, RZ, 0xc0, !PT ;  /* 0x0000000400ff7812 */ /* 0x000fe2000780c0ff */
[----:B---3--:R0:W-:Y:S01]  /*d6ab0*/  @P5 STG.E.U8 desc[UR32][R8.64], R59 ;  /* 0x0000003b08005986 */ /* 0x0081e2000c101120 */
[----:B------:R-:W-:Y:S01]  /*d6ac0*/  ISETP.LT.AND P5, PT, R48, UR4, !P4 ;  /* 0x0000000430007c0c */ /* 0x000fe2000e7a1270 */
[----:B------:R-:W-:Y:S02]  /*d6ad0*/  ULDC UR4, c[0x0][0x228] ;  /* 0x00008a0000047ab9 */ /* 0x000fe40000000800 */
[----:B------:R-:W-:Y:S01]  /*d6ae0*/  ISETP.LT.AND P4, PT, R49, UR4, !P4 ;  /* 0x0000000431007c0c */ /* 0x000fe2000e781270 */
[----:B------:R-:W-:Y:S01]  /*d6af0*/  ULDC UR4, c[0x0][0x228] ;  /* 0x00008a0000047ab9 */ /* 0x000fe20000000800 */
[----:B0-----:R-:W-:Y:S01]  /*d6b00*/  PRMT R59, R27, 0x7771, RZ ;  /* 0x000077711b3b7816 */ /* 0x001fe200000000ff */
[----:B------:R-:W3:Y:S07]  /*d6b10*/  LDL.LU.64 R8, [R1+0x888] ;  /* 0x0008880001087983 */ /* 0x000eee0000300a00 */
[----:B----4-:R0:W-:Y:S01]  /*d6b20*/  @P5 STG.E.U8 desc[UR32][R6.64], R59 ;  /* 0x0000003b06005986 */ /* 0x0101e2000c101120 */
[----:B------:R-:W-:-:S02]  /*d6b30*/  LOP3.LUT R56, R56, 0xfffffdff, RZ, 0xc0, !PT ;  /* 0xfffffdff38387812 */ /* 0x000fc400078ec0ff */
[C---:B0-----:R-:W-:Y:S01]  /*d6b40*/  PRMT R59, R27.reuse, 0x7772, RZ ;  /* 0x000077721b3b7816 */ /* 0x041fe200000000ff */
[----:B------:R-:W4:Y:S01]  /*d6b50*/  LDL.LU.64 R6, [R1+0x990] ;  /* 0x0009900001067983 */ /* 0x000f220000300a00 */
[----:B------:R-:W-:Y:S02]  /*d6b60*/  @P0 LOP3.LUT R56, R56, 0x200, RZ, 0xfc, !PT ;  /* 0x0000020038380812 */ /* 0x000fe400078efcff */
[----:B------:R-:W-:Y:S01]  /*d6b70*/  LOP3.LUT P0, RZ, R0, 0x2, RZ, 0xc0, !PT ;  /* 0x0000000200ff7812 */ /* 0x000fe2000780c0ff */
[----:B------:R-:W4:Y:S04]  /*d6b80*/  LDL.LU.64 R48, [R1+0x988] ;  /* 0x0009880001307983 */ /* 0x000f280000300a00 */
[----:B--2---:R0:W-:Y:S02]  /*d6b90*/  @P4 STG.E.U8 desc[UR32][R50.64], R59 ;  /* 0x0000003b32004986 */ /* 0x0041e4000c101120 */
[----:B0-----:R-:W-:-:S02]  /*d6ba0*/  PRMT R59, R27, 0x7773, RZ ;  /* 0x000077731b3b7816 */ /* 0x001fc400000000ff */
[----:B------:R-:W2:Y:S04]  /*d6bb0*/  LDL.LU.64 R50, [R1+0x980] ;  /* 0x0009800001327983 */ /* 0x000ea80000300a00 */
[----:B------:R0:W-:Y:S02]  /*d6bc0*/  @P3 STG.E.U8 desc[UR32][R52.64], R59 ;  /* 0x0000003b34003986 */ /* 0x0001e4000c101120 */
[C---:B0-----:R-:W-:Y:S02]  /*d6bd0*/  PRMT R59, R57.reuse, 0x7770, RZ ;  /* 0x00007770393b7816 */ /* 0x041fe400000000ff */
[----:B------:R-:W2:Y:S04]  /*d6be0*/  LDL.LU.64 R52, [R1+0x978] ;  /* 0x0009780001347983 */ /* 0x000ea80000300a00 */
[----:B------:R0:W-:Y:S02]  /*d6bf0*/  @P2 STG.E.U8 desc[UR32][R24.64], R59 ;  /* 0x0000003b18002986 */ /* 0x0001e4000c101120 */
[----:B0-----:R-:W-:-:S05]  /*d6c00*/  PRMT R59, R57, 0x7771, RZ ;  /* 0x00007771393b7816 */ /* 0x001fca00000000ff */
[----:B------:R0:W-:Y:S02]  /*d6c10*/  @P1 STG.E.U8 desc[UR32][R22.64], R59 ;  /* 0x0000003b16001986 */ /* 0x0001e4000c101120 */
[----:B0-----:R-:W-:-:S05]  /*d6c20*/  PRMT R59, R57, 0x7772, RZ ;  /* 0x00007772393b7816 */ /* 0x001fca00000000ff */
[----:B------:R0:W-:Y:S02]  /*d6c30*/  @P0 STG.E.U8 desc[UR32][R20.64], R59 ;  /* 0x0000003b14000986 */ /* 0x0001e4000c101120 */
[----:B0-----:R-:W-:Y:S02]  /*d6c40*/  PRMT R59, R57, 0x7773, RZ ;  /* 0x00007773393b7816 */ /* 0x001fe400000000ff */
[----:B------:R-:W4:Y:S01]  /*d6c50*/  LDL.LU R57, [R1+0x4ecc] ;  /* 0x004ecc0001397983 */ /* 0x000f220000300800 */
[----:B------:R-:W-:Y:S02]  /*d6c60*/  LOP3.LUT P0, RZ, R56, 0x200, RZ, 0xc0, !PT ;  /* 0x0000020038ff7812 */ /* 0x000fe4000780c0ff */
[----:B------:R-:W-:-:S11]  /*d6c70*/  LOP3.LUT P1, RZ, R0, 0x10, RZ, 0xc0, !PT ;  /* 0x0000001000ff7812 */ /* 0x000fd6000782c0ff */
[----:B------:R0:W-:Y:S01]  /*d6c80*/  @P0 STG.E.U8 desc[UR32][R18.64], R59 ;  /* 0x0000003b12000986 */ /* 0x0001e2000c101120 */
[----:B------:R-:W-:Y:S02]  /*d6c90*/  LOP3.LUT P0, RZ, R56, 0x100, RZ, 0xc0, !PT ;  /* 0x0000010038ff7812 */ /* 0x000fe4000780c0ff */
[----:B------:R-:W-:Y:S02]  /*d6ca0*/  LOP3.LUT P2, RZ, R0, 0x20, RZ, 0xc0, !PT ;  /* 0x0000002000ff7812 */ /* 0x000fe4000784c0ff */
[----:B0-----:R-:W-:-:S09]  /*d6cb0*/  PRMT R59, R58, 0x7770, RZ ;  /* 0x000077703a3b7816 */ /* 0x001fd200000000ff */
[----:B------:R0:W-:Y:S01]  /*d6cc0*/  @P0 STG.E.U8 desc[UR32][R16.64], R59 ;  /* 0x0000003b10000986 */ /* 0x0001e2000c101120 */
[----:B------:R-:W-:Y:S02]  /*d6cd0*/  LOP3.LUT P3, RZ, R0, 0x40, RZ, 0xc0, !PT ;  /* 0x0000004000ff7812 */ /* 0x000fe4000786c0ff */
[----:B0-----:R-:W-:-:S05]  /*d6ce0*/  PRMT R59, R58, 0x7771, RZ ;  /* 0x000077713a3b7816 */ /* 0x001fca00000000ff */
[----:B------:R0:W-:Y:S01]  /*d6cf0*/  @P1 STG.E.U8 desc[UR32][R14.64], R59 ;  /* 0x0000003b0e001986 */ /* 0x0001e2000c101120 */
[----:B------:R-:W-:Y:S02]  /*d6d00*/  LOP3.LUT P4, RZ, R0, 0x80, RZ, 0xc0, !PT ;  /* 0x0000008000ff7812 */ /* 0x000fe4000788c0ff */
[----:B0-----:R-:W-:-:S05]  /*d6d10*/  PRMT R59, R58, 0x7772, RZ ;  /* 0x000077723a3b7816 */ /* 0x001fca00000000ff */
[----:B------:R0:W-:Y:S01]  /*d6d20*/  @P2 STG.E.U8 desc[UR32][R10.64], R59 ;  /* 0x0000003b0a002986 */ /* 0x0001e2000c101120 */
[----:B------:R-:W-:Y:S02]  /*d6d30*/  LOP3.LUT P5, RZ, R0, 0x100, RZ, 0xc0, !PT ;  /* 0x0000010000ff7812 */ /* 0x000fe400078ac0ff */
[----:B0-----:R-:W-:Y:S02]  /*d6d40*/  PRMT R59, R58, 0x7773, RZ ;  /* 0x000077733a3b7816 */ /* 0x001fe400000000ff */
[----:B------:R-:W-:Y:S01]  /*d6d50*/  LOP3.LUT P6, RZ, R0, 0x200, RZ, 0xc0, !PT ;  /* 0x0000020000ff7812 */ /* 0x000fe200078cc0ff */
[----:B------:R-:W2:Y:S04]  /*d6d60*/  LDL.LU R58, [R1+0x4ec8] ;  /* 0x004ec800013a7983 */ /* 0x000ea80000300800 */
[----:B---3--:R4:W-:Y:S01]  /*d6d70*/  @P3 STG.E.U8 desc[UR32][R8.64], R59 ;  /* 0x0000003b08003986 */ /* 0x0089e2000c101120 */
[----:B------:R-:W-:-:S02]  /*d6d80*/  LOP3.LUT P0, RZ, R56, 0x80, RZ, 0xc0, !PT ;  /* 0x0000008038ff7812 */ /* 0x000fc4000780c0ff */
[----:B----4-:R-:W-:-:S05]  /*d6d90*/  PRMT R59, R57, 0x7770, RZ ;  /* 0x00007770393b7816 */ /* 0x010fca00000000ff */
[----:B------:R0:W-:Y:S02]  /*d6da0*/  @P4 STG.E.U8 desc[UR32][R6.64], R59 ;  /* 0x0000003b06004986 */ /* 0x0001e4000c101120 */
[----:B0-----:R-:W-:-:S05]  /*d6db0*/  PRMT R59, R57, 0x7771, RZ ;  /* 0x00007771393b7816 */ /* 0x001fca00000000ff */
[----:B------:R0:W-:Y:S02]  /*d6dc0*/  @P5 STG.E.U8 desc[UR32][R48.64], R59 ;  /* 0x0000003b30005986 */ /* 0x0001e4000c101120 */
[----:B0-----:R-:W-:-:S05]  /*d6dd0*/  PRMT R59, R57, 0x7772, RZ ;  /* 0x00007772393b7816 */ /* 0x001fca00000000ff */
[----:B--2---:R0:W-:Y:S02]  /*d6de0*/  @P6 STG.E.U8 desc[UR32][R50.64], R59 ;  /* 0x0000003b32006986 */ /* 0x0041e4000c101120 */
[----:B0-----:R-:W-:Y:S02]  /*d6df0*/  PRMT R59, R57, 0x7773, RZ ;  /* 0x00007773393b7816 */ /* 0x001fe400000000ff */
[----:B------:R-:W2:Y:S04]  /*d6e00*/  LDL.LU R57, [R1+0x4ec4] ;  /* 0x004ec40001397983 */ /* 0x000ea80000300800 */
[----:B------:R0:W-:Y:S04]  /*d6e10*/  @P0 STG.E.U8 desc[UR32][R52.64], R59 ;  /* 0x0000003b34000986 */ /* 0x0001e8000c101120 */
[----:B0-----:R-:W3:Y:S04]  /*d6e20*/  LDL.LU.64 R52, [R1+0x9e8] ;  /* 0x0009e80001347983 */ /* 0x001ee80000300a00 */
[----:B------:R-:W4:Y:S04]  /*d6e30*/  LDL.LU.64 R14, [R1+0x9e0] ;  /* 0x0009e000010e7983 */ /* 0x000f280000300a00 */
[----:B------:R-:W4:Y:S04]  /*d6e40*/  LDL.LU.64 R10, [R1+0x9d8] ;  /* 0x0009d800010a7983 */ /* 0x000f280000300a00 */
[----:B------:R-:W2:Y:S04]  /*d6e50*/  LDL.LU R9, [R1+0x148] ;  /* 0x0001480001097983 */ /* 0x000ea80000300800 */
[----:B------:R-:W4:Y:S04]  /*d6e60*/  LDL.LU.64 R6, [R1+0x9d0] ;  /* 0x0009d00001067983 */ /* 0x000f280000300a00 */
[----:B------:R-:W4:Y:S04]  /*d6e70*/  LDL.LU.64 R48, [R1+0x9c8] ;  /* 0x0009c80001307983 */ /* 0x000f280000300a00 */
[----:B------:R-:W4:Y:S04]  /*d6e80*/  LDL.LU.64 R50, [R1+0x9c0] ;  /* 0x0009c00001327983 */ /* 0x000f280000300a00 */
[----:B------:R-:W4:Y:S01]  /*d6e90*/  LDL.LU R8, [R1+0x138] ;  /* 0x0001380001087983 */ /* 0x000f220000300800 */
[----:B------:R-:W-:-:S02]  /*d6ea0*/  LOP3.LUT P4, RZ, R0, 0x800, RZ, 0xc0, !PT ;  /* 0x0000080000ff7812 */ /* 0x000fc4000788c0ff */
[----:B------:R-:W-:Y:S02]  /*d6eb0*/  LOP3.LUT P1, RZ, R0, 0x2000000, RZ, 0xc0, !PT ;  /* 0x0200000000ff7812 */ /* 0x000fe4000782c0ff */
[----:B------:R-:W-:Y:S02]  /*d6ec0*/  LOP3.LUT R56, R56, 0xfffffffe, RZ, 0xc0, !PT ;  /* 0xfffffffe38387812 */ /* 0x000fe400078ec0ff */
[C---:B------:R-:W-:Y:S02]  /*d6ed0*/  LOP3.LUT P5, RZ, R0.reuse, 0x1000, RZ, 0xc0, !PT ;  /* 0x0000100000ff7812 */ /* 0x040fe400078ac0ff */
[C---:B------:R-:W-:Y:S02]  /*d6ee0*/  LOP3.LUT P6, RZ, R0.reuse, 0x8000, RZ, 0xc0, !PT ;  /* 0x0000800000ff7812 */ /* 0x040fe400078cc0ff */
[----:B------:R-:W-:Y:S02]  /*d6ef0*/  LOP3.LUT P0, RZ, R0, 0x10000, RZ, 0xc0, !PT ;  /* 0x0001000000ff7812 */ /* 0x000fe4000780c0ff */
[----:B--2---:R-:W-:-:S05]  /*d6f00*/  PRMT R59, R9, 0x7770, RZ ;  /* 0x00007770093b7816 */ /* 0x004fca00000000ff */
[----:B---3--:R0:W-:Y:S04]  /*d6f10*/  @P4 STG.E.U8 desc[UR32][R52.64], R59 ;  /* 0x0000003b34004986 */ /* 0x0081e8000c101120 */
[----:B0-----:R-:W2:Y:S01]  /*d6f20*/  LDL.LU.64 R52, [R1+0x9b8] ;  /* 0x0009b80001347983 */ /* 0x001ea20000300a00 */
[----:B------:R-:W-:-:S03]  /*d6f30*/  LOP3.LUT R57, R57, 0x7fffffff, RZ, 0xc0, !PT ;  /* 0x7fffffff39397812 */ /* 0x000fc600078ec0ff */
[----:B------:R-:W3:Y:S01]  /*d6f40*/  LDL.LU.64 R26, [R1+0x9b0] ;  /* 0x0009b000011a7983 */ /* 0x000ee20000300a00 */
[----:B------:R-:W-:Y:S02]  /*d6f50*/  @P1 LOP3.LUT R57, R57, 0x80000000, RZ, 0xfc, !PT ;  /* 0x8000000039391812 */ /* 0x000fe400078efcff */
[----:B------:R-:W-:Y:S01]  /*d6f60*/  LOP3.LUT P1, RZ, R0, 0x1000000, RZ, 0xc0, !PT ;  /* 0x0100000000ff7812 */ /* 0x000fe2000782c0ff */
[----:B------:R-:W3:Y:S04]  /*d6f70*/  LDL.LU.64 R24, [R1+0x9a8] ;  /* 0x0009a80001187983 */ /* 0x000ee80000300a00 */
[----:B------:R-:W3:Y:S01]  /*d6f80*/  LDL.LU.64 R22, [R1+0x948] ;  /* 0x0009480001167983 */ /* 0x000ee20000300a00 */
[----:B------:R-:W-:-:S03]  /*d6f90*/  PRMT R59, R9, 0x7771, RZ ;  /* 0x00007771093b7816 */ /* 0x000fc600000000ff */
[----:B------:R-:W3:Y:S04]  /*d6fa0*/  LDL.LU.64 R20, [R1+0x938] ;  /* 0x0009380001147983 */ /* 0x000ee80000300a00 */
[----:B------:R-:W-:Y:S02]  /*d6fb0*/  @P1 LOP3.LUT R56, R56, 0x1, RZ, 0xfc, !PT ;  /* 0x0000000138381812 */ /* 0x000fe400078efcff */
[----:B------:R-:W-:Y:S02]  /*d6fc0*/  LOP3.LUT P1, RZ, R0, 0x800000, RZ, 0xc0, !PT ;  /* 0x0080000000ff7812 */ /* 0x000fe4000782c0ff */
[----:B------:R-:W-:-:S11]  /*d6fd0*/  LOP3.LUT R56, R56, 0xfffffffd, RZ, 0xc0, !PT ;  /* 0xfffffffd38387812 */ /* 0x000fd600078ec0ff */
        /* <DEDUP_REMOVED lines=11> */
[----:B------:R-:W-:Y:S01]  /*d7090*/  LOP3.LUT R56, R56, 0xffffffdf, RZ, 0xc0, !PT ;  /* 0xffffffdf38387812 */ /* 0x000fe200078ec0ff */
[----:B----4-:R0:W-:Y:S10]  /*d70a0*/  @P5 STG.E.U8 desc[UR32][R14.64], R59 ;  /* 0x0000003b0e005986 */ /* 0x0101f4000c101120 */
[----:B------:R-:W-:-:S02]  /*d70b0*/  @P1 LOP3.LUT R56, R56, 0x20, RZ, 0xfc, !PT ;  /* 0x0000002038381812 */ /* 0x000fc400078efcff */
[----:B0-----:R-:W-:Y:S02]  /*d70c0*/  PRMT R59, R9, 0x7772, RZ ;  /* 0x00007772093b7816 */ /* 0x001fe400000000ff */
[----:B------:R-:W-:-:S03]  /*d70d0*/  LOP3.LUT P1, RZ, R0, 0x40000, RZ, 0xc0, !PT ;  /* 0x0004000000ff7812 */ /* 0x000fc6000782c0ff */
[----:B------:R0:W-:Y:S01]  /*d70e0*/  @P6 STG.E.U8 desc[UR32][R10.64], R59 ;  /* 0x0000003b0a006986 */ /* 0x0001e2000c101120 */
[----:B------:R-:W-:Y:S02]  /*d70f0*/  LOP3.LUT R56, R56, 0xffffffbf, RZ, 0xc0, !PT ;  /* 0xffffffbf38387812 */ /* 0x000fe400078ec0ff */
[----:B0-----:R-:W-:Y:S02]  /*d7100*/  PRMT R59, R9, 0x7773, RZ ;  /* 0x00007773093b7816 */ /* 0x001fe400000000ff */
[----:B------:R-:W4:Y:S04]  /*d7110*/  LDL.LU R9, [R1+0x118] ;  /* 0x0001180001097983 */ /* 0x000f280000300800 */
[----:B------:R-:W4:Y:S01]  /*d7120*/  LDL.LU.64 R18, [R1+0x800] ;  /* 0x0008000001127983 */ /* 0x000f220000300a00 */
[----:B------:R-:W-:-:S02]  /*d7130*/  @P1 LOP3.LUT R56, R56, 0x40, RZ, 0xfc, !PT ;  /* 0x0000004038381812 */ /* 0x000fc400078efcff */
[----:B------:R-:W-:Y:S01]  /*d7140*/  LOP3.LUT P1, RZ, R0, 0x20000, RZ, 0xc0, !PT ;  /* 0x0002000000ff7812 */ /* 0x000fe2000782c0ff */
[----:B------:R-:W4:Y:S04]  /*d7150*/  LDL.LU.64 R16, [R1+0x930] ;  /* 0x0009300001107983 */ /* 0x000f280000300a00 */
[----:B------:R0:W-:Y:S04]  /*d7160*/  @P0 STG.E.U8 desc[UR32][R6.64], R59 ;  /* 0x0000003b06000986 */ /* 0x0001e8000c101120 */
[----:B------:R-:W4:Y:S04]  /*d7170*/  LDL.LU.64 R14, [R1+0x928] ;  /* 0x00092800010e7983 */ /* 0x000f280000300a00 */
[----:B------:R-:W4:Y:S01]  /*d7180*/  LDL.LU.64 R10, [R1+0x920] ;  /* 0x00092000010a7983 */ /* 0x000f220000300a00 */
[----:B0-----:R-:W-:-:S03]  /*d7190*/  PRMT R59, R8, 0x7770, RZ ;  /* 0x00007770083b7816 */ /* 0x001fc600000000ff */
[----:B------:R-:W4:Y:S04]  /*d71a0*/  LDL.LU.64 R6, [R1+0x918] ;  /* 0x0009180001067983 */ /* 0x000f280000300a00 */
[----:B------:R0:W-:Y:S01]  /*d71b0*/  @P1 STG.E.U8 desc[UR32][R48.64], R59 ;  /* 0x0000003b30001986 */ /* 0x0001e2000c101120 */
[----:B------:R-:W-:Y:S02]  /*d71c0*/  LOP3.LUT P1, RZ, R56, 0x40, RZ, 0xc0, !PT ;  /* 0x0000004038ff7812 */ /* 0x000fe4000782c0ff */
[----:B0-----:R-:W-:Y:S01]  /*d71d0*/  PRMT R59, R8, 0x7771, RZ ;  /* 0x00007771083b7816 */ /* 0x001fe200000000ff */
[----:B------:R-:W4:Y:S10]  /*d71e0*/  LDL.LU.64 R48, [R1+0x910] ;  /* 0x0009100001307983 */ /* 0x000f340000300a00 */
[----:B------:R0:W-:Y:S01]  /*d71f0*/  @P1 STG.E.U8 desc[UR32][R50.64], R59 ;  /* 0x0000003b32001986 */ /* 0x0001e2000c101120 */
[----:B------:R-:W-:-:S03]  /*d7200*/  LOP3.LUT P1, RZ, R56, 0x20, RZ, 0xc0, !PT ;  /* 0x0000002038ff7812 */ /* 0x000fc6000782c0ff */
[----:B0-----:R-:W4:Y:S01]  /*d7210*/  LDL.LU.64 R50, [R1+0x908] ;  /* 0x0009080001327983 */ /* 0x001f220000300a00 */
[----:B------:R-:W-:-:S09]  /*d7220*/  PRMT R59, R8, 0x7772, RZ ;  /* 0x00007772083b7816 */ /* 0x000fd200000000ff */
[----:B--2---:R0:W-:Y:S04]  /*d7230*/  @P1 STG.E.U8 desc[UR32][R52.64], R59 ;  /* 0x0000003b34001986 */ /* 0x0041e8000c101120 */
[----:B0-----:R-:W2:Y:S01]  /*d7240*/  LDL.LU.64 R52, [R1+0x900] ;  /* 0x0009000001347983 */ /* 0x001ea20000300a00 */
[----:B------:R-:W-:Y:S02]  /*d7250*/  LOP3.LUT P1, RZ, R56, 0x10, RZ, 0xc0, !PT ;  /* 0x0000001038ff7812 */ /* 0x000fe4000782c0ff */
[----:B------:R-:W-:-:S11]  /*d7260*/  PRMT R59, R8, 0x7773, RZ ;  /* 0x00007773083b7816 */ /* 0x000fd600000000ff */
[----:B---3--:R0:W-:Y:S01]  /*d7270*/  @P1 STG.E.U8 desc[UR32][R26.64], R59 ;  /* 0x0000003b1a001986 */ /* 0x0081e2000c101120 */
[----:B------:R-:W-:Y:S02]  /*d7280*/  LOP3.LUT P1, RZ, R56, 0x8, RZ, 0xc0, !PT ;  /* 0x0000000838ff7812 */ /* 0x000fe4000782c0ff */
[----:B0-----:R-:W-:-:S11]  /*d7290*/  PRMT R59, R58, 0x7770, RZ ;  /* 0x000077703a3b7816 */ /* 0x001fd600000000ff */
[----:B------:R0:W-:Y:S01]  /*d72a0*/  @P1 STG.E.U8 desc[UR32][R24.64], R59 ;  /* 0x0000003b18001986 */ /* 0x0001e2000c101120 */
[----:B------:R-:W-:Y:S02]  /*d72b0*/  LOP3.LUT P1, RZ, R56, 0x4, RZ, 0xc0, !PT ;  /* 0x0000000438ff7812 */ /* 0x000fe4000782c0ff */
[----:B0-----:R-:W-:-:S11]  /*d72c0*/  PRMT R59, R58, 0x7771, RZ ;  /* 0x000077713a3b7816 */ /* 0x001fd600000000ff */
[----:B------:R0:W-:Y:S01]  /*d72d0*/  @P1 STG.E.U8 desc[UR32][R22.64], R59 ;  /* 0x0000003b16001986 */ /* 0x0001e2000c101120 */
[----:B------:R-:W-:Y:S02]  /*d72e0*/  LOP3.LUT P1, RZ, R56, 0x2, RZ, 0xc0, !PT ;  /* 0x0000000238ff7812 */ /* 0x000fe4000782c0ff */
[----:B0-----:R-:W-:-:S11]  /*d72f0*/  PRMT R59, R58, 0x7772, RZ ;  /* 0x000077723a3b7816 */ /* 0x001fd600000000ff */
[----:B------:R-:W-:Y:S01]  /*d7300*/  @P1 STG.E.U8 desc[UR32][R20.64], R59 ;  /* 0x0000003b14001986 */ /* 0x000fe2000c101120 */
[----:B------:R-:W-:Y:S02]  /*d7310*/  LOP3.LUT P1, RZ, R56, 0x1, RZ, 0xc0, !PT ;  /* 0x0000000138ff7812 */ /* 0x000fe4000782c0ff */
[----:B------:R-:W-:Y:S02]  /*d7320*/  PRMT R56, R58, 0x7773, RZ ;  /* 0x000077733a387816 */ /* 0x000fe400000000ff */
[C---:B------:R-:W-:Y:S01]  /*d7330*/  LOP3.LUT P2, RZ, R0.reuse, 0x4000000, RZ, 0xc0, !PT ;  /* 0x0400000000ff7812 */ /* 0x040fe2000784c0ff */
[----:B------:R-:W3:Y:S01]  /*d7340*/  LDL.LU R58, [R1+0x4ec0] ;  /* 0x004ec000013a7983 */ /* 0x000ee20000300800 */
[C---:B------:R-:W-:Y:S02]  /*d7350*/  LOP3.LUT P3, RZ, R0.reuse, 0x8000000, RZ, 0xc0, !PT ;  /* 0x0800000000ff7812 */ /* 0x040fe4000786c0ff */
[C---:B------:R-:W-:Y:S02]  /*d7360*/  LOP3.LUT P4, RZ, R0.reuse, 0x10000000, RZ, 0xc0, !PT ;  /* 0x1000000000ff7812 */ /* 0x040fe4000788c0ff */
[----:B------:R-:W-:-:S03]  /*d7370*/  LOP3.LUT P5, RZ, R0, 0x20000000, RZ, 0xc0, !PT ;  /* 0x2000000000ff7812 */ /* 0x000fc600078ac0ff */
[----:B----4-:R0:W-:Y:S01]  /*d7380*/  @P1 STG.E.U8 desc[UR32][R18.64], R56 ;  /* 0x0000003812001986 */ /* 0x0101e2000c101120 */
[----:B------:R-:W-:Y:S02]  /*d7390*/  LOP3.LUT P1, RZ, R57, 0x80000000, RZ, 0xc0, !PT ;  /* 0x8000000039ff7812 */ /* 0x000fe4000782c0ff */
[----:B0-----:R-:W-:-:S11]  /*d73a0*/  PRMT R56, R9, 0x7770, RZ ;  /* 0x0000777009387816 */ /* 0x001fd600000000ff */
[----:B------:R0:W-:Y:S02]  /*d73b0*/  @P1 STG.E.U8 desc[UR32][R16.64], R56 ;  /* 0x0000003810001986 */ /* 0x0001e4000c101120 */
[----:B0-----:R-:W-:-:S05]  /*d73c0*/  PRMT R56, R9, 0x7771, RZ ;  /* 0x0000777109387816 */ /* 0x001fca00000000ff */
[----:B------:R0:W-:Y:S01]  /*d73d0*/  @P2 STG.E.U8 desc[UR32][R14.64], R56 ;  /* 0x000000380e002986 */ /* 0x0001e2000c101120 */
[----:B------:R-:W-:Y:S02]  /*d73e0*/  LOP3.LUT P6, RZ, R0, 0x40000000, RZ, 0xc0, !PT ;  /* 0x4000000000ff7812 */ /* 0x000fe400078cc0ff */
[----:B0-----:R-:W-:-:S05]  /*d73f0*/  PRMT R56, R9, 0x7772, RZ ;  /* 0x0000777209387816 */ /* 0x001fca00000000ff */
[----:B------:R0:W-:Y:S01]  /*d7400*/  @P3 STG.E.U8 desc[UR32][R10.64], R56 ;  /* 0x000000380a003986 */ /* 0x0001e2000c101120 */
[----:B------:R-:W-:Y:S02]  /*d7410*/  LOP3.LUT P0, RZ, R0, 0x80000000, RZ, 0xc0, !PT ;  /* 0x8000000000ff7812 */ /* 0x000fe4000780c0ff */
[----:B0-----:R-:W-:-:S05]  /*d7420*/  PRMT R56, R9, 0x7773, RZ ;  /* 0x0000777309387816 */ /* 0x001fca00000000ff */
[----:B------:R0:W-:Y:S02]  /*d7430*/  @P4 STG.E.U8 desc[UR32][R6.64], R56 ;  /* 0x0000003806004986 */ /* 0x0001e4000c101120 */
[----:B0-----:R-:W-:-:S05]  /*d7440*/  PRMT R56, R4, 0x7770, RZ ;  /* 0x0000777004387816 */ /* 0x001fca00000000ff */
[----:B------:R0:W-:Y:S02]  /*d7450*/  @P5 STG.E.U8 desc[UR32][R48.64], R56 ;  /* 0x0000003830005986 */ /* 0x0001e4000c101120 */
[----:B0-----:R-:W-:-:S05]  /*d7460*/  PRMT R56, R4, 0x7771, RZ ;  /* 0x0000777104387816 */ /* 0x001fca00000000ff */
[----:B------:R0:W-:Y:S02]  /*d7470*/  @P6 STG.E.U8 desc[UR32][R50.64], R56 ;  /* 0x0000003832006986 */ /* 0x0001e4000c101120 */
[----:B0-----:R-:W-:-:S05]  /*d7480*/  PRMT R56, R4, 0x7772, RZ ;  /* 0x0000777204387816 */ /* 0x001fca00000000ff */
[----:B--2---:R0:W-:Y:S04]  /*d7490*/  @P0 STG.E.U8 desc[UR32][R52.64], R56 ;  /* 0x0000003834000986 */ /* 0x0041e8000c101120 */
[----:B0-----:R-:W2:Y:S04]  /*d74a0*/  LDL.LU.64 R52, [R1+0x8f8] ;  /* 0x0008f80001347983 */ /* 0x001ea80000300a00 */
[----:B------:R-:W4:Y:S04]  /*d74b0*/  LDL.LU.64 R10, [R1+0x8f0] ;  /* 0x0008f000010a7983 */ /* 0x000f280000300a00 */
[----:B------:R-:W4:Y:S04]  /*d74c0*/  LDL.LU.64 R8, [R1+0x8e8] ;  /* 0x0008e80001087983 */ /* 0x000f280000300a00 */
[----:B------:R-:W4:Y:S04]  /*d74d0*/  LDL.LU.64 R6, [R1+0x8e0] ;  /* 0x0008e00001067983 */ /* 0x000f280000300a00 */
[----:B------:R-:W4:Y:S04]  /*d74e0*/  LDL.LU.64 R48, [R1+0x8d8] ;  /* 0x0008d80001307983 */ /* 0x000f280000300a00 */
[----:B------:R-:W4:Y:S01]  /*d74f0*/  LDL.LU.64 R50, [R1+0x8c8] ;  /* 0x0008c80001327983 */ /* 0x000f220000300a00 */
[----:B------:R-:W-:-:S03]  /*d7500*/  PRMT R56, R4, 0x7773, RZ ;  /* 0x0000777304387816 */ /* 0x000fc600000000ff */
[----:B------:R-:W4:Y:S01]  /*d7510*/  LDL.LU R4, [R1+0x4ebc] ;  /* 0x004ebc0001047983 */ /* 0x000f220000300800 */
[C---:B---3--:R-:W-:Y:S02]  /*d7520*/  LOP3.LUT P4, RZ, R58.reuse, 0x1, RZ, 0xc0, !PT ;  /* 0x000000013aff7812 */ /* 0x048fe4000788c0ff */
        /* <DEDUP_REMOVED lines=9> */
[----:B------:R-:W-:Y:S01]  /*d75c0*/  LOP3.LUT P1, RZ, R58, 0x200, RZ, 0xc0, !PT ;  /* 0x000002003aff7812 */ /* 0x000fe2000782c0ff */
[----:B--2---:R0:W-:Y:S04]  /*d75d0*/  @P4 STG.E.U8 desc[UR32][R52.64], R56 ;  /* 0x0000003834004986 */ /* 0x0041e8000c101120 */
[----:B0-----:R-:W2:Y:S04]  /*d75e0*/  LDL.LU.64 R52, [R1+0x8a0] ;  /* 0x0008a00001347983 */ /* 0x001ea80000300a00 */
[----:B------:R-:W3:Y:S01]  /*d75f0*/  LDL.LU.64 R24, [R1+0x880] ;  /* 0x0008800001187983 */ /* 0x000ee20000300a00 */
[----:B------:R-:W-:-:S02]  /*d7600*/  LOP3.LUT R57, R57, 0xfbffffff, RZ, 0xc0, !PT ;  /* 0xfbffffff39397812 */ /* 0x000fc400078ec0ff */
[C---:B------:R-:W-:Y:S01]  /*d7610*/  LOP3.LUT P5, RZ, R58.reuse, 0x2, RZ, 0xc0, !PT ;  /* 0x000000023aff7812 */ /* 0x040fe200078ac0ff */
[----:B------:R-:W3:Y:S01]  /*d7620*/  LDL.LU.64 R22, [R1+0x7e0] ;  /* 0x0007e00001167983 */ /* 0x000ee20000300a00 */
[----:B------:R-:W-:Y:S02]  /*d7630*/  @P1 LOP3.LUT R57, R57, 0x4000000, RZ, 0xfc, !PT ;  /* 0x0400000039391812 */ /* 0x000fe400078efcff */
[C---:B------:R-:W-:Y:S01]  /*d7640*/  LOP3.LUT P1, RZ, R58.reuse, 0x100, RZ, 0xc0, !PT ;  /* 0x000001003aff7812 */ /* 0x040fe2000782c0ff */
[----:B------:R-:W3:Y:S01]  /*d7650*/  LDL.LU.64 R20, [R1+0x878] ;  /* 0x0008780001147983 */ /* 0x000ee20000300a00 */
[----:B------:R-:W-:Y:S02]  /*d7660*/  LOP3.LUT R57, R57, 0xf7ffffff, RZ, 0xc0, !PT ;  /* 0xf7ffffff39397812 */ /* 0x000fe400078ec0ff */
[----:B------:R-:W-:Y:S01]  /*d7670*/  LOP3.LUT P6, RZ, R58, 0x4, RZ, 0xc0, !PT ;  /* 0x000000043aff7812 */ /* 0x000fe200078cc0ff */
[----:B------:R-:W3:Y:S01]  /*d7680*/  LDL.LU.64 R18, [R1+0x870] ;  /* 0x0008700001127983 */ /* 0x000ee20000300a00 */
[----:B------:R-:W-:-:S02]  /*d7690*/  PRMT R56, R55, 0x7770, RZ ;  /* 0x0000777037387816 */ /* 0x000fc400000000ff */
[C---:B------:R-:W-:Y:S01]  /*d76a0*/  LOP3.LUT P0, RZ, R58.reuse, 0x8, RZ, 0xc0, !PT ;  /* 0x000000083aff7812 */ /* 0x040fe2000780c0ff */
[----:B------:R-:W3:Y:S04]  /*d76b0*/  LDL.LU.64 R16, [R1+0x868] ;  /* 0x0008680001107983 */ /* 0x000ee80000300a00 */
        /* <DEDUP_REMOVED lines=8> */
[----:B------:R-:W-:Y:S02]  /*d7740*/  LOP3.LUT P1, RZ, R58, 0x20, RZ, 0xc0, !PT ;  /* 0x000000203aff7812 */ /* 0x000fe4000782c0ff */
[----:B------:R-:W-:Y:S02]  /*d7750*/  LOP3.LUT R57, R57, 0xbfffffff, RZ, 0xc0, !PT ;  /* 0xbfffffff39397812 */ /* 0x000fe400078ec0ff */
[----:B0-----:R-:W-:-:S05]  /*d7760*/  PRMT R56, R55, 0x7771, RZ ;  /* 0x0000777137387816 */ /* 0x001fca00000000ff */
[----:B------:R0:W-:Y:S04]  /*d7770*/  @P6 STG.E.U8 desc[UR32][R8.64], R56 ;  /* 0x0000003808006986 */ /* 0x0001e8000c101120 */
[----:B------:R-:W-:Y:S02]  /*d7780*/  @P1 LOP3.LUT R57, R57, 0x40000000, RZ, 0xfc, !PT ;  /* 0x4000000039391812 */ /* 0x000fe400078efcff */
[----:B------:R-:W-:Y:S02]  /*d7790*/  LOP3.LUT P1, RZ, R58, 0x10, RZ, 0xc0, !PT ;  /* 0x000000103aff7812 */ /* 0x000fe4000782c0ff */
[----:B0-----:R-:W-:-:S05]  /*d77a0*/  PRMT R56, R55, 0x7772, RZ ;  /* 0x0000777237387816 */ /* 0x001fca00000000ff */
[----:B------:R0:W-:Y:S02]  /*d77b0*/  @P0 STG.E.U8 desc[UR32][R6.64], R56 ;  /* 0x0000003806000986 */ /* 0x0001e4000c101120 */
[----:B0-----:R-:W-:Y:S02]  /*d77c0*/  PRMT R56, R55, 0x7773, RZ ;  /* 0x0000777337387816 */ /* 0x001fe400000000ff */
[----:B------:R-:W4:Y:S04]  /*d77d0*/  LDL.LU R55, [R1+0x4eb8] ;  /* 0x004eb80001377983 */ /* 0x000f280000300800 */
[----:B------:R0:W-:Y:S01]  /*d77e0*/  @P1 STG.E.U8 desc[UR32][R48.64], R56 ;  /* 0x0000003830001986 */ /* 0x0001e2000c101120 */
[----:B------:R-:W-:-:S03]  /*d77f0*/  LOP3.LUT P1, RZ, R57, 0x40000000, RZ, 0xc0, !PT ;  /* 0x4000000039ff7812 */ /* 0x000fc6000782c0ff */
[----:B------:R-:W4:Y:S04]  /*d7800*/  LDL.LU.64 R14, [R1+0x860] ;  /* 0x00086000010e7983 */ /* 0x000f280000300a00 */
[----:B------:R-:W4:Y:S01]  /*d7810*/  LDL.LU.64 R10, [R1+0x858] ;  /* 0x00085800010a7983 */ /* 0x000f220000300a00 */
[----:B0-----:R-:W-:-:S03]  /*d7820*/  PRMT R56, R5, 0x7770, RZ ;  /* 0x0000777005387816 */ /* 0x001fc600000000ff */
[----:B------:R-:W4:Y:S04]  /*d7830*/  LDL.LU.64 R8, [R1+0x850] ;  /* 0x0008500001087983 */ /* 0x000f280000300a00 */
[----:B------:R0:W-:Y:S01]  /*d7840*/  @P1 STG.E.U8 desc[UR32][R50.64], R56 ;  /* 0x0000003832001986 */ /* 0x0001e2000c101120 */
[----:B------:R-:W-:-:S03]  /*d7850*/  LOP3.LUT P1, RZ, R57, 0x20000000, RZ, 0xc0, !PT ;  /* 0x2000000039ff7812 */ /* 0x000fc6000782c0ff */
[----:B------:R-:W4:Y:S04]  /*d7860*/  LDL.LU.64 R6, [R1+0x848] ;  /* 0x0008480001067983 */ /* 0x000f280000300a00 */
[----:B------:R-:W4:Y:S01]  /*d7870*/  LDL.LU.64 R48, [R1+0x840] ;  /* 0x0008400001307983 */ /* 0x000f220000300a00 */
[----:B0-----:R-:W-:-:S03]  /*d7880*/  PRMT R56, R5, 0x7771, RZ ;  /* 0x0000777105387816 */ /* 0x001fc600000000ff */
[----:B------:R-:W4:Y:S04]  /*d7890*/  LDL.LU.64 R50, [R1+0x838] ;  /* 0x0008380001327983 */ /* 0x000f280000300a00 */
[----:B--2---:R0:W-:Y:S01]  /*d78a0*/  @P1 STG.E.U8 desc[UR32][R52.64], R56 ;  /* 0x0000003834001986 */ /* 0x0041e2000c101120 */
[----:B------:R-:W-:Y:S02]  /*d78b0*/  LOP3.LUT P1, RZ, R57, 0x10000000, RZ, 0xc0, !PT ;  /* 0x1000000039ff7812 */ /* 0x000fe4000782c0ff */
[C---:B0-----:R-:W-:Y:S01]  /*d78c0*/  PRMT R56, R5.reuse, 0x7772, RZ ;  /* 0x0000777205387816 */ /* 0x041fe200000000ff */
[----:B------:R-:W2:Y:S10]  /*d78d0*/  LDL.LU.64 R52, [R1+0x830] ;  /* 0x0008300001347983 */ /* 0x000eb40000300a00 */
[----:B---3--:R0:W-:Y:S02]  /*d78e0*/  @P1 STG.E.U8 desc[UR32][R24.64], R56 ;  /* 0x0000003818001986 */ /* 0x0081e4000c101120 */
[----:B0-----:R-:W-:-:S02]  /*d78f0*/  PRMT R56, R5, 0x7773, RZ ;  /* 0x0000777305387816 */ /* 0x001fc400000000ff */
[----:B------:R-:W3:Y:S01]  /*d7900*/  LDL.LU R5, [R1+0x4eb4] ;  /* 0x004eb40001057983 */ /* 0x000ee20000300800 */
[----:B------:R-:W-:-:S13]  /*d7910*/  LOP3.LUT P1, RZ, R57, 0x8000000, RZ, 0xc0, !PT ;  /* 0x0800000039ff7812 */ /* 0x000fda000782c0ff */
[----:B------:R4:W-:Y:S01]  /*d7920*/  @P1 STG.E.U8 desc[UR32][R22.64], R56 ;  /* 0x0000003816001986 */ /* 0x0009e2000c101120 */
[----:B------:R-:W-:Y:S02]  /*d7930*/  LOP3.LUT P1, RZ, R57, 0x4000000, RZ, 0xc0, !PT ;  /* 0x0400000039ff7812 */ /* 0x000fe4000782c0ff */
[----:B------:R-:W-:Y:S02]  /*d7940*/  LOP3.LUT P2, RZ, R58, 0x2000, RZ, 0xc0, !PT ;  /* 0x000020003aff7812 */ /* 0x000fe4000784c0ff */
[----:B----4-:R-:W-:-:S09]  /*d7950*/  PRMT R56, R55, 0x7770, RZ ;  /* 0x0000777037387816 */ /* 0x010fd200000000ff */
[----:B------:R0:W-:Y:S01]  /*d7960*/  @P1 STG.E.U8 desc[UR32][R20.64], R56 ;  /* 0x0000003814001986 */ /* 0x0001e2000c101120 */
[----:B------:R-:W-:Y:S02]  /*d7970*/  LOP3.LUT P1, RZ, R57, 0x2000000, RZ, 0xc0, !PT ;  /* 0x0200000039ff7812 */ /* 0x000fe4000782c0ff */
[----:B0-----:R-:W-:-:S11]  /*d7980*/  PRMT R56, R55, 0x7771, RZ ;  /* 0x0000777137387816 */ /* 0x001fd600000000ff */
[----:B------:R0:W-:Y:S01]  /*d7990*/  @P1 STG.E.U8 desc[UR32][R18.64], R56 ;  /* 0x0000003812001986 */ /* 0x0001e2000c101120 */
[----:B------:R-:W-:Y:S02]  /*d79a0*/  LOP3.LUT P1, RZ, R57, 0x1000000, RZ, 0xc0, !PT ;  /* 0x0100000039ff7812 */ /* 0x000fe4000782c0ff */
[----:B0-----:R-:W-:-:S11]  /*d79b0*/  PRMT R56, R55, 0x7772, RZ ;  /* 0x0000777237387816 */ /* 0x001fd600000000ff */
[----:B------:R0:W-:Y:S01]  /*d79c0*/  @P1 STG.E.U8 desc[UR32][R16.64], R56 ;  /* 0x0000003810001986 */ /* 0x0001e2000c101120 */
[----:B------:R-:W-:Y:S02]  /*d79d0*/  LOP3.LUT P1, RZ, R57, 0x800000, RZ, 0xc0, !PT ;  /* 0x0080000039ff7812 */ /* 0x000fe4000782c0ff */
[----:B0-----:R-:W-:Y:S02]  /*d79e0*/  PRMT R56, R55, 0x7773, RZ ;  /* 0x0000777337387816 */ /* 0x001fe400000000ff */
[----:B------:R-:W4:Y:S09]  /*d79f0*/  LDL.LU R55, [R1+0x4eb0] ;  /* 0x004eb00001377983 */ /* 0x000f320000300800 */
[----:B------:R3:W-:Y:S01]  /*d7a00*/  @P1 STG.E.U8 desc[UR32][R14.64], R56 ;  /* 0x000000380e001986 */ /* 0x0007e2000c101120 */
[----:B------:R-:W-:-:S02]  /*d7a10*/  LOP3.LUT P3, RZ, R58, 0x4000, RZ, 0xc0, !PT ;  /* 0x000040003aff7812 */ /* 0x000fc4000786c0ff */
[----:B------:R-:W-:Y:S02]  /*d7a20*/  LOP3.LUT P4, RZ, R58, 0x8000, RZ, 0xc0, !PT ;  /* 0x000080003aff7812 */ /* 0x000fe4000788c0ff */
[----:B---3--:R-:W-:-:S05]  /*d7a30*/  PRMT R56, R5, 0x7770, RZ ;  /* 0x0000777005387816 */ /* 0x008fca00000000ff */
[----:B------:R0:W-:Y:S04]  /*d7a40*/  @P2 STG.E.U8 desc[UR32][R10.64], R56 ;  /* 0x000000380a002986 */ /* 0x0001e8000c101120 */
[----:B0-----:R-:W3:Y:S01]  /*d7a50*/  LDL.LU.64 R10, [R1+0x828] ;  /* 0x00082800010a7983 */ /* 0x001ee20000300a00 */
[----:B------:R-:W-:Y:S02]  /*d7a60*/  PRMT R56, R5, 0x7771, RZ ;  /* 0x0000777105387816 */ /* 0x000fe400000000ff */
[----:B------:R-:W-:-:S03]  /*d7a70*/  LOP3.LUT P5, RZ, R58, 0x10000, RZ, 0xc0, !PT ;  /* 0x000100003aff7812 */ /* 0x000fc600078ac0ff */
        /* <DEDUP_REMOVED lines=15> */
[----:B------:R-:W4:Y:S01]  /*d7b70*/  LDL.LU R7, [R1+0x12c] ;  /* 0x00012c0001077983 */ /* 0x000f220000300800 */
[----:B------:R-:W-:-:S03]  /*d7b80*/  LOP3.LUT P4, RZ, R58, 0x80000, RZ, 0xc0, !PT ;  /* 0x000800003aff7812 */ /* 0x000fc6000788c0ff */
[----:B------:R-:W4:Y:S01]  /*d7b90*/  LDL.LU.64 R50, [R1+0x7c0] ;  /* 0x0007c00001327983 */ /* 0x000f220000300a00 */
[----:B------:R-:W-:Y:S02]  /*d7ba0*/  PRMT R56, R4, 0x7772, RZ ;  /* 0x0000777204387816 */ /* 0x000fe400000000ff */
[----:B------:R-:W-:Y:S02]  /*d7bb0*/  LOP3.LUT P1, RZ, R58, 0x80000000, RZ, 0xc0, !PT ;  /* 0x800000003aff7812 */ /* 0x000fe4000782c0ff */
[----:B------:R-:W-:-:S11]  /*d7bc0*/  LOP3.LUT R57, R57, 0xffff7fff, RZ, 0xc0, !PT ;  /* 0xffff7fff39397812 */ /* 0x000fd600078ec0ff */
[----:B------:R-:W-:Y:S02]  /*d7bd0*/  @P1 LOP3.LUT R57, R57, 0x8000, RZ, 0xfc, !PT ;  /* 0x0000800039391812 */ /* 0x000fe400078efcff */
[----:B------:R-:W-:Y:S01]  /*d7be0*/  LOP3.LUT P1, RZ, R58, 0x40000000, RZ, 0xc0, !PT ;  /* 0x400000003aff7812 */ /* 0x000fe2000782c0ff */
[----:B---3--:R0:W-:Y:S04]  /*d7bf0*/  @P4 STG.E.U8 desc[UR32][R10.64], R56 ;  /* 0x000000380a004986 */ /* 0x0081e8000c101120 */
[----:B0-----:R-:W3:Y:S01]  /*d7c00*/  LDL.LU R10, [R1+0x11c] ;  /* 0x00011c00010a7983 */ /* 0x001ee20000300800 */
[----:B------:R-:W-:-:S03]  /*d7c10*/  PRMT R56, R4, 0x7773, RZ ;  /* 0x0000777304387816 */ /* 0x000fc600000000ff */
[----:B------:R-:W3:Y:S01]  /*d7c20*/  LDL.LU.64 R4, [R1+0x7b8] ;  /* 0x0007b80001047983 */ /* 0x000ee20000300a00 */
[----:B------:R-:W-:-:S04]  /*d7c30*/  LOP3.LUT R57, R57, 0xfffeffff, RZ, 0xc0, !PT ;  /* 0xfffeffff39397812 */ /* 0x000fc800078ec0ff */
[----:B------:R-:W-:Y:S02]  /*d7c40*/  @P1 LOP3.LUT R57, R57, 0x10000, RZ, 0xfc, !PT ;  /* 0x0001000039391812 */ /* 0x000fe400078efcff */
[C---:B------:R-:W-:Y:S02]  /*d7c50*/  LOP3.LUT P1, RZ, R58.reuse, 0x20000000, RZ, 0xc0, !PT ;  /* 0x200000003aff7812 */ /* 0x040fe4000782c0ff */
[----:B------:R-:W-:Y:S02]  /*d7c60*/  LOP3.LUT P5, RZ, R58, 0x100000, RZ, 0xc0, !PT ;  /* 0x001000003aff7812 */ /* 0x000fe400078ac0ff */
[----:B------:R-:W-:-:S09]  /*d7c70*/  LOP3.LUT R57, R57, 0xfffdffff, RZ, 0xc0, !PT ;  /* 0xfffdffff39397812 */ /* 0x000fd200078ec0ff */
[----:B------:R-:W-:Y:S02]  /*d7c80*/  @P1 LOP3.LUT R57, R57, 0x20000, RZ, 0xfc, !PT ;  /* 0x0002000039391812 */ /* 0x000fe400078efcff */
[----:B------:R-:W-:Y:S02]  /*d7c90*/  LOP3.LUT P1, RZ, R58, 0x10000000, RZ, 0xc0, !PT ;  /* 0x100000003aff7812 */ /* 0x000fe4000782c0ff */
[----:B------:R-:W-:-:S11]  /*d7ca0*/  LOP3.LUT R57, R57, 0xfffbffff, RZ, 0xc0, !PT ;  /* 0xfffbffff39397812 */ /* 0x000fd600078ec0ff */
[----:B------:R-:W-:Y:S02]  /*d7cb0*/  @P1 LOP3.LUT R57, R57, 0x40000, RZ, 0xfc, !PT ;  /* 0x0004000039391812 */ /* 0x000fe400078efcff */
[C---:B------:R-:W-:Y:S02]  /*d7cc0*/  LOP3.LUT P1, RZ, R58.reuse, 0x8000000, RZ, 0xc0, !PT ;  /* 0x080000003aff7812 */ /* 0x040fe4000782c0ff */
[----:B------:R-:W-:Y:S02]  /*d7cd0*/  LOP3.LUT R57, R57, 0xfff7ffff, RZ, 0xc0, !PT ;  /* 0xfff7ffff39397812 */ /* 0x000fe400078ec0ff */
[----:B------:R-:W-:Y:S01]  /*d7ce0*/  LOP3.LUT P6, RZ, R58, 0x200000, RZ, 0xc0, !PT ;  /* 0x002000003aff7812 */ /* 0x000fe200078cc0ff */
[----:B--2---:R0:W-:Y:S04]  /*d7cf0*/  @P5 STG.E.U8 desc[UR32][R52.64], R56 ;  /* 0x0000003834005986 */ /* 0x0041e8000c101120 */
[----:B0-----:R-:W2:Y:S04]  /*d7d00*/  LDL.LU.64 R52, [R1+0x7b0] ;  /* 0x0007b00001347983 */ /* 0x001ea80000300a00 */
[----:B------:R-:W2:Y:S01]  /*d7d10*/  LDL.LU.64 R26, [R1+0x7a0] ;  /* 0x0007a000011a7983 */ /* 0x000ea20000300a00 */
[----:B------:R-:W-:-:S02]  /*d7d20*/  @P1 LOP3.LUT R57, R57, 0x80000, RZ, 0xfc, !PT ;  /* 0x0008000039391812 */ /* 0x000fc400078efcff */
[----:B------:R-:W-:Y:S01]  /*d7d30*/  LOP3.LUT P1, RZ, R58, 0x4000000, RZ, 0xc0, !PT ;  /* 0x040000003aff7812 */ /* 0x000fe2000782c0ff */
[----:B------:R-:W2:Y:S01]  /*d7d40*/  LDL.LU.64 R24, [R1+0x798] ;  /* 0x0007980001187983 */ /* 0x000ea20000300a00 */
[----:B------:R-:W-:Y:S02]  /*d7d50*/  LOP3.LUT R57, R57, 0xffefffff, RZ, 0xc0, !PT ;  /* 0xffefffff39397812 */ /* 0x000fe400078ec0ff */
[----:B----4-:R-:W-:-:S05]  /*d7d60*/  PRMT R56, R7, 0x7770, RZ ;  /* 0x0000777007387816 */ /* 0x010fca00000000ff */
[----:B------:R0:W-:Y:S04]  /*d7d70*/  @P6 STG.E.U8 desc[UR32][R48.64], R56 ;  /* 0x0000003830006986 */ /* 0x0001e8000c101120 */
[----:B------:R-:W-:Y:S02]  /*d7d80*/  @P1 LOP3.LUT R57, R57, 0x100000, RZ, 0xfc, !PT ;  /* 0x0010000039391812 */ /* 0x000fe400078efcff */
[----:B------:R-:W-:Y:S01]  /*d7d90*/  LOP3.LUT P1, RZ, R58, 0x2000000, RZ, 0xc0, !PT ;  /* 0x020000003aff7812 */ /* 0x000fe2000782c0ff */
[----:B0-----:R-:W4:Y:S01]  /*d7da0*/  LDL.LU R48, [R1+0x10c] ;  /* 0x00010c0001307983 */ /* 0x001f220000300800 */
[----:B------:R-:W-:-:S03]  /*d7db0*/  LOP3.LUT R57, R57, 0xffdfffff, RZ, 0xc0, !PT ;  /* 0xffdfffff39397812 */ /* 0x000fc600078ec0ff */
[----:B------:R-:W4:Y:S08]  /*d7dc0*/  LDL.LU.64 R22, [R1+0x790] ;  /* 0x0007900001167983 */ /* 0x000f300000300a00 */
[----:B------:R-:W-:Y:S01]  /*d7dd0*/  @P1 LOP3.LUT R57, R57, 0x200000, RZ, 0xfc, !PT ;  /* 0x0020000039391812 */ /* 0x000fe200078efcff */
[----:B------:R-:W4:Y:S01]  /*d7de0*/  LDL.LU.64 R20, [R1+0x788] ;  /* 0x0007880001147983 */ /* 0x000f220000300a00 */
[----:B------:R-:W-:-:S02]  /*d7df0*/  LOP3.LUT P1, RZ, R58, 0x1000000, RZ, 0xc0, !PT ;  /* 0x010000003aff7812 */ /* 0x000fc4000782c0ff */
[----:B------:R-:W-:Y:S01]  /*d7e00*/  LOP3.LUT P0, RZ, R58, 0x400000, RZ, 0xc0, !PT ;  /* 0x004000003aff7812 */ /* 0x000fe2000780c0ff */
[----:B------:R-:W4:Y:S01]  /*d7e10*/  LDL.LU R49, [R1+0xfc] ;  /* 0x0000fc0001317983 */ /* 0x000f220000300800 */
[----:B------:R-:W-:Y:S02]  /*d7e20*/  LOP3.LUT R57, R57, 0xffbfffff, RZ, 0xc0, !PT ;  /* 0xffbfffff39397812 */ /* 0x000fe400078ec0ff */
[----:B------:R-:W-:Y:S01]  /*d7e30*/  PRMT R56, R7, 0x7771, RZ ;  /* 0x0000777107387816 */ /* 0x000fe200000000ff */
[----:B------:R-:W4:Y:S04]  /*d7e40*/  LDL.LU.64 R18, [R1+0x780] ;  /* 0x0007800001127983 */ /* 0x000f280000300a00 */
[----:B------:R-:W4:Y:S02]  /*d7e50*/  LDL.LU.64 R16, [R1+0x778] ;  /* 0x0007780001107983 */ /* 0x000f240000300a00 */
[----:B------:R-:W-:-:S02]  /*d7e60*/  @P1 LOP3.LUT R57, R57, 0x400000, RZ, 0xfc, !PT ;  /* 0x0040000039391812 */ /* 0x000fc400078efcff */
[----:B------:R-:W-:Y:S01]  /*d7e70*/  LOP3.LUT P1, RZ, R58, 0x800000, RZ, 0xc0, !PT ;  /* 0x008000003aff7812 */ /* 0x000fe2000782c0ff */
[----:B------:R0:W-:Y:S02]  /*d7e80*/  @P0 STG.E.U8 desc[UR32][R14.64], R56 ;  /* 0x000000380e000986 */ /* 0x0001e4000c101120 */
[----:B0-----:R-:W-:Y:S02]  /*d7e90*/  PRMT R56, R7, 0x7772, RZ ;  /* 0x0000777207387816 */ /* 0x001fe400000000ff */
[----:B------:R-:W4:Y:S08]  /*d7ea0*/  LDL.LU.64 R14, [R1+0x770] ;  /* 0x00077000010e7983 */ /* 0x000f300000300a00 */
[----:B------:R0:W-:Y:S01]  /*d7eb0*/  @P1 STG.E.U8 desc[UR32][R8.64], R56 ;  /* 0x0000003808001986 */ /* 0x0001e2000c101120 */
[----:B------:R-:W-:-:S02]  /*d7ec0*/  LOP3.LUT P1, RZ, R57, 0x400000, RZ, 0xc0, !PT ;  /* 0x0040000039ff7812 */ /* 0x000fc4000782c0ff */
[----:B0-----:R-:W-:Y:S01]  /*d7ed0*/  PRMT R56, R7, 0x7773, RZ ;  /* 0x0000777307387816 */ /* 0x001fe200000000ff */
[----:B------:R-:W4:Y:S10]  /*d7ee0*/  LDL.LU.64 R8, [R1+0x768] ;  /* 0x0007680001087983 */ /* 0x000f340000300a00 */
[----:B------:R0:W-:Y:S01]  /*d7ef0*/  @P1 STG.E.U8 desc[UR32][R50.64], R56 ;  /* 0x0000003832001986 */ /* 0x0001e2000c101120 */
[----:B------:R-:W-:-:S03]  /*d7f00*/  LOP3.LUT P1, RZ, R57, 0x200000, RZ, 0xc0, !PT ;  /* 0x0020000039ff7812 */ /* 0x000fc6000782c0ff */
[----:B------:R-:W4:Y:S04]  /*d7f10*/  LDL.LU.64 R6, [R1+0x760] ;  /* 0x0007600001067983 */ /* 0x000f280000300a00 */
[----:B0-----:R-:W4:Y:S04]  /*d7f20*/  LDL.LU.64 R50, [R1+0x758] ;  /* 0x0007580001327983 */ /* 0x001f280000300a00 */
[----:B------:R-:W4:Y:S01]  /*d7f30*/  LDL.LU R11, [R1+0xec] ;  /* 0x0000ec00010b7983 */ /* 0x000f220000300800 */
[----:B---3--:R-:W-:-:S05]  /*d7f40*/  PRMT R56, R10, 0x7770, RZ ;  /* 0x000077700a387816 */ /* 0x008fca00000000ff */
[----:B------:R0:W-:Y:S04]  /*d7f50*/  @P1 STG.E.U8 desc[UR32][R4.64], R56 ;  /* 0x0000003804001986 */ /* 0x0001e8000c101120 */
[----:B0-----:R-:W3:Y:S01]  /*d7f60*/  LDL.LU.64 R4, [R1+0x750] ;  /* 0x0007500001047983 */ /* 0x001ee20000300a00 */
[----:B------:R-:W-:Y:S02]  /*d7f70*/  LOP3.LUT P1, RZ, R57, 0x100000, RZ, 0xc0, !PT ;  /* 0x0010000039ff7812 */ /* 0x000fe4000782c0ff */
[----:B------:R-:W-:Y:S02]  /*d7f80*/  PRMT R56, R10, 0x7771, RZ ;  /* 0x000077710a387816 */ /* 0x000fe400000000ff */
[----:B------:R-:W-:-:S09]  /*d7f90*/  LOP3.LUT P2, RZ, R55, 0x1, RZ, 0xc0, !PT ;  /* 0x0000000137ff7812 */ /* 0x000fd2000784c0ff */
[----:B--2---:R0:W-:Y:S01]  /*d7fa0*/  @P1 STG.E.U8 desc[UR32][R52.64], R56 ;  /* 0x0000003834001986 */ /* 0x0041e2000c101120 */
[C---:B------:R-:W-:Y:S02]  /*d7fb0*/  LOP3.LUT P1, RZ, R57.reuse, 0x80000, RZ, 0xc0, !PT ;  /* 0x0008000039ff7812 */ /* 0x040fe4000782c0ff */
[----:B0-----:R-:W-:Y:S01]  /*d7fc0*/  PRMT R56, R10, 0x7772, RZ ;  /* 0x000077720a387816 */ /* 0x001fe200000000ff */
[----:B------:R-:W2:Y:S10]  /*d7fd0*/  LDL.LU.64 R52, [R1+0x4ea8] ;  /* 0x004ea80001347983 */ /* 0x000eb40000300a00 */
[----:B------:R0:W-:Y:S01]  /*d7fe0*/  @P1 STG.E.U8 desc[UR32][R26.64], R56 ;  /* 0x000000381a001986 */ /* 0x0001e2000c101120 */
[----:B------:R-:W-:-:S02]  /*d7ff0*/  LOP3.LUT P1, RZ, R57, 0x40000, RZ, 0xc0, !PT ;  /* 0x0004000039ff7812 */ /* 0x000fc4000782c0ff */
[----:B0-----:R-:W-:-:S11]  /*d8000*/  PRMT R56, R10, 0x7773, RZ ;  /* 0x000077730a387816 */ /* 0x001fd600000000ff */
[----:B------:R4:W-:Y:S01]  /*d8010*/  @P1 STG.E.U8 desc[UR32][R24.64], R56 ;  /* 0x0000003818001986 */ /* 0x0009e2000c101120 */
[----:B------:R-:W-:Y:S02]  /*d8020*/  LOP3.LUT P1, RZ, R57, 0x20000, RZ, 0xc0, !PT ;  /* 0x0002000039ff7812 */ /* 0x000fe4000782c0ff */
[----:B----4-:R-:W-:-:S11]  /*d8030*/  PRMT R56, R48, 0x7770, RZ ;  /* 0x0000777030387816 */ /* 0x010fd600000000ff */
[----:B------:R0:W-:Y:S01]  /*d8040*/  @P1 STG.E.U8 desc[UR32][R22.64], R56 ;  /* 0x0000003816001986 */ /* 0x0001e2000c101120 */
[----:B------:R-:W-:Y:S02]  /*d8050*/  LOP3.LUT P1, RZ, R57, 0x10000, RZ, 0xc0, !PT ;  /* 0x0001000039ff7812 */ /* 0x000fe4000782c0ff */
[----:B0-----:R-:W-:-:S11]  /*d8060*/  PRMT R56, R48, 0x7771, RZ ;  /* 0x0000777130387816 */ /* 0x001fd600000000ff */
        /* <DEDUP_REMOVED lines=20> */
[----:B---3--:R0:W-:Y:S04]  /*d81b0*/  @P0 STG.E.U8 desc[UR32][R4.64], R56 ;  /* 0x0000003804000986 */ /* 0x0081e8000c101120 */
[----:B0-----:R-:W3:Y:S04]  /*d81c0*/  LDL.LU.64 R4, [R1+0x748] ;  /* 0x0007480001047983 */ /* 0x001ee80000300a00 */
[----:B------:R-:W4:Y:S04]  /*d81d0*/  LDL.LU.64 R14, [R1+0x740] ;  /* 0x00074000010e7983 */ /* 0x000f280000300a00 */
[----:B------:R-:W2:Y:S04]  /*d81e0*/  LDL.LU.64 R8, [R1+0x730] ;  /* 0x0007300001087983 */ /* 0x000ea80000300a00 */
[----:B------:R-:W2:Y:S04]  /*d81f0*/  LDL.LU.64 R6, [R1+0x728] ;  /* 0x0007280001067983 */ /* 0x000ea80000300a00 */
[----:B------:R-:W2:Y:S04]  /*d8200*/  LDL.LU.64 R48, [R1+0x720] ;  /* 0x0007200001307983 */ /* 0x000ea80000300a00 */
[----:B------:R-:W2:Y:S04]  /*d8210*/  LDL.LU.64 R50, [R1+0x710] ;  /* 0x0007100001327983 */ /* 0x000ea80000300a00 */
[----:B------:R-:W2:Y:S01]  /*d8220*/  LDL.LU R59, [R1+0xd0] ;  /* 0x0000d000013b7983 */ /* 0x000ea20000300800 */
[----:B------:R-:W-:-:S02]  /*d8230*/  LOP3.LUT P4, RZ, R55, 0x40, RZ, 0xc0, !PT ;  /* 0x0000004037ff7812 */ /* 0x000fc4000788c0ff */
[----:B------:R-:W-:Y:S02]  /*d8240*/  PRMT R56, R11, 0x7771, RZ ;  /* 0x000077710b387816 */ /* 0x000fe400000000ff */
        /* <DEDUP_REMOVED lines=13> */
[----:B------:R-:W-:Y:S02]  /*d8320*/  LOP3.LUT R57, R57, 0xfffff7ff, RZ, 0xc0, !PT ;  /* 0xfffff7ff39397812 */ /* 0x000fe400078ec0ff */
[----:B------:R-:W-:-:S09]  /*d8330*/  LOP3.LUT P5, RZ, R55, 0x80, RZ, 0xc0, !PT ;  /* 0x0000008037ff7812 */ /* 0x000fd200078ac0ff */
        /* <DEDUP_REMOVED lines=8> */
[C---:B------:R-:W-:Y:S02]  /*d83c0*/  LOP3.LUT P1, RZ, R55.reuse, 0x800, RZ, 0xc0, !PT ;  /* 0x0000080037ff7812 */ /* 0x040fe4000782c0ff */
[----:B------:R-:W-:Y:S02]  /*d83d0*/  LOP3.LUT P0, RZ, R55, 0x200, RZ, 0xc0, !PT ;  /* 0x0000020037ff7812 */ /* 0x000fe4000780c0ff */
[----:B------:R-:W-:Y:S01]  /*d83e0*/  LOP3.LUT R57, R57, 0xffffbfff, RZ, 0xc0, !PT ;  /* 0xffffbfff39397812 */ /* 0x000fe200078ec0ff */
[----:B---3--:R0:W-:Y:S04]  /*d83f0*/  @P4 STG.E.U8 desc[UR32][R4.64], R56 ;  /* 0x0000003804004986 */ /* 0x0081e8000c101120 */
[----:B0-----:R-:W3:Y:S04]  /*d8400*/  LDL.LU.64 R4, [R1+0x708] ;  /* 0x0007080001047983 */ /* 0x001ee80000300a00 */
[----:B------:R-:W3:Y:S04]  /*d8410*/  LDL.LU R10, [R1+0xc0] ;  /* 0x0000c000010a7983 */ /* 0x000ee80000300800 */
[----:B------:R-:W3:Y:S04]  /*d8420*/  LDL.LU.64 R26, [R1+0x700] ;  /* 0x00070000011a7983 */ /* 0x000ee80000300a00 */
[----:B------:R-:W3:Y:S04]  /*d8430*/  LDL.LU.64 R24, [R1+0x6f8] ;  /* 0x0006f80001187983 */ /* 0x000ee80000300a00 */
[----:B------:R-:W3:Y:S01]  /*d8440*/  LDL.LU.64 R22, [R1+0x6f0] ;  /* 0x0006f00001167983 */ /* 0x000ee20000300a00 */
[----:B------:R-:W-:-:S03]  /*d8450*/  PRMT R56, R11, 0x7772, RZ ;  /* 0x000077720b387816 */ /* 0x000fc600000000ff */
[----:B------:R-:W3:Y:S04]  /*d8460*/  LDL.LU.64 R20, [R1+0x6e8] ;  /* 0x0006e80001147983 */ /* 0x000ee80000300a00 */
[----:B----4-:R0:W-:Y:S02]  /*d8470*/  @P5 STG.E.U8 desc[UR32][R14.64], R56 ;  /* 0x000000380e005986 */ /* 0x0101e4000c101120 */
[----:B0-----:R-:W-:Y:S02]  /*d8480*/  PRMT R56, R11, 0x7773, RZ ;  /* 0x000077730b387816 */ /* 0x001fe400000000ff */
[----:B------:R-:W4:Y:S04]  /*d8490*/  LDL.LU R11, [R1+0xb0] ;  /* 0x0000b000010b7983 */ /* 0x000f280000300800 */
[----:B------:R-:W4:Y:S01]  /*d84a0*/  LDL.LU.64 R18, [R1+0x6e0] ;  /* 0x0006e00001127983 */ /* 0x000f220000300a00 */
[----:B------:R-:W-:-:S03]  /*d84b0*/  @P1 LOP3.LUT R57, R57, 0x4000, RZ, 0xfc, !PT ;  /* 0x0000400039391812 */ /* 0x000fc600078efcff */
[----:B------:R-:W4:Y:S01]  /*d84c0*/  LDL.LU.64 R16, [R1+0x6d8] ;  /* 0x0006d80001107983 */ /* 0x000f220000300a00 */
[----:B------:R-:W-:-:S03]  /*d84d0*/  LOP3.LUT P1, RZ, R55, 0x400, RZ, 0xc0, !PT ;  /* 0x0000040037ff7812 */ /* 0x000fc6000782c0ff */
[----:B--2---:R0:W-:Y:S04]  /*d84e0*/  @P6 STG.E.U8 desc[UR32][R8.64], R56 ;  /* 0x0000003808006986 */ /* 0x0041e8000c101120 */
[----:B------:R-:W2:Y:S01]  /*d84f0*/  LDL.LU.64 R14, [R1+0x6d0] ;  /* 0x0006d000010e7983 */ /* 0x000ea20000300a00 */
[----:B0-----:R-:W-:-:S03]  /*d8500*/  PRMT R56, R59, 0x7770, RZ ;  /* 0x000077703b387816 */ /* 0x001fc600000000ff */
[----:B------:R-:W2:Y:S04]  /*d8510*/  LDL.LU.64 R8, [R1+0x6c8] ;  /* 0x0006c80001087983 */ /* 0x000ea80000300a00 */
[----:B------:R0:W-:Y:S02]  /*d8520*/  @P0 STG.E.U8 desc[UR32][R6.64], R56 ;  /* 0x0000003806000986 */ /* 0x0001e4000c101120 */
[----:B0-----:R-:W-:Y:S02]  /*d8530*/  PRMT R56, R59, 0x7771, RZ ;  /* 0x000077713b387816 */ /* 0x001fe400000000ff */
[----:B------:R-:W2:Y:S04]  /*d8540*/  LDL.LU.64 R6, [R1+0x6c0] ;  /* 0x0006c00001067983 */ /* 0x000ea80000300a00 */
[----:B------:R0:W-:Y:S01]  /*d8550*/  @P1 STG.E.U8 desc[UR32][R48.64], R56 ;  /* 0x0000003830001986 */ /* 0x0001e2000c101120 */
[----:B------:R-:W-:-:S02]  /*d8560*/  LOP3.LUT P1, RZ, R57, 0x4000, RZ, 0xc0, !PT ;  /* 0x0000400039ff7812 */ /* 0x000fc4000782c0ff */
[----:B0-----:R-:W-:Y:S01]  /*d8570*/  PRMT R56, R59, 0x7772, RZ ;  /* 0x000077723b387816 */ /* 0x001fe200000000ff */
[----:B------:R-:W2:Y:S10]  /*d8580*/  LDL.LU.64 R48, [R1+0x6b8] ;  /* 0x0006b80001307983 */ /* 0x000eb40000300a00 */
[----:B------:R0:W-:Y:S04]  /*d8590*/  @P1 STG.E.U8 desc[UR32][R50.64], R56 ;  /* 0x0000003832001986 */ /* 0x0001e8000c101120 */
[----:B0-----:R-:W2:Y:S01]  /*d85a0*/  LDL.LU.64 R50, [R1+0x6b0] ;  /* 0x0006b00001327983 */ /* 0x001ea20000300a00 */
[----:B------:R-:W-:-:S02]  /*d85b0*/  LOP3.LUT P1, RZ, R57, 0x2000, RZ, 0xc0, !PT ;  /* 0x0000200039ff7812 */ /* 0x000fc4000782c0ff */
[----:B------:R-:W-:Y:S02]  /*d85c0*/  PRMT R56, R59, 0x7773, RZ ;  /* 0x000077733b387816 */ /* 0x000fe400000000ff */
[C---:B------:R-:W-:Y:S02]  /*d85d0*/  LOP3.LUT P2, RZ, R55.reuse, 0x80000, RZ, 0xc0, !PT ;  /* 0x0008000037ff7812 */ /* 0x040fe4000784c0ff */
[C---:B------:R-:W-:Y:S02]  /*d85e0*/  LOP3.LUT P3, RZ, R55.reuse, 0x100000, RZ, 0xc0, !PT ;  /* 0x0010000037ff7812 */ /* 0x040fe4000786c0ff */
[C---:B------:R-:W-:Y:S02]  /*d85f0*/  LOP3.LUT P4, RZ, R55.reuse, 0x200000, RZ, 0xc0, !PT ;  /* 0x0020000037ff7812 */ /* 0x040fe4000788c0ff */
[----:B------:R-:W-:-:S03]  /*d8600*/  LOP3.LUT P5, RZ, R55, 0x400000, RZ, 0xc0, !PT ;  /* 0x0040000037ff7812 */ /* 0x000fc600078ac0ff */
[----:B---3--:R0:W-:Y:S04]  /*d8610*/  @P1 STG.E.U8 desc[UR32][R4.64], R56 ;  /* 0x0000003804001986 */ /* 0x0081e8000c101120 */
[----:B0-----:R-:W3:Y:S01]  /*d8620*/  LDL.LU.64 R4, [R1+0x690] ;  /* 0x0006900001047983 */ /* 0x001ee20000300a00 */
[----:B------:R-:W-:Y:S02]  /*d8630*/  LOP3.LUT P1, RZ, R57, 0x1000, RZ, 0xc0, !PT ;  /* 0x0000100039ff7812 */ /* 0x000fe4000782c0ff */
[----:B------:R-:W-:-:S11]  /*d8640*/  PRMT R56, R10, 0x7770, RZ ;  /* 0x000077700a387816 */ /* 0x000fd600000000ff */
        /* <DEDUP_REMOVED lines=11> */
[----:B----4-:R-:W-:-:S11]  /*d8700*/  PRMT R56, R11, 0x7770, RZ ;  /* 0x000077700b387816 */ /* 0x010fd600000000ff */
[----:B------:R0:W-:Y:S01]  /*d8710*/  @P1 STG.E.U8 desc[UR32][R18.64], R56 ;  /* 0x0000003812001986 */ /* 0x0001e2000c101120 */
[----:B------:R-:W-:Y:S02]  /*d8720*/  LOP3.LUT P1, RZ, R57, 0x80, RZ, 0xc0, !PT ;  /* 0x0000008039ff7812 */ /* 0x000fe4000782c0ff */
[----:B0-----:R-:W-:-:S11]  /*d8730*/  PRMT R56, R11, 0x7771, RZ ;  /* 0x000077710b387816 */ /* 0x001fd600000000ff */
[----:B------:R0:W-:Y:S02]  /*d8740*/  @P1 STG.E.U8 desc[UR32][R16.64], R56 ;  /* 0x0000003810001986 */ /* 0x0001e4000c101120 */
[----:B0-----:R-:W-:-:S05]  /*d8750*/  PRMT R56, R11, 0x7772, RZ ;  /* 0x000077720b387816 */ /* 0x001fca00000000ff */
[----:B--2---:R0:W-:Y:S01]  /*d8760*/  @P2 STG.E.U8 desc[UR32][R14.64], R56 ;  /* 0x000000380e002986 */ /* 0x0041e2000c101120 */
        /* <DEDUP_REMOVED lines=8> */
[----:B------:R0:W-:Y:S02]  /*d87f0*/  @P6 STG.E.U8 desc[UR32][R50.64], R56 ;  /* 0x0000003832006986 */ /* 0x0001e4000c101120 */
[----:B0-----:R-:W-:Y:S02]  /*d8800*/  PRMT R56, R54, 0x7773, RZ ;  /* 0x0000777336387816 */ /* 0x001fe400000000ff */
[----:B------:R-:W2:Y:S01]  /*d8810*/  LDL.LU R54, [R1+0x4ea0] ;  /* 0x004ea00001367983 */ /* 0x000ea20000300800 */
[----:B------:R-:W-:-:S13]  /*d8820*/  LOP3.LUT P0, RZ, R55, 0x1000000, RZ, 0xc0, !PT ;  /* 0x0100000037ff7812 */ /* 0x000fda000780c0ff */
[----:B---3--:R0:W-:Y:S04]  /*d8830*/  @P0 STG.E.U8 desc[UR32][R4.64], R56 ;  /* 0x0000003804000986 */ /* 0x0081e8000c101120 */
[----:B0-----:R-:W3:Y:S04]  /*d8840*/  LDL.LU.64 R4, [R1+0x6a8] ;  /* 0x0006a80001047983 */ /* 0x001ee80000300a00 */
[----:B------:R-:W4:Y:S04]  /*d8850*/  LDL.LU.64 R14, [R1+0x6a0] ;  /* 0x0006a000010e7983 */ /* 0x000f280000300a00 */
[----:B------:R-:W4:Y:S04]  /*d8860*/  LDL.LU.64 R10, [R1+0x688] ;  /* 0x00068800010a7983 */ /* 0x000f280000300a00 */
[----:B------:R-:W3:Y:S01]  /*d8870*/  LDL.LU R49, [R1+0x90] ;  /* 0x0000900001317983 */ /* 0x000ee20000300800 */
[----:B------:R-:W-:-:S02]  /*d8880*/  LOP3.LUT R58, R58, 0x7fffffff, RZ, 0xc0, !PT ;  /* 0x7fffffff3a3a7812 */ /* 0x000fc400078ec0ff */
[----:B------:R-:W-:Y:S01]  /*d8890*/  LOP3.LUT R57, R57, 0xfffffffe, RZ, 0xc0, !PT ;  /* 0xfffffffe39397812 */ /* 0x000fe200078ec0ff */
[----:B------:R-:W4:Y:S04]  /*d88a0*/  LDL.LU.64 R8, [R1+0x680] ;  /* 0x0006800001087983 */ /* 0x000f280000300a00 */
[----:B------:R-:W4:Y:S04]  /*d88b0*/  LDL.LU.64 R6, [R1+0x678] ;  /* 0x0006780001067983 */ /* 0x000f280000300a00 */
[----:B------:R-:W4:Y:S04]  /*d88c0*/  LDL.LU.64 R50, [R1+0x670] ;  /* 0x0006700001327983 */ /* 0x000f280000300a00 */
[----:B------:R-:W4:Y:S01]  /*d88d0*/  LDL.LU R59, [R1+0x80] ;  /* 0x00008000013b7983 */ /* 0x000f220000300800 */
[----:B------:R-:W-:-:S02]  /*d88e0*/  LOP3.LUT P4, RZ, R55, 0x2000000, RZ, 0xc0, !PT ;  /* 0x0200000037ff7812 */ /* 0x000fc4000788c0ff */
[C---:B------:R-:W-:Y:S02]  /*d88f0*/  LOP3.LUT P5, RZ, R55.reuse, 0x4000000, RZ, 0xc0, !PT ;  /* 0x0400000037ff7812 */ /* 0x040fe400078ac0ff */
[C---:B------:R-:W-:Y:S02]  /*d8900*/  LOP3.LUT P6, RZ, R55.reuse, 0x8000000, RZ, 0xc0, !PT ;  /* 0x0800000037ff7812 */ /* 0x040fe400078cc0ff */
[----:B------:R-:W-:Y:S02]  /*d8910*/  LOP3.LUT P0, RZ, R55, 0x10000000, RZ, 0xc0, !PT ;  /* 0x1000000037ff7812 */ /* 0x000fe4000780c0ff */
[----:B--2---:R-:W-:-:S13]  /*d8920*/  LOP3.LUT P1, RZ, R54, 0x20, RZ, 0xc0, !PT ;  /* 0x0000002036ff7812 */ /* 0x004fda000782c0ff */
[----:B------:R-:W-:Y:S02]  /*d8930*/  @P1 LOP3.LUT R58, R58, 0x80000000, RZ, 0xfc, !PT ;  /* 0x800000003a3a1812 */ /* 0x000fe400078efcff */
[----:B------:R-:W-:-:S13]  /*d8940*/  LOP3.LUT P1, RZ, R54, 0x10, RZ, 0xc0, !PT ;  /* 0x0000001036ff7812 */ /* 0x000fda000782c0ff */
        /* <DEDUP_REMOVED lines=20> */
[----:B---3--:R-:W-:-:S05]  /*d8a90*/  PRMT R55, R49, 0x7770, RZ ;  /* 0x0000777031377816 */ /* 0x008fca00000000ff */
[----:B------:R0:W-:Y:S04]  /*d8aa0*/  @P4 STG.E.U8 desc[UR32][R4.64], R55 ;  /* 0x0000003704004986 */ /* 0x0001e8000c101120 */
[----:B0-----:R-:W2:Y:S04]  /*d8ab0*/  LDL.LU.64 R4, [R1+0x668] ;  /* 0x0006680001047983 */ /* 0x001ea80000300a00 */
[----:B------:R-:W3:Y:S04]  /*d8ac0*/  LDL.LU R48, [R1+0x70] ;  /* 0x0000700001307983 */ /* 0x000ee80000300800 */
[----:B------:R-:W3:Y:S04]  /*d8ad0*/  LDL.LU.64 R26, [R1+0x660] ;  /* 0x00066000011a7983 */ /* 0x000ee80000300a00 */
[----:B------:R-:W3:Y:S04]  /*d8ae0*/  LDL.LU.64 R24, [R1+0x658] ;  /* 0x0006580001187983 */ /* 0x000ee80000300a00 */
[----:B------:R-:W3:Y:S04]  /*d8af0*/  LDL.LU.64 R22, [R1+0x650] ;  /* 0x0006500001167983 */ /* 0x000ee80000300a00 */
[----:B------:R-:W3:Y:S01]  /*d8b00*/  LDL.LU.64 R20, [R1+0x648] ;  /* 0x0006480001147983 */ /* 0x000ee20000300a00 */
[----:B------:R-:W-:-:S03]  /*d8b10*/  PRMT R55, R49, 0x7771, RZ ;  /* 0x0000777131377816 */ /* 0x000fc600000000ff */
[----:B------:R-:W3:Y:S04]  /*d8b20*/  LDL.LU.64 R18, [R1+0x640] ;  /* 0x0006400001127983 */ /* 0x000ee80000300a00 */
[----:B----4-:R0:W-:Y:S04]  /*d8b30*/  @P5 STG.E.U8 desc[UR32][R14.64], R55 ;  /* 0x000000370e005986 */ /* 0x0101e8000c101120 */
[----:B------:R-:W4:Y:S01]  /*d8b40*/  LDL.LU.64 R16, [R1+0x638] ;  /* 0x0006380001107983 */ /* 0x000f220000300a00 */
[----:B0-----:R-:W-:-:S03]  /*d8b50*/  PRMT R55, R49, 0x7772, RZ ;  /* 0x0000777231377816 */ /* 0x001fc600000000ff */
[----:B------:R-:W4:Y:S04]  /*d8b60*/  LDL.LU.64 R14, [R1+0x630] ;  /* 0x00063000010e7983 */ /* 0x000f280000300a00 */
[----:B------:R0:W-:Y:S02]  /*d8b70*/  @P6 STG.E.U8 desc[UR32][R10.64], R55 ;  /* 0x000000370a006986 */ /* 0x0001e4000c101120 */
[----:B0-----:R-:W-:Y:S02]  /*d8b80*/  PRMT R55, R49, 0x7773, RZ ;  /* 0x0000777331377816 */ /* 0x001fe400000000ff */
[----:B------:R-:W4:Y:S04]  /*d8b90*/  LDL.LU.64 R10, [R1+0x628] ;  /* 0x00062800010a7983 */ /* 0x000f280000300a00 */
[----:B------:R0:W-:Y:S02]  /*d8ba0*/  @P0 STG.E.U8 desc[UR32][R8.64], R55 ;  /* 0x0000003708000986 */ /* 0x0001e4000c101120 */
[----:B0-----:R-:W-:-:S02]  /*d8bb0*/  PRMT R55, R59, 0x7770, RZ ;  /* 0x000077703b377816 */ /* 0x001fc400000000ff */
[----:B------:R-:W4:Y:S04]  /*d8bc0*/  LDL.LU.64 R8, [R1+0x618] ;  /* 0x0006180001087983 */ /* 0x000f280000300a00 */
[----:B------:R0:W-:Y:S01]  /*d8bd0*/  @P1 STG.E.U8 desc[UR32][R6.64], R55 ;  /* 0x0000003706001986 */ /* 0x0001e2000c101120 */
[----:B------:R-:W-:-:S03]  /*d8be0*/  LOP3.LUT P1, RZ, R57, 0x40, RZ, 0xc0, !PT ;  /* 0x0000004039ff7812 */ /* 0x000fc6000782c0ff */
[----:B------:R-:W4:Y:S01]  /*d8bf0*/  LDL.LU R49, [R1+0xd4] ;  /* 0x0000d40001317983 */ /* 0x000f220000300800 */
[----:B0-----:R-:W-:-:S03]  /*d8c00*/  PRMT R55, R59, 0x7771, RZ ;  /* 0x000077713b377816 */ /* 0x001fc600000000ff */
[----:B------:R-:W4:Y:S06]  /*d8c10*/  LDL.LU.64 R6, [R1+0x610] ;  /* 0x0006100001067983 */ /* 0x000f2c0000300a00 */
        /* <DEDUP_REMOVED lines=22> */
[C---:B------:R-:W-:Y:S02]  /*d8d80*/  LOP3.LUT P2, RZ, R54.reuse, 0x40, RZ, 0xc0, !PT ;  /* 0x0000004036ff7812 */ /* 0x040fe4000784c0ff */
[----:B------:R-:W-:Y:S02]  /*d8d90*/  LOP3.LUT P3, RZ, R54, 0x80, RZ, 0xc0, !PT ;  /* 0x0000008036ff7812 */ /* 0x000fe4000786c0ff */
[----:B0-----:R-:W-:-:S07]  /*d8da0*/  PRMT R55, R53, 0x7770, RZ ;  /* 0x0000777035377816 */ /* 0x001fce00000000ff */
[----:B----4-:R0:W-:Y:S01]  /*d8db0*/  @P1 STG.E.U8 desc[UR32][R16.64], R55 ;  /* 0x0000003710001986 */ /* 0x0101e2000c101120 */
[----:B------:R-:W-:Y:S02]  /*d8dc0*/  LOP3.LUT P4, RZ, R54, 0x100, RZ, 0xc0, !PT ;  /* 0x0000010036ff7812 */ /* 0x000fe4000788c0ff */
[----:B0-----:R-:W-:-:S05]  /*d8dd0*/  PRMT R55, R53, 0x7771, RZ ;  /* 0x0000777135377816 */ /* 0x001fca00000000ff */
[----:B------:R0:W-:Y:S01]  /*d8de0*/  @P2 STG.E.U8 desc[UR32][R14.64], R55 ;  /* 0x000000370e002986 */ /* 0x0001e2000c101120 */
[----:B------:R-:W-:Y:S02]  /*d8df0*/  LOP3.LUT P5, RZ, R54, 0x200, RZ, 0xc0, !PT ;  /* 0x0000020036ff7812 */ /* 0x000fe400078ac0ff */
[----:B0-----:R-:W-:-:S05]  /*d8e00*/  PRMT R55, R53, 0x7772, RZ ;  /* 0x0000777235377816 */ /* 0x001fca00000000ff */
[----:B------:R0:W-:Y:S01]  /*d8e10*/  @P3 STG.E.U8 desc[UR32][R10.64], R55 ;  /* 0x000000370a003986 */ /* 0x0001e2000c101120 */
[C---:B------:R-:W-:Y:S02]  /*d8e20*/  LOP3.LUT P6, RZ, R54.reuse, 0x400, RZ, 0xc0, !PT ;  /* 0x0000040036ff7812 */ /* 0x040fe400078cc0ff */
[----:B0-----:R-:W-:Y:S02]  /*d8e30*/  PRMT R55, R53, 0x7773, RZ ;  /* 0x0000777335377816 */ /* 0x001fe400000000ff */
[----:B------:R-:W-:Y:S01]  /*d8e40*/  LOP3.LUT P0, RZ, R54, 0x800, RZ, 0xc0, !PT ;  /* 0x0000080036ff7812 */ /* 0x000fe2000780c0ff */
[----:B------:R-:W3:Y:S04]  /*d8e50*/  LDL.LU R53, [R1+0x4e9c] ;  /* 0x004e9c0001357983 */ /* 0x000ee80000300800 */
        /* <DEDUP_REMOVED lines=9> */
[----:B------:R-:W3:Y:S04]  /*d8ef0*/  LDL.LU.64 R10, [R1+0x5d8] ;  /* 0x0005d800010a7983 */ /* 0x000ee80000300a00 */
[----:B------:R-:W3:Y:S04]  /*d8f00*/  LDL.LU.64 R8, [R1+0x5d0] ;  /* 0x0005d00001087983 */ /* 0x000ee80000300a00 */
[----:B------:R-:W4:Y:S04]  /*d8f10*/  LDL.LU R48, [R1+0xc4] ;  /* 0x0000c40001307983 */ /* 0x000f280000300800 */
[----:B------:R-:W3:Y:S04]  /*d8f20*/  LDL.LU.64 R6, [R1+0x5c8] ;  /* 0x0005c80001067983 */ /* 0x000ee80000300a00 */
[----:B------:R-:W3:Y:S04]  /*d8f30*/  LDL.LU.64 R50, [R1+0x5c0] ;  /* 0x0005c00001327983 */ /* 0x000ee80000300a00 */
[----:B------:R-:W3:Y:S01]  /*d8f40*/  LDL.LU R27, [R1+0xb4] ;  /* 0x0000b400011b7983 */ /* 0x000ee20000300800 */
        /* <DEDUP_REMOVED lines=17> */
[----:B------:R-:W2:Y:S01]  /*d9060*/  LDL.LU.64 R56, [R1+0x5b0] ;  /* 0x0005b00001387983 */ /* 0x000ea20000300a00 */
[----:B------:R-:W-:-:S03]  /*d9070*/  LOP3.LUT R58, R58, 0xf7ffffff, RZ, 0xc0, !PT ;  /* 0xf7ffffff3a3a7812 */ /* 0x000fc600078ec0ff */
[----:B------:R-:W2:Y:S01]  /*d9080*/  LDL.LU.64 R24, [R1+0x5a8] ;  /* 0x0005a80001187983 */ /* 0x000ea20000300a00 */
[----:B------:R-:W-:Y:S02]  /*d9090*/  @P1 LOP3.LUT R58, R58, 0x8000000, RZ, 0xfc, !PT ;  /* 0x080000003a3a1812 */ /* 0x000fe400078efcff */
[----:B------:R-:W-:Y:S01]  /*d90a0*/  LOP3.LUT P1, RZ, R54, 0x80000, RZ, 0xc0, !PT ;  /* 0x0008000036ff7812 */ /* 0x000fe2000782c0ff */
[----:B------:R-:W2:Y:S01]  /*d90b0*/  LDL.LU R49, [R1+0xa4] ;  /* 0x0000a40001317983 */ /* 0x000ea20000300800 */
[----:B------:R-:W-:-:S03]  /*d90c0*/  LOP3.LUT R58, R58, 0xefffffff, RZ, 0xc0, !PT ;  /* 0xefffffff3a3a7812 */ /* 0x000fc600078ec0ff */
[----:B------:R-:W2:Y:S01]  /*d90d0*/  LDL.LU.64 R22, [R1+0x5a0] ;  /* 0x0005a00001167983 */ /* 0x000ea20000300a00 */
[----:B------:R-:W-:-:S03]  /*d90e0*/  LOP3.LUT P5, RZ, R54, 0x2000, RZ, 0xc0, !PT ;  /* 0x0000200036ff7812 */ /* 0x000fc600078ac0ff */
[----:B------:R-:W2:Y:S04]  /*d90f0*/  LDL.LU.64 R20, [R1+0x598] ;  /* 0x0005980001147983 */ /* 0x000ea80000300a00 */
[----:B------:R-:W-:Y:S01]  /*d9100*/  @P1 LOP3.LUT R58, R58, 0x10000000, RZ, 0xfc, !PT ;  /* 0x100000003a3a1812 */ /* 0x000fe200078efcff */
[----:B------:R-:W2:Y:S01]  /*d9110*/  LDL.LU.64 R18, [R1+0x590] ;  /* 0x0005900001127983 */ /* 0x000ea20000300a00 */
[----:B------:R-:W-:Y:S02]  /*d9120*/  LOP3.LUT P1, RZ, R54, 0x40000, RZ, 0xc0, !PT ;  /* 0x0004000036ff7812 */ /* 0x000fe4000782c0ff */
[----:B------:R-:W-:Y:S01]  /*d9130*/  LOP3.LUT R58, R58, 0xdfffffff, RZ, 0xc0, !PT ;  /* 0xdfffffff3a3a7812 */ /* 0x000fe200078ec0ff */
[----:B------:R-:W2:Y:S01]  /*d9140*/  LDL.LU.64 R16, [R1+0x578] ;  /* 0x0005780001107983 */ /* 0x000ea20000300a00 */
[----:B------:R-:W-:-:S02]  /*d9150*/  LOP3.LUT P6, RZ, R54, 0x4000, RZ, 0xc0, !PT ;  /* 0x0000400036ff7812 */ /* 0x000fc400078cc0ff */
[----:B----4-:R-:W-:-:S07]  /*d9160*/  PRMT R55, R48, 0x7770, RZ ;  /* 0x0000777030377816 */ /* 0x010fce00000000ff */
[----:B------:R-:W-:Y:S02]  /*d9170*/  @P1 LOP3.LUT R58, R58, 0x20000000, RZ, 0xfc, !PT ;  /* 0x200000003a3a1812 */ /* 0x000fe400078efcff */
[C---:B------:R-:W-:Y:S01]  /*d9180*/  LOP3.LUT P1, RZ, R54.reuse, 0x20000, RZ, 0xc0, !PT ;  /* 0x0002000036ff7812 */ /* 0x040fe2000782c0ff */
[----:B------:R0:W-:Y:S01]  /*d9190*/  @P5 STG.E.U8 desc[UR32][R14.64], R55 ;  /* 0x000000370e005986 */ /* 0x0001e2000c101120 */
[----:B------:R-:W-:Y:S02]  /*d91a0*/  LOP3.LUT P0, RZ, R54, 0x8000, RZ, 0xc0, !PT ;  /* 0x0000800036ff7812 */ /* 0x000fe4000780c0ff */
[----:B------:R-:W-:Y:S02]  /*d91b0*/  LOP3.LUT R58, R58, 0xbfffffff, RZ, 0xc0, !PT ;  /* 0xbfffffff3a3a7812 */ /* 0x000fe400078ec0ff */
[----:B0-----:R-:W-:Y:S01]  /*d91c0*/  PRMT R55, R48, 0x7771, RZ ;  /* 0x0000777130377816 */ /* 0x001fe200000000ff */
[----:B------:R-:W4:Y:S06]  /*d91d0*/  LDL.LU.64 R14, [R1+0x570] ;  /* 0x00057000010e7983 */ /* 0x000f2c0000300a00 */
[----:B------:R-:W-:-:S02]  /*d91e0*/  @P1 LOP3.LUT R58, R58, 0x40000000, RZ, 0xfc, !PT ;  /* 0x400000003a3a1812 */ /* 0x000fc400078efcff */
[----:B------:R-:W-:Y:S01]  /*d91f0*/  LOP3.LUT P1, RZ, R54, 0x10000, RZ, 0xc0, !PT ;  /* 0x0001000036ff7812 */ /* 0x000fe2000782c0ff */
[----:B---3--:R0:W-:Y:S02]  /*d9200*/  @P6 STG.E.U8 desc[UR32][R10.64], R55 ;  /* 0x000000370a006986 */ /* 0x0081e4000c101120 */
[C---:B0-----:R-:W-:Y:S02]  /*d9210*/  PRMT R55, R48.reuse, 0x7772, RZ ;  /* 0x0000777230377816 */ /* 0x041fe400000000ff */
[----:B------:R-:W3:Y:S04]  /*d9220*/  LDL.LU.64 R10, [R1+0x568] ;  /* 0x00056800010a7983 */ /* 0x000ee80000300a00 */
[----:B------:R0:W-:Y:S02]  /*d9230*/  @P0 STG.E.U8 desc[UR32][R8.64], R55 ;  /* 0x0000003708000986 */ /* 0x0001e4000c101120 */
[----:B0-----:R-:W-:-:S02]  /*d9240*/  PRMT R55, R48, 0x7773, RZ ;  /* 0x0000777330377816 */ /* 0x001fc400000000ff */
[----:B------:R-:W3:Y:S04]  /*d9250*/  LDL.LU.64 R8, [R1+0x558] ;  /* 0x0005580001087983 */ /* 0x000ee80000300a00 */
[----:B------:R0:W-:Y:S01]  /*d9260*/  @P1 STG.E.U8 desc[UR32][R6.64], R55 ;  /* 0x0000003706001986 */ /* 0x0001e2000c101120 */
[----:B------:R-:W-:-:S03]  /*d9270*/  LOP3.LUT P1, RZ, R58, 0x40000000, RZ, 0xc0, !PT ;  /* 0x400000003aff7812 */ /* 0x000fc6000782c0ff */
[----:B------:R-:W3:Y:S01]  /*d9280*/  LDL.LU R48, [R1+0x84] ;  /* 0x0000840001307983 */ /* 0x000ee20000300800 */
[----:B0-----:R-:W-:-:S03]  /*d9290*/  PRMT R55, R27, 0x7770, RZ ;  /* 0x000077701b377816 */ /* 0x001fc600000000ff */
[----:B------:R-:W3:Y:S06]  /*d92a0*/  LDL.LU.64 R6, [R1+0x550] ;  /* 0x0005500001067983 */ /* 0x000eec0000300a00 */
[----:B------:R0:W-:Y:S01]  /*d92b0*/  @P1 STG.E.U8 desc[UR32][R50.64], R55 ;  /* 0x0000003732001986 */ /* 0x0001e2000c101120 */
[C---:B------:R-:W-:Y:S02]  /*d92c0*/  LOP3.LUT P1, RZ, R58.reuse, 0x20000000, RZ, 0xc0, !PT ;  /* 0x200000003aff7812 */ /* 0x040fe4000782c0ff */
[----:B0-----:R-:W-:Y:S01]  /*d92d0*/  PRMT R55, R27, 0x7771, RZ ;  /* 0x000077711b377816 */ /* 0x001fe200000000ff */
[----:B------:R-:W3:Y:S10]  /*d92e0*/  LDL.LU.64 R50, [R1+0x548] ;  /* 0x0005480001327983 */ /* 0x000ef40000300a00 */
[----:B--2---:R0:W-:Y:S04]  /*d92f0*/  @P1 STG.E.U8 desc[UR32][R4.64], R55 ;  /* 0x0000003704001986 */ /* 0x0041e8000c101120 */
[----:B0-----:R-:W2:Y:S01]  /*d9300*/  LDL.LU.64 R4, [R1+0x540] ;  /* 0x0005400001047983 */ /* 0x001ea20000300a00 */
[----:B------:R-:W-:-:S02]  /*d9310*/  LOP3.LUT P1, RZ, R58, 0x10000000, RZ, 0xc0, !PT ;  /* 0x100000003aff7812 */ /* 0x000fc4000782c0ff */
        /* <DEDUP_REMOVED lines=18> */
[----:B------:R0:W-:Y:S01]  /*d9440*/  @P1 STG.E.U8 desc[UR32][R16.64], R55 ;  /* 0x0000003710001986 */ /* 0x0001e2000c101120 */
[----:B------:R-:W-:Y:S02]  /*d9450*/  LOP3.LUT P4, RZ, R54, 0x8000000, RZ, 0xc0, !PT ;  /* 0x0800000036ff7812 */ /* 0x000fe4000788c0ff */
[----:B0-----:R-:W-:-:S05]  /*d9460*/  PRMT R55, R53, 0x7770, RZ ;  /* 0x0000777035377816 */ /* 0x001fca00000000ff */
[----:B----4-:R0:W-:Y:S01]  /*d9470*/  @P2 STG.E.U8 desc[UR32][R14.64], R55 ;  /* 0x000000370e002986 */ /* 0x0101e2000c101120 */
[----:B------:R-:W-:Y:S02]  /*d9480*/  LOP3.LUT P5, RZ, R54, 0x10000000, RZ, 0xc0, !PT ;  /* 0x1000000036ff7812 */ /* 0x000fe400078ac0ff */
[----:B0-----:R-:W-:-:S05]  /*d9490*/  PRMT R55, R53, 0x7771, RZ ;  /* 0x0000777135377816 */ /* 0x001fca00000000ff */
[----:B---3--:R0:W-:Y:S01]  /*d94a0*/  @P3 STG.E.U8 desc[UR32][R10.64], R55 ;  /* 0x000000370a003986 */ /* 0x0081e2000c101120 */
[C---:B------:R-:W-:Y:S02]  /*d94b0*/  LOP3.LUT P6, RZ, R54.reuse, 0x20000000, RZ, 0xc0, !PT ;  /* 0x2000000036ff7812 */ /* 0x040fe400078cc0ff */
[----:B------:R-:W-:Y:S02]  /*d94c0*/  LOP3.LUT P0, RZ, R54, 0x40000000, RZ, 0xc0, !PT ;  /* 0x4000000036ff7812 */ /* 0x000fe4000780c0ff */
[----:B0-----:R-:W-:-:S05]  /*d94d0*/  PRMT R55, R53, 0x7772, RZ ;  /* 0x0000777235377816 */ /* 0x001fca00000000ff */
[----:B------:R0:W-:Y:S01]  /*d94e0*/  @P4 STG.E.U8 desc[UR32][R8.64], R55 ;  /* 0x0000003708004986 */ /* 0x0001e2000c101120 */
[----:B------:R-:W-:Y:S02]  /*d94f0*/  LOP3.LUT P4, RZ, R54, 0x80000000, RZ, 0xc0, !PT ;  /* 0x8000000036ff7812 */ /* 0x000fe4000788c0ff */
[C---:B------:R-:W-:Y:S02]  /*d9500*/  PRMT R54, R48.reuse, 0x7771, RZ ;  /* 0x0000777130367816 */ /* 0x040fe400000000ff */
[----:B0-----:R-:W-:Y:S02]  /*d9510*/  PRMT R55, R53, 0x7773, RZ ;  /* 0x0000777335377816 */ /* 0x001fe400000000ff */
[----:B------:R-:W3:Y:S04]  /*d9520*/  LDL.LU R53, [R1+0x4e98] ;  /* 0x004e980001357983 */ /* 0x000ee80000300800 */
[----:B------:R0:W-:Y:S02]  /*d9530*/  @P5 STG.E.U8 desc[UR32][R6.64], R55 ;  /* 0x0000003706005986 */ /* 0x0001e4000c101120 */
[----:B0-----:R-:W-:-:S05]  /*d9540*/  PRMT R55, R48, 0x7770, RZ ;  /* 0x0000777030377816 */ /* 0x001fca00000000ff */
[----:B------:R-:W-:Y:S04]  /*d9550*/  @P6 STG.E.U8 desc[UR32][R50.64], R55 ;  /* 0x0000003732006986 */ /* 0x000fe8000c101120 */
[----:B--2---:R0:W-:Y:S04]  /*d9560*/  @P0 STG.E.U8 desc[UR32][R4.64], R54 ;  /* 0x0000003604000986 */ /* 0x0041e8000c101120 */
[----:B0-----:R-:W2:Y:S04]  /*d9570*/  LDL.LU.64 R4, [R1+0x538] ;  /* 0x0005380001047983 */ /* 0x001ea80000300a00 */
[----:B------:R-:W4:Y:S04]  /*d9580*/  LDL.LU.64 R10, [R1+0x530] ;  /* 0x00053000010a7983 */ /* 0x000f280000300a00 */
[----:B------:R-:W4:Y:S04]  /*d9590*/  LDL.LU.64 R14, [R1+0x528] ;  /* 0x00052800010e7983 */ /* 0x000f280000300a00 */
[----:B------:R-:W4:Y:S04]  /*d95a0*/  LDL.LU.64 R8, [R1+0x520] ;  /* 0x0005200001087983 */ /* 0x000f280000300a00 */
[----:B------:R-:W4:Y:S04]  /*d95b0*/  LDL.LU.64 R6, [R1+0x518] ;  /* 0x0005180001067983 */ /* 0x000f280000300a00 */
[----:B------:R-:W4:Y:S04]  /*d95c0*/  LDL.LU R49, [R1+0x74] ;  /* 0x0000740001317983 */ /* 0x000f280000300800 */
[----:B------:R-:W4:Y:S01]  /*d95d0*/  LDL.LU.64 R50, [R1+0x510] ;  /* 0x0005100001327983 */ /* 0x000f220000300a00 */
[----:B------:R-:W-:-:S02]  /*d95e0*/  PRMT R54, R48, 0x7772, RZ ;  /* 0x0000777230367816 */ /* 0x000fc400000000ff */
[----:B------:R-:W-:Y:S02]  /*d95f0*/  LOP3.LUT R58, R58, 0xffff7fff, RZ, 0xc0, !PT ;  /* 0xffff7fff3a3a7812 */ /* 0x000fe400078ec0ff */
[----:B---3--:R-:W-:Y:S01]  /*d9600*/  LOP3.LUT P1, RZ, R53, 0x800, RZ, 0xc0, !PT ;  /* 0x0000080035ff7812 */ /* 0x008fe2000782c0ff */
[----:B--2---:R0:W-:Y:S04]  /*d9610*/  @P4 STG.E.U8 desc[UR32][R4.64], R54 ;  /* 0x0000003604004986 */ /* 0x0041e8000c101120 */
[----:B0-----:R-:W2:Y:S04]  /*d9620*/  LDL.LU.64 R4, [R1+0x508] ;  /* 0x0005080001047983 */ /* 0x001ea80000300a00 */
[----:B------:R-:W3:Y:S04]  /*d9630*/  LDL.LU.64 R26, [R1+0x500] ;  /* 0x00050000011a7983 */ /* 0x000ee80000300a00 */
[----:B------:R-:W3:Y:S01]  /*d9640*/  LDL.LU.64 R24, [R1+0x4f8] ;  /* 0x0004f80001187983 */ /* 0x000ee20000300a00 */
[----:B------:R-:W-:-:S02]  /*d9650*/  @P1 LOP3.LUT R58, R58, 0x8000, RZ, 0xfc, !PT ;  /* 0x000080003a3a1812 */ /* 0x000fc400078efcff */
        /* <DEDUP_REMOVED lines=15> */
[C---:B------:R-:W-:Y:S02]  /*d9750*/  LOP3.LUT P1, RZ, R53.reuse, 0x20, RZ, 0xc0, !PT ;  /* 0x0000002035ff7812 */ /* 0x040fe4000782c0ff */
[----:B------:R-:W-:Y:S02]  /*d9760*/  LOP3.LUT R58, R58, 0xffdfffff, RZ, 0xc0, !PT ;  /* 0xffdfffff3a3a7812 */ /* 0x000fe400078ec0ff */
[C---:B------:R-:W-:Y:S02]  /*d9770*/  LOP3.LUT P5, RZ, R53.reuse, 0x1, RZ, 0xc0, !PT ;  /* 0x0000000135ff7812 */ /* 0x040fe400078ac0ff */
[----:B------:R-:W-:Y:S02]  /*d9780*/  LOP3.LUT P6, RZ, R53, 0x2, RZ, 0xc0, !PT ;  /* 0x0000000235ff7812 */ /* 0x000fe400078cc0ff */
[----:B------:R-:W-:-:S05]  /*d9790*/  PRMT R54, R48, 0x7773, RZ ;  /* 0x0000777330367816 */ /* 0x000fca00000000ff */
[----:B------:R-:W-:Y:S02]  /*d97a0*/  @P1 LOP3.LUT R58, R58, 0x200000, RZ, 0xfc, !PT ;  /* 0x002000003a3a1812 */ /* 0x000fe400078efcff */
[C---:B------:R-:W-:Y:S02]  /*d97b0*/  LOP3.LUT P1, RZ, R53.reuse, 0x10, RZ, 0xc0, !PT ;  /* 0x0000001035ff7812 */ /* 0x040fe4000782c0ff */
[----:B------:R-:W-:Y:S01]  /*d97c0*/  LOP3.LUT P0, RZ, R53, 0x4, RZ, 0xc0, !PT ;  /* 0x0000000435ff7812 */ /* 0x000fe2000780c0ff */
[----:B----4-:R0:W-:Y:S01]  /*d97d0*/  @P5 STG.E.U8 desc[UR32][R10.64], R54 ;  /* 0x000000360a005986 */ /* 0x0101e2000c101120 */
[----:B------:R-:W-:Y:S02]  /*d97e0*/  LOP3.LUT R58, R58, 0xffbfffff, RZ, 0xc0, !PT ;  /* 0xffbfffff3a3a7812 */ /* 0x000fe400078ec0ff */
[----:B0-----:R-:W-:Y:S01]  /*d97f0*/  PRMT R54, R49, 0x7770, RZ ;  /* 0x0000777031367816 */ /* 0x001fe200000000ff */
[----:B------:R-:W4:Y:S06]  /*d9800*/  LDL.LU R10, [R1+0xd8] ;  /* 0x0000d800010a7983 */ /* 0x000f2c0000300800 */
[----:B------:R-:W-:-:S02]  /*d9810*/  @P1 LOP3.LUT R58, R58, 0x400000, RZ, 0xfc, !PT ;  /* 0x004000003a3a1812 */ /* 0x000fc400078efcff */
[----:B------:R-:W-:Y:S01]  /*d9820*/  LOP3.LUT P1, RZ, R53, 0x8, RZ, 0xc0, !PT ;  /* 0x0000000835ff7812 */ /* 0x000fe2000782c0ff */
[----:B------:R0:W-:Y:S04]  /*d9830*/  @P6 STG.E.U8 desc[UR32][R14.64], R54 ;  /* 0x000000360e006986 */ /* 0x0001e8000c101120 */
[----:B------:R-:W4:Y:S04]  /*d9840*/  LDL.LU.64 R22, [R1+0x4e0] ;  /* 0x0004e00001167983 */ /* 0x000f280000300a00 */
[----:B------:R-:W4:Y:S01]  /*d9850*/  LDL.LU.64 R20, [R1+0x4d8] ;  /* 0x0004d80001147983 */ /* 0x000f220000300a00 */
[----:B0-----:R-:W-:-:S03]  /*d9860*/  PRMT R54, R49, 0x7771, RZ ;  /* 0x0000777131367816 */ /* 0x001fc600000000ff */
[----:B------:R-:W4:Y:S04]  /*d9870*/  LDL.LU.64 R18, [R1+0x4d0] ;  /* 0x0004d00001127983 */ /* 0x000f280000300a00 */
[----:B------:R0:W-:Y:S04]  /*d9880*/  @P0 STG.E.U8 desc[UR32][R8.64], R54 ;  /* 0x0000003608000986 */ /* 0x0001e8000c101120 */
[----:B------:R-:W4:Y:S04]  /*d9890*/  LDL.LU.64 R16, [R1+0x4c0] ;  /* 0x0004c00001107983 */ /* 0x000f280000300a00 */
[----:B------:R-:W4:Y:S01]  /*d98a0*/  LDL.LU.64 R14, [R1+0x4b8] ;  /* 0x0004b800010e7983 */ /* 0x000f220000300a00 */
[----:B0-----:R-:W-:-:S03]  /*d98b0*/  PRMT R54, R49, 0x7772, RZ ;  /* 0x0000777231367816 */ /* 0x001fc600000000ff */
[----:B------:R-:W4:Y:S04]  /*d98c0*/  LDL.LU.64 R8, [R1+0x4b0] ;  /* 0x0004b00001087983 */ /* 0x000f280000300a00 */
[----:B------:R0:W-:Y:S01]  /*d98d0*/  @P1 STG.E.U8 desc[UR32][R6.64], R54 ;  /* 0x0000003606001986 */ /* 0x0001e2000c101120 */
[C---:B------:R-:W-:Y:S02]  /*d98e0*/  LOP3.LUT P1, RZ, R58.reuse, 0x400000, RZ, 0xc0, !PT ;  /* 0x004000003aff7812 */ /* 0x040fe4000782c0ff */
[----:B0-----:R-:W-:Y:S01]  /*d98f0*/  PRMT R54, R49, 0x7773, RZ ;  /* 0x0000777331367816 */ /* 0x001fe200000000ff */
[----:B------:R-:W4:Y:S10]  /*d9900*/  LDL.LU.64 R6, [R1+0x4a8] ;  /* 0x0004a80001067983 */ /* 0x000f340000300a00 */
[----:B------:R0:W-:Y:S01]  /*d9910*/  @P1 STG.E.U8 desc[UR32][R50.64], R54 ;  /* 0x0000003632001986 */ /* 0x0001e2000c101120 */
[----:B------:R-:W-:-:S03]  /*d9920*/  LOP3.LUT P1, RZ, R58, 0x200000, RZ, 0xc0, !PT ;  /* 0x002000003aff7812 */ /* 0x000fc6000782c0ff */
[----:B------:R-:W4:Y:S01]  /*d9930*/  LDL.LU.64 R48, [R1+0x4a0] ;  /* 0x0004a00001307983 */ /* 0x000f220000300a00 */
[----:B0-----:R-:W-:-:S03]  /*d9940*/  PRMT R54, R52, 0x7770, RZ ;  /* 0x0000777034367816 */ /* 0x001fc600000000ff */
[----:B------:R-:W4:Y:S04]  /*d9950*/  LDL.LU.64 R50, [R1+0x498] ;  /* 0x0004980001327983 */ /* 0x000f280000300a00 */
[----:B------:R-:W4:Y:S04]  /*d9960*/  LDL.LU R11, [R1+0xb8] ;  /* 0x0000b800010b7983 */ /* 0x000f280000300800 */
[----:B--2---:R0:W-:Y:S01]  /*d9970*/  @P1 STG.E.U8 desc[UR32][R4.64], R54 ;  /* 0x0000003604001986 */ /* 0x0041e2000c101120 */
[----:B------:R-:W-:Y:S02]  /*d9980*/  LOP3.LUT P1, RZ, R58, 0x100000, RZ, 0xc0, !PT ;  /* 0x001000003aff7812 */ /* 0x000fe4000782c0ff */
[----:B0-----:R-:W-:Y:S01]  /*d9990*/  PRMT R54, R52, 0x7771, RZ ;  /* 0x0000777134367816 */ /* 0x001fe200000000ff */
[----:B------:R-:W2:Y:S10]  /*d99a0*/  LDL.LU.64 R4, [R1+0x490] ;  /* 0x0004900001047983 */ /* 0x000eb40000300a00 */
[----:B---3--:R0:W-:Y:S01]  /*d99b0*/  @P1 STG.E.U8 desc[UR32][R26.64], R54 ;  /* 0x000000361a001986 */ /* 0x0081e2000c101120 */
[----:B------:R-:W-:-:S02]  /*d99c0*/  LOP3.LUT P1, RZ, R58, 0x80000, RZ, 0xc0, !PT ;  /* 0x000800003aff7812 */ /* 0x000fc4000782c0ff */
[----:B0-----:R-:W-:-:S11]  /*d99d0*/  PRMT R54, R52, 0x7772, RZ ;  /* 0x0000777234367816 */ /* 0x001fd600000000ff */
[----:B------:R0:W-:Y:S02]  /*d99e0*/  @P1 STG.E.U8 desc[UR32][R24.64], R54 ;  /* 0x0000003618001986 */ /* 0x0001e4000c101120 */
[----:B0-----:R-:W-:Y:S02]  /*d99f0*/  PRMT R54, R52, 0x7773, RZ ;  /* 0x0000777334367816 */ /* 0x001fe400000000ff */
[----:B------:R-:W3:Y:S01]  /*d9a00*/  LDL.LU R52, [R1+0x4e94] ;  /* 0x004e940001347983 */ /* 0x000ee20000300800 */
[----:B------:R-:W-:Y:S02]  /*d9a10*/  LOP3.LUT P1, RZ, R58, 0x40000, RZ, 0xc0, !PT ;  /* 0x000400003aff7812 */ /* 0x000fe4000782c0ff */
[C---:B------:R-:W-:Y:S02]  /*d9a20*/  LOP3.LUT P2, RZ, R53.reuse, 0x1000, RZ, 0xc0, !PT ;  /* 0x0000100035ff7812 */ /* 0x040fe4000784c0ff */
[C---:B------:R-:W-:Y:S02]  /*d9a30*/  LOP3.LUT P3, RZ, R53.reuse, 0x2000, RZ, 0xc0, !PT ;  /* 0x0000200035ff7812 */ /* 0x040fe4000786c0ff */
[----:B------:R-:W-:-:S02]  /*d9a40*/  LOP3.LUT P4, RZ, R53, 0x4000, RZ, 0xc0, !PT ;  /* 0x0000400035ff7812 */ /* 0x000fc4000788c0ff */
[C---:B------:R-:W-:Y:S02]  /*d9a50*/  LOP3.LUT P5, RZ, R53.reuse, 0x8000, RZ, 0xc0, !PT ;  /* 0x0000800035ff7812 */ /* 0x040fe400078ac0ff */
[----:B------:R-:W-:-:S03]  /*d9a60*/  LOP3.LUT P6, RZ, R53, 0x10000, RZ, 0xc0, !PT ;  /* 0x0001000035ff7812 */ /* 0x000fc600078cc0ff */
[----:B----4-:R0:W-:Y:S01]  /*d9a70*/  @P1 STG.E.U8 desc[UR32][R22.64], R54 ;  /* 0x0000003616001986 */ /* 0x0101e2000c101120 */
        /* <DEDUP_REMOVED lines=8> */
[----:B------:R0:W-:Y:S02]  /*d9b00*/  @P1 STG.E.U8 desc[UR32][R16.64], R54 ;  /* 0x0000003610001986 */ /* 0x0001e4000c101120 */
[----:B0-----:R-:W-:-:S05]  /*d9b10*/  PRMT R54, R10, 0x7773, RZ ;  /* 0x000077730a367816 */ /* 0x001fca00000000ff */
[----:B------:R3:W-:Y:S01]  /*d9b20*/  @P2 STG.E.U8 desc[UR32][R14.64], R54 ;  /* 0x000000360e002986 */ /* 0x0007e2000c101120 */
[----:B------:R-:W-:Y:S02]  /*d9b30*/  LOP3.LUT P0, RZ, R53, 0x20000, RZ, 0xc0, !PT ;  /* 0x0002000035ff7812 */ /* 0x000fe4000780c0ff */
[----:B---3--:R-:W-:-:S05]  /*d9b40*/  PRMT R54, R52, 0x7770, RZ ;  /* 0x0000777034367816 */ /* 0x008fca00000000ff */
[----:B------:R0:W-:Y:S02]  /*d9b50*/  @P3 STG.E.U8 desc[UR32][R8.64], R54 ;  /* 0x0000003608003986 */ /* 0x0001e4000c101120 */
[----:B0-----:R-:W-:-:S05]  /*d9b60*/  PRMT R54, R52, 0x7771, RZ ;  /* 0x0000777134367816 */ /* 0x001fca00000000ff */
[----:B------:R0:W-:Y:S02]  /*d9b70*/  @P4 STG.E.U8 desc[UR32][R6.64], R54 ;  /* 0x0000003606004986 */ /* 0x0001e4000c101120 */
[----:B0-----:R-:W-:-:S05]  /*d9b80*/  PRMT R54, R52, 0x7772, RZ ;  /* 0x0000777234367816 */ /* 0x001fca00000000ff */
[----:B------:R0:W-:Y:S02]  /*d9b90*/  @P5 STG.E.U8 desc[UR32][R48.64], R54 ;  /* 0x0000003630005986 */ /* 0x0001e4000c101120 */
[----:B0-----:R-:W-:Y:S02]  /*d9ba0*/  PRMT R54, R52, 0x7773, RZ ;  /* 0x0000777334367816 */ /* 0x001fe400000000ff */
[----:B------:R-:W3:Y:S04]  /*d9bb0*/  LDL.LU R52, [R1+0x4e90] ;  /* 0x004e900001347983 */ /* 0x000ee80000300800 */
[----:B------:R0:W-:Y:S02]  /*d9bc0*/  @P6 STG.E.U8 desc[UR32][R50.64], R54 ;  /* 0x0000003632006986 */ /* 0x0001e4000c101120 */
[----:B0-----:R-:W-:-:S05]  /*d9bd0*/  PRMT R54, R11, 0x7770, RZ ;  /* 0x000077700b367816 */ /* 0x001fca00000000ff */
[----:B--2---:R0:W-:Y:S04]  /*d9be0*/  @P0 STG.E.U8 desc[UR32][R4.64], R54 ;  /* 0x0000003604000986 */ /* 0x0041e8000c101120 */
[----:B0-----:R-:W2:Y:S04]  /*d9bf0*/  LDL.LU.64 R4, [R1+0x488] ;  /* 0x0004880001047983 */ /* 0x001ea80000300a00 */
[----:B------:R-:W4:Y:S04]  /*d9c00*/  LDL.LU.64 R14, [R1+0x480] ;  /* 0x00048000010e7983 */ /* 0x000f280000300a00 */
[----:B------:R-:W3:Y:S04]  /*d9c10*/  LDL.LU.64 R50, [R1+0x478] ;  /* 0x0004780001327983 */ /* 0x000ee80000300a00 */
[----:B------:R-:W3:Y:S04]  /*d9c20*/  LDL.LU.64 R8, [R1+0x470] ;  /* 0x0004700001087983 */ /* 0x000ee80000300a00 */
        /* <DEDUP_REMOVED lines=8> */
[C---:B------:R-:W-:Y:S02]  /*d9cb0*/  LOP3.LUT P1, RZ, R53.reuse, 0x20000000, RZ, 0xc0, !PT ;  /* 0x2000000035ff7812 */ /* 0x040fe4000782c0ff */
[----:B------:R-:W-:Y:S02]  /*d9cc0*/  LOP3.LUT R58, R58, 0xfffffeff, RZ, 0xc0, !PT ;  /* 0xfffffeff3a3a7812 */ /* 0x000fe400078ec0ff */
[----:B------:R-:W-:-:S09]  /*d9cd0*/  LOP3.LUT P5, RZ, R53, 0x80000, RZ, 0xc0, !PT ;  /* 0x0008000035ff7812 */ /* 0x000fd200078ac0ff */
        /* <DEDUP_REMOVED lines=9> */
[----:B0-----:R-:W2:Y:S01]  /*d9d70*/  LDL.LU.64 R4, [R1+0x450] ;  /* 0x0004500001047983 */ /* 0x001ea20000300a00 */
[----:B------:R-:W-:-:S03]  /*d9d80*/  PRMT R54, R11, 0x7772, RZ ;  /* 0x000077720b367816 */ /* 0x000fc600000000ff */
[----:B------:R-:W2:Y:S04]  /*d9d90*/  LDL.LU R25, [R1+0x98] ;  /* 0x0000980001197983 */ /* 0x000ea80000300800 */
[----:B----4-:R0:W-:Y:S04]  /*d9da0*/  @P5 STG.E.U8 desc[UR32][R14.64], R54 ;  /* 0x000000360e005986 */ /* 0x0101e8000c101120 */
[----:B0-----:R-:W4:Y:S01]  /*d9db0*/  LDL.LU.64 R14, [R1+0x448] ;  /* 0x00044800010e7983 */ /* 0x001f220000300a00 */
[----:B------:R-:W-:-:S03]  /*d9dc0*/  LOP3.LUT R58, R58, 0xfffff7ff, RZ, 0xc0, !PT ;  /* 0xfffff7ff3a3a7812 */ /* 0x000fc600078ec0ff */
[----:B------:R-:W4:Y:S01]  /*d9dd0*/  LDL.LU.64 R56, [R1+0x440] ;  /* 0x0004400001387983 */ /* 0x000f220000300a00 */
[----:B------:R-:W-:Y:S02]  /*d9de0*/  @P1 LOP3.LUT R58, R58, 0x800, RZ, 0xfc, !PT ;  /* 0x000008003a3a1812 */ /* 0x000fe400078efcff */
[C---:B------:R-:W-:Y:S01]  /*d9df0*/  LOP3.LUT P1, RZ, R53.reuse, 0x2000000, RZ, 0xc0, !PT ;  /* 0x0200000035ff7812 */ /* 0x040fe2000782c0ff */
[----:B------:R-:W4:Y:S01]  /*d9e00*/  LDL.LU.64 R26, [R1+0x418] ;  /* 0x00041800011a7983 */ /* 0x000f220000300a00 */
[----:B------:R-:W-:Y:S02]  /*d9e10*/  LOP3.LUT R58, R58, 0xffffefff, RZ, 0xc0, !PT ;  /* 0xffffefff3a3a7812 */ /* 0x000fe400078ec0ff */
[----:B------:R-:W-:Y:S01]  /*d9e20*/  LOP3.LUT P6, RZ, R53, 0x100000, RZ, 0xc0, !PT ;  /* 0x0010000035ff7812 */ /* 0x000fe200078cc0ff */
[----:B------:R-:W4:Y:S08]  /*d9e30*/  LDL.LU.64 R22, [R1+0x410] ;  /* 0x0004100001167983 */ /* 0x000f300000300a00 */
[----:B------:R-:W-:-:S02]  /*d9e40*/  @P1 LOP3.LUT R58, R58, 0x1000, RZ, 0xfc, !PT ;  /* 0x000010003a3a1812 */ /* 0x000fc400078efcff */
[----:B------:R-:W-:Y:S02]  /*d9e50*/  LOP3.LUT P1, RZ, R53, 0x1000000, RZ, 0xc0, !PT ;  /* 0x0100000035ff7812 */ /* 0x000fe4000782c0ff */
[----:B------:R-:W-:Y:S02]  /*d9e60*/  LOP3.LUT R58, R58, 0xffffdfff, RZ, 0xc0, !PT ;  /* 0xffffdfff3a3a7812 */ /* 0x000fe400078ec0ff */
[----:B------:R-:W-:-:S05]  /*d9e70*/  PRMT R54, R11, 0x7773, RZ ;  /* 0x000077730b367816 */ /* 0x000fca00000000ff */
[----:B---3--:R0:W-:Y:S04]  /*d9e80*/  @P6 STG.E.U8 desc[UR32][R50.64], R54 ;  /* 0x0000003632006986 */ /* 0x0081e8000c101120 */
[----:B------:R-:W-:Y:S02]  /*d9e90*/  @P1 LOP3.LUT R58, R58, 0x2000, RZ, 0xfc, !PT ;  /* 0x000020003a3a1812 */ /* 0x000fe400078efcff */
[C---:B------:R-:W-:Y:S01]  /*d9ea0*/  LOP3.LUT P1, RZ, R53.reuse, 0x800000, RZ, 0xc0, !PT ;  /* 0x0080000035ff7812 */ /* 0x040fe2000782c0ff */
[----:B0-----:R-:W3:Y:S01]  /*d9eb0*/  LDL.LU R50, [R1+0x88] ;  /* 0x0000880001327983 */ /* 0x001ee20000300800 */
[----:B------:R-:W-:-:S03]  /*d9ec0*/  LOP3.LUT P0, RZ, R53, 0x200000, RZ, 0xc0, !PT ;  /* 0x0020000035ff7812 */ /* 0x000fc6000780c0ff */
[----:B------:R-:W3:Y:S01]  /*d9ed0*/  LDL.LU.64 R20, [R1+0x408] ;  /* 0x0004080001147983 */ /* 0x000ee20000300a00 */
[----:B------:R-:W-:Y:S02]  /*d9ee0*/  LOP3.LUT R58, R58, 0xffffbfff, RZ, 0xc0, !PT ;  /* 0xffffbfff3a3a7812 */ /* 0x000fe400078ec0ff */
[----:B------:R-:W-:Y:S01]  /*d9ef0*/  PRMT R54, R24, 0x7770, RZ ;  /* 0x0000777018367816 */ /* 0x000fe200000000ff */
[----:B------:R-:W3:Y:S04]  /*d9f00*/  LDL.LU.64 R18, [R1+0x400] ;  /* 0x0004000001127983 */ /* 0x000ee80000300a00 */
[----:B------:R-:W-:Y:S02]  /*d9f10*/  @P1 LOP3.LUT R58, R58, 0x4000, RZ, 0xfc, !PT ;  /* 0x000040003a3a1812 */ /* 0x000fe400078efcff */
[----:B------:R-:W-:Y:S01]  /*d9f20*/  LOP3.LUT P1, RZ, R53, 0x400000, RZ, 0xc0, !PT ;  /* 0x0040000035ff7812 */ /* 0x000fe2000782c0ff */
[----:B------:R-:W3:Y:S04]  /*d9f30*/  LDL.LU R51, [R1+0x78] ;  /* 0x0000780001337983 */ /* 0x000ee80000300800 */
[----:B------:R0:W-:Y:S04]  /*d9f40*/  @P0 STG.E.U8 desc[UR32][R8.64], R54 ;  /* 0x0000003608000986 */ /* 0x0001e8000c101120 */
[----:B------:R-:W3:Y:S04]  /*d9f50*/  LDL.LU.64 R16, [R1+0x3f8] ;  /* 0x0003f80001107983 */ /* 0x000ee80000300a00 */
[----:B------:R-:W3:Y:S01]  /*d9f60*/  LDL.LU.64 R10, [R1+0x3f0] ;  /* 0x0003f000010a7983 */ /* 0x000ee20000300a00 */
[----:B0-----:R-:W-:-:S03]  /*d9f70*/  PRMT R54, R24, 0x7771, RZ ;  /* 0x0000777118367816 */ /* 0x001fc600000000ff */
[----:B------:R-:W3:Y:S04]  /*d9f80*/  LDL.LU.64 R8, [R1+0x3e8] ;  /* 0x0003e80001087983 */ /* 0x000ee80000300a00 */
[----:B------:R0:W-:Y:S01]  /*d9f90*/  @P1 STG.E.U8 desc[UR32][R6.64], R54 ;  /* 0x0000003606001986 */ /* 0x0001e2000c101120 */
[----:B------:R-:W-:Y:S02]  /*d9fa0*/  LOP3.LUT P1, RZ, R58, 0x4000, RZ, 0xc0, !PT ;  /* 0x000040003aff7812 */ /* 0x000fe4000782c0ff */
[----:B0-----:R-:W-:Y:S01]  /*d9fb0*/  PRMT R54, R24, 0x7772, RZ ;  /* 0x0000777218367816 */ /* 0x001fe200000000ff */
[----:B------:R-:W3:Y:S10]  /*d9fc0*/  LDL.LU.64 R6, [R1+0x3e0] ;  /* 0x0003e00001067983 */ /* 0x000ef40000300a00 */
[----:B------:R0:W-:Y:S01]  /*d9fd0*/  @P1 STG.E.U8 desc[UR32][R48.64], R54 ;  /* 0x0000003630001986 */ /* 0x0001e2000c101120 */
[----:B------:R-:W-:-:S03]  /*d9fe0*/  LOP3.LUT P1, RZ, R58, 0x2000, RZ, 0xc0, !PT ;  /* 0x000020003aff7812 */ /* 0x000fc6000782c0ff */
[----:B0-----:R-:W3:Y:S01]  /*d9ff0*/  LDL.LU.64 R48, [R1+0x3d8] ;  /* 0x0003d80001307983 */ /* 0x001ee20000300a00 */
[----:B------:R-:W-:-:S09]  /*da000*/  PRMT R54, R24, 0x7773, RZ ;  /* 0x0000777318367816 */ /* 0x000fd200000000ff */
[----:B--2---:R0:W-:Y:S04]  /*da010*/  @P1 STG.E.U8 desc[UR32][R4.64], R54 ;  /* 0x0000003604001986 */ /* 0x0041e8000c101120 */
[----:B0-----:R-:W2:Y:S01]  /*da020*/  LDL.LU.64 R4, [R1+0x3d0] ;  /* 0x0003d00001047983 */ /* 0x001ea20000300a00 */
[----:B------:R-:W-:Y:S02]  /*da030*/  LOP3.LUT P1, RZ, R58, 0x1000, RZ, 0xc0, !PT ;  /* 0x000010003aff7812 */ /* 0x000fe4000782c0ff */
[----:B------:R-:W-:-:S11]  /*da040*/  PRMT R54, R25, 0x7770, RZ ;  /* 0x0000777019367816 */ /* 0x000fd600000000ff */
[----:B----4-:R0:W-:Y:S01]  /*da050*/  @P1 STG.E.U8 desc[UR32][R14.64], R54 ;  /* 0x000000360e001986 */ /* 0x0101e2000c101120 */
[C---:B------:R-:W-:Y:S02]  /*da060*/  LOP3.LUT P1, RZ, R58.reuse, 0x800, RZ, 0xc0, !PT ;  /* 0x000008003aff7812 */ /* 0x040fe4000782c0ff */
[----:B0-----:R-:W-:Y:S01]  /*da070*/  PRMT R54, R25, 0x7771, RZ ;  /* 0x0000777119367816 */ /* 0x001fe200000000ff */
[----:B------:R-:W4:Y:S10]  /*da080*/  LDL.LU.64 R14, [R1+0x4e88] ;  /* 0x004e8800010e7983 */ /* 0x000f340000300a00 */
[----:B------:R0:W-:Y:S01]  /*da090*/  @P1 STG.E.U8 desc[UR32][R56.64], R54 ;  /* 0x0000003638001986 */ /* 0x0001e2000c101120 */
[----:B------:R-:W-:-:S02]  /*da0a0*/  LOP3.LUT P1, RZ, R58, 0x400, RZ, 0xc0, !PT ;  /* 0x000004003aff7812 */ /* 0x000fc4000782c0ff */
[----:B0-----:R-:W-:-:S11]  /*da0b0*/  PRMT R54, R25, 0x7772, RZ ;  /* 0x0000777219367816 */ /* 0x001fd600000000ff */
[----:B------:R0:W-:Y:S01]  /*da0c0*/  @P1 STG.E.U8 desc[UR32][R26.64], R54 ;  /* 0x000000361a001986 */ /* 0x0001e2000c101120 */
[----:B------:R-:W-:Y:S02]  /*da0d0*/  LOP3.LUT P1, RZ, R58, 0x200, RZ, 0xc0, !PT ;  /* 0x000002003aff7812 */ /* 0x000fe4000782c0ff */
[----:B0-----:R-:W-:-:S11]  /*da0e0*/  PRMT R54, R25, 0x7773, RZ ;  /* 0x0000777319367816 */ /* 0x001fd600000000ff */
[----:B------:R3:W-:Y:S01]  /*da0f0*/  @P1 STG.E.U8 desc[UR32][R22.64], R54 ;  /* 0x0000003616001986 */ /* 0x0007e2000c101120 */
[----:B------:R-:W-:Y:S02]  /*da100*/  LOP3.LUT P1, RZ, R58, 0x100, RZ, 0xc0, !PT ;  /* 0x000001003aff7812 */ /* 0x000fe4000782c0ff */
[----:B---3--:R-:W-:-:S11]  /*da110*/  PRMT R54, R50, 0x7770, RZ ;  /* 0x0000777032367816 */ /* 0x008fd600000000ff */
[----:B------:R0:W-:Y:S01]  /*da120*/  @P1 STG.E.U8 desc[UR32][R20.64], R54 ;  /* 0x0000003614001986 */ /* 0x0001e2000c101120 */
[----:B------:R-:W-:Y:S02]  /*da130*/  LOP3.LUT P1, RZ, R58, 0x80, RZ, 0xc0, !PT ;  /* 0x000000803aff7812 */ /* 0x000fe4000782c0ff */
[----:B------:R-:W-:Y:S02]  /*da140*/  LOP3.LUT P2, RZ, R53, 0x80000000, RZ, 0xc0, !PT ;  /* 0x8000000035ff7812 */ /* 0x000fe4000784c0ff */
[----:B------:R-:W-:Y:S02]  /*da150*/  LOP3.LUT P3, RZ, R52, 0x1, RZ, 0xc0, !PT ;  /* 0x0000000134ff7812 */ /* 0x000fe4000786c0ff */
[----:B0-----:R-:W-:-:S07]  /*da160*/  PRMT R54, R50, 0x7771, RZ ;  /* 0x0000777132367816 */ /* 0x001fce00000000ff */
        /* <DEDUP_REMOVED lines=18> */
[----:B------:R-:W3:Y:S04]  /*da290*/  LDL.LU.64 R50, [R1+0x430] ;  /* 0x0004300001327983 */ /* 0x000ee80000300a00 */
[----:B------:R-:W4:Y:S04]  /*da2a0*/  LDL.LU.64 R16, [R1+0x428] ;  /* 0x0004280001107983 */ /* 0x000f280000300a00 */
[----:B------:R-:W2:Y:S04]  /*da2b0*/  LDL.LU R49, [R1+0x68] ;  /* 0x0000680001317983 */ /* 0x000ea80000300800 */
[----:B------:R-:W4:Y:S04]  /*da2c0*/  LDL.LU.64 R10, [R1+0x3c8] ;  /* 0x0003c800010a7983 */ /* 0x000f280000300a00 */
[----:B------:R-:W4:Y:S04]  /*da2d0*/  LDL.LU.64 R8, [R1+0x3c0] ;  /* 0x0003c00001087983 */ /* 0x000f280000300a00 */
[----:B------:R-:W4:Y:S04]  /*da2e0*/  LDL.LU.64 R6, [R1+0x3b8] ;  /* 0x0003b80001067983 */ /* 0x000f280000300a00 */
[----:B------:R-:W4:Y:S01]  /*da2f0*/  LDL.LU R59, [R1+0xdc] ;  /* 0x0000dc00013b7983 */ /* 0x000f220000300800 */
[----:B------:R-:W-:-:S02]  /*da300*/  LOP3.LUT P4, RZ, R52, 0x20, RZ, 0xc0, !PT ;  /* 0x0000002034ff7812 */ /* 0x000fc4000788c0ff */
[C---:B------:R-:W-:Y:S02]  /*da310*/  LOP3.LUT P5, RZ, R52.reuse, 0x40, RZ, 0xc0, !PT ;  /* 0x0000004034ff7812 */ /* 0x040fe400078ac0ff */
        /* <DEDUP_REMOVED lines=13> */
[----:B--2---:R-:W-:-:S05]  /*da3f0*/  PRMT R54, R49, 0x7770, RZ ;  /* 0x0000777031367816 */ /* 0x004fca00000000ff */
[----:B------:R0:W-:Y:S04]  /*da400*/  @P4 STG.E.U8 desc[UR32][R4.64], R54 ;  /* 0x0000003604004986 */ /* 0x0001e8000c101120 */
[----:B0-----:R-:W2:Y:S01]  /*da410*/  LDL.LU.64 R4, [R1+0x3a8] ;  /* 0x0003a80001047983 */ /* 0x001ea20000300a00 */
[----:B------:R-:W-:-:S03]  /*da420*/  PRMT R54, R49, 0x7771, RZ ;  /* 0x0000777131367816 */ /* 0x000fc600000000ff */
[----:B------:R-:W2:Y:S04]  /*da430*/  LDL.LU R48, [R1+0xcc] ;  /* 0x0000cc0001307983 */ /* 0x000ea80000300800 */
[----:B---3--:R0:W-:Y:S04]  /*da440*/  @P5 STG.E.U8 desc[UR32][R50.64], R54 ;  /* 0x0000003632005986 */ /* 0x0081e8000c101120 */
[----:B0-----:R-:W3:Y:S01]  /*da450*/  LDL.LU.64 R50, [R1+0x3a0] ;  /* 0x0003a00001327983 */ /* 0x001ee20000300a00 */
[----:B------:R-:W-:Y:S02]  /*da460*/  LOP3.LUT R58, R58, 0xfffffff7, RZ, 0xc0, !PT ;  /* 0xfffffff73a3a7812 */ /* 0x000fe400078ec0ff */
[----:B------:R-:W-:Y:S01]  /*da470*/  LOP3.LUT P6, RZ, R52, 0x80, RZ, 0xc0, !PT ;  /* 0x0000008034ff7812 */ /* 0x000fe200078cc0ff */
[----:B------:R-:W3:Y:S01]  /*da480*/  LDL.LU.64 R56, [R1+0x398] ;  /* 0x0003980001387983 */ /* 0x000ee20000300a00 */
[----:B------:R-:W-:-:S02]  /*da490*/  @P1 LOP3.LUT R58, R58, 0x8, RZ, 0xfc, !PT ;  /* 0x000000083a3a1812 */ /* 0x000fc400078efcff */
[----:B------:R-:W-:Y:S01]  /*da4a0*/  LOP3.LUT P1, RZ, R52, 0x1000, RZ, 0xc0, !PT ;  /* 0x0000100034ff7812 */ /* 0x000fe2000782c0ff */
[----:B------:R-:W3:Y:S01]  /*da4b0*/  LDL.LU.64 R26, [R1+0x390] ;  /* 0x00039000011a7983 */ /* 0x000ee20000300a00 */
[----:B------:R-:W-:Y:S02]  /*da4c0*/  LOP3.LUT R58, R58, 0xffffffef, RZ, 0xc0, !PT ;  /* 0xffffffef3a3a7812 */ /* 0x000fe400078ec0ff */
[----:B------:R-:W-:Y:S01]  /*da4d0*/  LOP3.LUT P0, RZ, R52, 0x100, RZ, 0xc0, !PT ;  /* 0x0000010034ff7812 */ /* 0x000fe2000780c0ff */
[----:B------:R-:W3:Y:S01]  /*da4e0*/  LDL.LU.64 R24, [R1+0x388] ;  /* 0x0003880001187983 */ /* 0x000ee20000300a00 */
[----:B------:R-:W-:-:S03]  /*da4f0*/  PRMT R54, R49, 0x7772, RZ ;  /* 0x0000777231367816 */ /* 0x000fc600000000ff */
[----:B------:R-:W3:Y:S04]  /*da500*/  LDL.LU.64 R22, [R1+0x380] ;  /* 0x0003800001167983 */ /* 0x000ee80000300a00 */
[----:B------:R-:W-:Y:S01]  /*da510*/  @P1 LOP3.LUT R58, R58, 0x10, RZ, 0xfc, !PT ;  /* 0x000000103a3a1812 */ /* 0x000fe200078efcff */
[----:B----4-:R0:W-:Y:S01]  /*da520*/  @P6 STG.E.U8 desc[UR32][R16.64], R54 ;  /* 0x0000003610006986 */ /* 0x0101e2000c101120 */
[----:B------:R-:W-:Y:S02]  /*da530*/  LOP3.LUT P1, RZ, R52, 0x800, RZ, 0xc0, !PT ;  /* 0x0000080034ff7812 */ /* 0x000fe4000782c0ff */
[----:B------:R-:W-:Y:S01]  /*da540*/  LOP3.LUT R58, R58, 0xffffffdf, RZ, 0xc0, !PT ;  /* 0xffffffdf3a3a7812 */ /* 0x000fe200078ec0ff */
[----:B------:R-:W4:Y:S04]  /*da550*/  LDL.LU.64 R20, [R1+0x378] ;  /* 0x0003780001147983 */ /* 0x000f280000300a00 */
[----:B------:R-:W4:Y:S01]  /*da560*/  LDL.LU.64 R18, [R1+0x370] ;  /* 0x0003700001127983 */ /* 0x000f220000300a00 */
[----:B0-----:R-:W-:-:S03]  /*da570*/  PRMT R54, R49, 0x7773, RZ ;  /* 0x0000777331367816 */ /* 0x001fc600000000ff */
[----:B------:R-:W4:Y:S02]  /*da580*/  LDL.LU.64 R16, [R1+0x3b0] ;  /* 0x0003b00001107983 */ /* 0x000f240000300a00 */
[----:B------:R-:W-:Y:S02]  /*da590*/  @P1 LOP3.LUT R58, R58, 0x20, RZ, 0xfc, !PT ;  /* 0x000000203a3a1812 */ /* 0x000fe400078efcff */
[----:B------:R-:W-:Y:S02]  /*da5a0*/  LOP3.LUT P1, RZ, R52, 0x400, RZ, 0xc0, !PT ;  /* 0x0000040034ff7812 */ /* 0x000fe4000782c0ff */
[----:B------:R-:W-:Y:S01]  /*da5b0*/  LOP3.LUT R58, R58, 0xffffffbf, RZ, 0xc0, !PT ;  /* 0xffffffbf3a3a7812 */ /* 0x000fe200078ec0ff */
[----:B------:R0:W-:Y:S10]  /*da5c0*/  @P0 STG.E.U8 desc[UR32][R10.64], R54 ;  /* 0x000000360a000986 */ /* 0x0001f4000c101120 */
[----:B------:R-:W-:-:S02]  /*da5d0*/  @P1 LOP3.LUT R58, R58, 0x40, RZ, 0xfc, !PT ;  /* 0x000000403a3a1812 */ /* 0x000fc400078efcff */
[----:B------:R-:W-:Y:S01]  /*da5e0*/  LOP3.LUT P1, RZ, R52, 0x200, RZ, 0xc0, !PT ;  /* 0x0000020034ff7812 */ /* 0x000fe2000782c0ff */
[----:B0-----:R-:W4:Y:S01]  /*da5f0*/  LDL.LU.64 R10, [R1+0x420] ;  /* 0x00042000010a7983 */ /* 0x001f220000300a00 */
[----:B------:R-:W-:-:S03]  /*da600*/  PRMT R54, R59, 0x7770, RZ ;  /* 0x000077703b367816 */ /* 0x000fc600000000ff */
[----:B------:R-:W4:Y:S08]  /*da610*/  LDL.LU R49, [R1+0xac] ;  /* 0x0000ac0001317983 */ /* 0x000f300000300800 */
[----:B------:R0:W-:Y:S01]  /*da620*/  @P1 STG.E.U8 desc[UR32][R8.64], R54 ;  /* 0x0000003608001986 */ /* 0x0001e2000c101120 */
[C---:B------:R-:W-:Y:S02]  /*da630*/  LOP3.LUT P1, RZ, R58.reuse, 0x40, RZ, 0xc0, !PT ;  /* 0x000000403aff7812 */ /* 0x040fe4000782c0ff */
[----:B0-----:R-:W-:Y:S01]  /*da640*/  PRMT R54, R59, 0x7771, RZ ;  /* 0x000077713b367816 */ /* 0x001fe200000000ff */
[----:B------:R-:W4:Y:S10]  /*da650*/  LDL.LU.64 R8, [R1+0x458] ;  /* 0x0004580001087983 */ /* 0x000f340000300a00 */
[----:B------:R0:W-:Y:S01]  /*da660*/  @P1 STG.E.U8 desc[UR32][R6.64], R54 ;  /* 0x0000003606001986 */ /* 0x0001e2000c101120 */
[----:B------:R-:W-:-:S02]  /*da670*/  LOP3.LUT P1, RZ, R58, 0x20, RZ, 0xc0, !PT ;  /* 0x000000203aff7812 */ /* 0x000fc4000782c0ff */
[----:B0-----:R-:W-:Y:S01]  /*da680*/  PRMT R54, R59, 0x7772, RZ ;  /* 0x000077723b367816 */ /* 0x001fe200000000ff */
[----:B------:R-:W4:Y:S10]  /*da690*/  LDL.LU.64 R6, [R1+0x4c8] ;  /* 0x0004c80001067983 */ /* 0x000f340000300a00 */
[----:B--2---:R0:W-:Y:S01]  /*da6a0*/  @P1 STG.E.U8 desc[UR32][R4.64], R54 ;  /* 0x0000003604001986 */ /* 0x0041e2000c101120 */
[----:B------:R-:W-:-:S02]  /*da6b0*/  LOP3.LUT P1, RZ, R58, 0x10, RZ, 0xc0, !PT ;  /* 0x000000103aff7812 */ /* 0x000fc4000782c0ff */
[----:B0-----:R-:W-:Y:S01]  /*da6c0*/  PRMT R54, R59, 0x7773, RZ ;  /* 0x000077733b367816 */ /* 0x001fe200000000ff */
[----:B------:R-:W2:Y:S10]  /*da6d0*/  LDL.LU.64 R4, [R1+0x4f0] ;  /* 0x0004f00001047983 */ /* 0x000eb40000300a00 */
[----:B---3--:R0:W-:Y:S04]  /*da6e0*/  @P1 STG.E.U8 desc[UR32][R50.64], R54 ;  /* 0x0000003632001986 */ /* 0x0081e8000c101120 */
[----:B0-----:R-:W3:Y:S01]  /*da6f0*/  LDL.LU.64 R50, [R1+0x4e80] ;  /* 0x004e800001327983 */ /* 0x001ee20000300a00 */
        /* <DEDUP_REMOVED lines=14> */
[C---:B------:R-:W-:Y:S02]  /*da7e0*/  LOP3.LUT P3, RZ, R52.reuse, 0x80000, RZ, 0xc0, !PT ;  /* 0x0008000034ff7812 */ /* 0x040fe4000786c0ff */
[C---:B------:R-:W-:Y:S02]  /*da7f0*/  LOP3.LUT P4, RZ, R52.reuse, 0x100000, RZ, 0xc0, !PT ;  /* 0x0010000034ff7812 */ /* 0x040fe4000788c0ff */
[C---:B------:R-:W-:Y:S02]  /*da800*/  LOP3.LUT P5, RZ, R52.reuse, 0x200000, RZ, 0xc0, !PT ;  /* 0x0020000034ff7812 */ /* 0x040fe400078ac0ff */
[----:B------:R-:W-:-:S02]  /*da810*/  LOP3.LUT P6, RZ, R52, 0x400000, RZ, 0xc0, !PT ;  /* 0x0040000034ff7812 */ /* 0x000fc400078cc0ff */
[----:B------:R-:W-:Y:S02]  /*da820*/  LOP3.LUT P0, RZ, R52, 0x800000, RZ, 0xc0, !PT ;  /* 0x0080000034ff7812 */ /* 0x000fe4000780c0ff */
[----:B---3--:R-:W-:-:S05]  /*da830*/  PRMT R54, R51, 0x7770, RZ ;  /* 0x0000777033367816 */ /* 0x008fca00000000ff */
[----:B----4-:R0:W-:Y:S02]  /*da840*/  @P1 STG.E.U8 desc[UR32][R20.64], R54 ;  /* 0x0000003614001986 */ /* 0x0101e4000c101120 */
        /* <DEDUP_REMOVED lines=13> */
[----:B0-----:R-:W2:Y:S01]  /*da920*/  LDL.LU.64 R4, [R1+0x4e8] ;  /* 0x0004e80001047983 */ /* 0x001ea20000300a00 */
[----:B------:R-:W-:-:S03]  /*da930*/  LOP3.LUT R53, R53, 0xff7fffff, RZ, 0xc0, !PT ;  /* 0xff7fffff35357812 */ /* 0x000fc600078ec0ff */
[----:B------:R-:W4:Y:S04]  /*da940*/  LDL.LU.64 R18, [R1+0x560] ;  /* 0x0005600001127983 */ /* 0x000f280000300a00 */
[----:B------:R-:W4:Y:S04]  /*da950*/  LDL.LU.64 R16, [R1+0x588] ;  /* 0x0005880001107983 */ /* 0x000f280000300a00 */
[----:B------:R-:W4:Y:S04]  /*da960*/  LDL.LU.64 R10, [R1+0x580] ;  /* 0x00058000010a7983 */ /* 0x000f280000300a00 */
[----:B------:R-:W4:Y:S04]  /*da970*/  LDL.LU R6, [R1+0x9c] ;  /* 0x00009c0001067983 */ /* 0x000f280000300800 */
[----:B------:R-:W4:Y:S01]  /*da980*/  LDL.LU.64 R8, [R1+0x600] ;  /* 0x0006000001087983 */ /* 0x000f220000300a00 */
[----:B------:R-:W-:-:S03]  /*da990*/  LOP3.LUT P4, RZ, R52, 0x1000000, RZ, 0xc0, !PT ;  /* 0x0100000034ff7812 */ /* 0x000fc6000788c0ff */
[----:B------:R-:W4:Y:S01]  /*da9a0*/  LDL.LU R22, [R1+0x8c] ;  /* 0x00008c0001167983 */ /* 0x000f220000300800 */
[C---:B------:R-:W-:Y:S02]  /*da9b0*/  LOP3.LUT P5, RZ, R52.reuse, 0x2000000, RZ, 0xc0, !PT ;  /* 0x0200000034ff7812 */ /* 0x040fe400078ac0ff */
[C---:B------:R-:W-:Y:S02]  /*da9c0*/  LOP3.LUT P6, RZ, R52.reuse, 0x4000000, RZ, 0xc0, !PT ;  /* 0x0400000034ff7812 */ /* 0x040fe400078cc0ff */
[----:B------:R-:W-:Y:S02]  /*da9d0*/  LOP3.LUT P0, RZ, R52, 0x8000000, RZ, 0xc0, !PT ;  /* 0x0800000034ff7812 */ /* 0x000fe4000780c0ff */
[----:B---3--:R-:W-:-:S13]  /*da9e0*/  LOP3.LUT P1, RZ, R51, 0x10, RZ, 0xc0, !PT ;  /* 0x0000001033ff7812 */ /* 0x008fda000782c0ff */
        /* <DEDUP_REMOVED lines=23> */
[----:B------:R-:W-:Y:S02]  /*dab60*/  PRMT R52, R49, 0x7773, RZ ;  /* 0x0000777331347816 */ /* 0x000fe400000000ff */
[----:B------:R-:W3:Y:S04]  /*dab70*/  LDL.LU.64 R48, [R1+0x620] ;  /* 0x0006200001307983 */ /* 0x000ee80000300a00 */
[----:B--2---:R0:W-:Y:S04]  /*dab80*/  @P4 STG.E.U8 desc[UR32][R4.64], R52 ;  /* 0x0000003404004986 */ /* 0x0041e8000c101120 */
[----:B0-----:R-:W2:Y:S04]  /*dab90*/  LDL.LU.64 R4, [R1+0x698] ;  /* 0x0006980001047983 */ /* 0x001ea80000300a00 */
[----:B------:R-:W2:Y:S04]  /*daba0*/  LDL.LU.64 R54, [R1+0x718] ;  /* 0x0007180001367983 */ /* 0x000ea80000300a00 */
[----:B------:R-:W2:Y:S04]  /*dabb0*/  LDL.LU.64 R58, [R1+0x738] ;  /* 0x00073800013a7983 */ /* 0x000ea80000300a00 */
[----:B------:R-:W2:Y:S04]  /*dabc0*/  LDL.LU R23, [R1+0x7c] ;  /* 0x00007c0001177983 */ /* 0x000ea80000300800 */
[----:B------:R-:W2:Y:S04]  /*dabd0*/  LDL.LU.64 R56, [R1+0x7a8] ;  /* 0x0007a80001387983 */ /* 0x000ea80000300a00 */
[----:B------:R-:W2:Y:S01]  /*dabe0*/  LDL.LU.64 R26, [R1+0x7c8] ;  /* 0x0007c800011a7983 */ /* 0x000ea20000300a00 */
[----:B----4-:R-:W-:-:S03]  /*dabf0*/  PRMT R52, R6, 0x7770, RZ ;  /* 0x0000777006347816 */ /* 0x010fc600000000ff */
[----:B------:R-:W4:Y:S04]  /*dac00*/  LDL.LU.64 R24, [R1+0x7d0] ;  /* 0x0007d00001187983 */ /* 0x000f280000300a00 */
[----:B------:R0:W-:Y:S04]  /*dac10*/  @P5 STG.E.U8 desc[UR32][R18.64], R52 ;  /* 0x0000003412005986 */ /* 0x0001e8000c101120 */
[----:B------:R-:W4:Y:S04]  /*dac20*/  LDL.LU R7, [R1+0x6c] ;  /* 0x00006c0001077983 */ /* 0x000f280000300800 */
[----:B------:R-:W4:Y:S01]  /*dac30*/  LDL.LU.64 R20, [R1+0x7e8] ;  /* 0x0007e80001147983 */ /* 0x000f220000300a00 */
[----:B0-----:R-:W-:-:S03]  /*dac40*/  PRMT R52, R6, 0x7771, RZ ;  /* 0x0000777106347816 */ /* 0x001fc600000000ff */
[----:B------:R-:W4:Y:S04]  /*dac50*/  LDL.LU.64 R18, [R1+0x7f0] ;  /* 0x0007f00001127983 */ /* 0x000f280000300a00 */
[----:B------:R0:W-:Y:S02]  /*dac60*/  @P6 STG.E.U8 desc[UR32][R16.64], R52 ;  /* 0x0000003410006986 */ /* 0x0001e4000c101120 */
[C---:B0-----:R-:W-:Y:S02]  /*dac70*/  PRMT R52, R6.reuse, 0x7772, RZ ;  /* 0x0000777206347816 */ /* 0x041fe400000000ff */
        /* <DEDUP_REMOVED lines=9> */
[----:B---3--:R0:W-:Y:S01]  /*dad10*/  @P1 STG.E.U8 desc[UR32][R48.64], R52 ;  /* 0x0000003430001986 */ /* 0x0081e2000c101120 */
[----:B------:R-:W-:-:S03]  /*dad20*/  LOP3.LUT P1, RZ, R53, 0x20000000, RZ, 0xc0, !PT ;  /* 0x2000000035ff7812 */ /* 0x000fc6000782c0ff */
[----:B0-----:R-:W3:Y:S01]  /*dad30*/  LDL.LU.64 R48, [R1+0x8a8] ;  /* 0x0008a80001307983 */ /* 0x001ee20000300a00 */
[----:B------:R-:W-:-:S09]  /*dad40*/  PRMT R52, R22, 0x7771, RZ ;  /* 0x0000777116347816 */ /* 0x000fd200000000ff */
[----:B--2---:R0:W-:Y:S04]  /*dad50*/  @P1 STG.E.U8 desc[UR32][R4.64], R52 ;  /* 0x0000003404001986 */ /* 0x0041e8000c101120 */
[----:B0-----:R-:W2:Y:S01]  /*dad60*/  LDL.LU.64 R4, [R1+0x8c0] ;  /* 0x0008c00001047983 */ /* 0x001ea20000300a00 */
        /* <DEDUP_REMOVED lines=14> */
[----:B----4-:R0:W-:Y:S01]  /*dae50*/  @P1 STG.E.U8 desc[UR32][R24.64], R52 ;  /* 0x0000003418001986 */ /* 0x0101e2000c101120 */
[----:B------:R-:W-:Y:S02]  /*dae60*/  LOP3.LUT P1, RZ, R53, 0x800000, RZ, 0xc0, !PT ;  /* 0x0080000035ff7812 */ /* 0x000fe4000782c0ff */
[C---:B------:R-:W-:Y:S02]  /*dae70*/  LOP3.LUT P2, RZ, R51.reuse, 0x20, RZ, 0xc0, !PT ;  /* 0x0000002033ff7812 */ /* 0x040fe4000784c0ff */
        /* <DEDUP_REMOVED lines=16> */
[----:B---3--:R0:W-:Y:S02]  /*daf80*/  @P6 STG.E.U8 desc[UR32][R48.64], R52 ;  /* 0x0000003430006986 */ /* 0x0081e4000c101120 */
[----:B0-----:R-:W-:-:S05]  /*daf90*/  PRMT R52, R6, 0x7771, RZ ;  /* 0x0000777106347816 */ /* 0x001fca00000000ff */
[----:B--2---:R0:W-:Y:S04]  /*dafa0*/  @P0 STG.E.U8 desc[UR32][R4.64], R52 ;  /* 0x0000003404000986 */ /* 0x0041e8000c101120 */
[----:B0-----:R-:W2:Y:S04]  /*dafb0*/  LDL.LU.64 R4, [R1+0x8b8] ;  /* 0x0008b80001047983 */ /* 0x001ea80000300a00 */
[----:B------:R-:W3:Y:S04]  /*dafc0*/  LDL.LU.64 R8, [R1+0x8d0] ;  /* 0x0008d00001087983 */ /* 0x000ee80000300a00 */
[----:B------:R-:W4:Y:S04]  /*dafd0*/  LDL.LU.64 R18, [R1+0x940] ;  /* 0x0009400001127983 */ /* 0x000f280000300a00 */
[----:B------:R-:W4:Y:S04]  /*dafe0*/  LDL.LU.64 R16, [R1+0x960] ;  /* 0x0009600001107983 */ /* 0x000f280000300a00 */
[----:B------:R-:W4:Y:S04]  /*daff0*/  LDL.LU.64 R10, [R1+0x970] ;  /* 0x00097000010a7983 */ /* 0x000f280000300a00 */
[----:B------:R-:W4:Y:S01]  /*db000*/  LDL.LU R7, [R1+0x40] ;  /* 0x0000400001077983 */ /* 0x000f220000300800 */
[----:B------:R-:W-:-:S03]  /*db010*/  LOP3.LUT P4, RZ, R51, 0x800, RZ, 0xc0, !PT ;  /* 0x0000080033ff7812 */ /* 0x000fc6000788c0ff */
[----:B------:R-:W4:Y:S01]  /*db020*/  LDL.LU.64 R48, [R1+0x9a0] ;  /* 0x0009a00001307983 */ /* 0x000f220000300a00 */
[----:B------:R-:W-:-:S03]  /*db030*/  PRMT R52, R6, 0x7772, RZ ;  /* 0x0000777206347816 */ /* 0x000fc600000000ff */
[----:B------:R-:W4:Y:S01]  /*db040*/  LDL.LU R59, [R1+0x30] ;  /* 0x00003000013b7983 */ /* 0x000f220000300800 */
        /* <DEDUP_REMOVED lines=16> */
[----:B------:R-:W-:-:S05]  /*db150*/  PRMT R52, R6, 0x7773, RZ ;  /* 0x0000777306347816 */ /* 0x000fca00000000ff */
[----:B---3--:R0:W-:Y:S04]  /*db160*/  @P5 STG.E.U8 desc[UR32][R8.64], R52 ;  /* 0x0000003408005986 */ /* 0x0081e8000c101120 */
[----:B0-----:R-:W3:Y:S01]  /*db170*/  LDL.LU.64 R8, [R1+0xa08] ;  /* 0x000a080001087983 */ /* 0x001ee20000300a00 */
[----:B------:R-:W-:-:S03]  /*db180*/  LOP3.LUT R53, R53, 0xfff7ffff, RZ, 0xc0, !PT ;  /* 0xfff7ffff35357812 */ /* 0x000fc600078ec0ff */
[----:B------:R-:W3:Y:S01]  /*db190*/  LDL.LU.64 R54, [R1+0xa18] ;  /* 0x000a180001367983 */ /* 0x000ee20000300a00 */
[----:B------:R-:W-:Y:S02]  /*db1a0*/  @P1 LOP3.LUT R53, R53, 0x80000, RZ, 0xfc, !PT ;  /* 0x0008000035351812 */ /* 0x000fe400078efcff */
[----:B------:R-:W-:Y:S01]  /*db1b0*/  LOP3.LUT P1, RZ, R51, 0x40000, RZ, 0xc0, !PT ;  /* 0x0004000033ff7812 */ /* 0x000fe2000782c0ff */
[----:B------:R-:W3:Y:S01]  /*db1c0*/  LDL.LU R20, [R1+0x20] ;  /* 0x0000200001147983 */ /* 0x000ee20000300800 */
[----:B------:R-:W-:-:S03]  /*db1d0*/  LOP3.LUT R53, R53, 0xffefffff, RZ, 0xc0, !PT ;  /* 0xffefffff35357812 */ /* 0x000fc600078ec0ff */
[----:B------:R-:W3:Y:S04]  /*db1e0*/  LDL.LU.64 R56, [R1+0xa28] ;  /* 0x000a280001387983 */ /* 0x000ee80000300a00 */
[----:B------:R-:W3:Y:S04]  /*db1f0*/  LDL.LU.64 R26, [R1+0xa48] ;  /* 0x000a4800011a7983 */ /* 0x000ee80000300a00 */
[----:B------:R-:W-:Y:S01]  /*db200*/  @P1 LOP3.LUT R53, R53, 0x100000, RZ, 0xfc, !PT ;  /* 0x0010000035351812 */ /* 0x000fe200078efcff */
[----:B------:R-:W3:Y:S01]  /*db210*/  LDL.LU.64 R24, [R1+0xa50] ;  /* 0x000a500001187983 */ /* 0x000ee20000300a00 */
[----:B------:R-:W-:-:S02]  /*db220*/  LOP3.LUT P1, RZ, R51, 0x20000, RZ, 0xc0, !PT ;  /* 0x0002000033ff7812 */ /* 0x000fc4000782c0ff */
[----:B------:R-:W-:Y:S01]  /*db230*/  LOP3.LUT R53, R53, 0xffdfffff, RZ, 0xc0, !PT ;  /* 0xffdfffff35357812 */ /* 0x000fe200078ec0ff */
[----:B------:R-:W3:Y:S01]  /*db240*/  LDL.LU.64 R22, [R1+0xa70] ;  /* 0x000a700001167983 */ /* 0x000ee20000300a00 */
[----:B------:R-:W-:-:S09]  /*db250*/  LOP3.LUT P6, RZ, R51, 0x2000, RZ, 0xc0, !PT ;  /* 0x0000200033ff7812 */ /* 0x000fd200078cc0ff */
[----:B------:R-:W-:Y:S02]  /*db260*/  @P1 LOP3.LUT R53, R53, 0x200000, RZ, 0xfc, !PT ;  /* 0x0020000035351812 */ /* 0x000fe400078efcff */
[C---:B------:R-:W-:Y:S02]  /*db270*/  LOP3.LUT P1, RZ, R51.reuse, 0x10000, RZ, 0xc0, !PT ;  /* 0x0001000033ff7812 */ /* 0x040fe4000782c0ff */
[----:B------:R-:W-:Y:S02]  /*db280*/  LOP3.LUT P0, RZ, R51, 0x4000, RZ, 0xc0, !PT ;  /* 0x0000400033ff7812 */ /* 0x000fe4000780c0ff */
[----:B------:R-:W-:Y:S02]  /*db290*/  LOP3.LUT R53, R53, 0xffbfffff, RZ, 0xc0, !PT ;  /* 0xffbfffff35357812 */ /* 0x000fe400078ec0ff */
[----:B----4-:R-:W-:-:S05]  /*db2a0*/  PRMT R52, R7, 0x7770, RZ ;  /* 0x0000777007347816 */ /* 0x010fca00000000ff */
[----:B------:R0:W-:Y:S02]  /*db2b0*/  @P6 STG.E.U8 desc[UR32][R18.64], R52 ;  /* 0x0000003412006986 */ /* 0x0001e4000c101120 */
[----:B------:R-:W-:Y:S02]  /*db2c0*/  @P1 LOP3.LUT R53, R53, 0x400000, RZ, 0xfc, !PT ;  /* 0x0040000035351812 */ /* 0x000fe400078efcff */
[----:B------:R-:W-:Y:S02]  /*db2d0*/  LOP3.LUT P1, RZ, R51, 0x8000, RZ, 0xc0, !PT ;  /* 0x0000800033ff7812 */ /* 0x000fe4000782c0ff */
[C---:B0-----:R-:W-:Y:S01]  /*db2e0*/  PRMT R52, R7.reuse, 0x7771, RZ ;  /* 0x0000777107347816 */ /* 0x041fe200000000ff */
[----:B------:R-:W4:Y:S04]  /*db2f0*/  LDL.LU.64 R18, [R1+0xa68] ;  /* 0x000a680001127983 */ /* 0x000f280000300a00 */
[----:B------:R0:W-:Y:S02]  /*db300*/  @P0 STG.E.U8 desc[UR32][R16.64], R52 ;  /* 0x0000003410000986 */ /* 0x0001e4000c101120 */
[----:B0-----:R-:W-:-:S02]  /*db310*/  PRMT R52, R7, 0x7772, RZ ;  /* 0x0000777207347816 */ /* 0x001fc400000000ff */
[----:B------:R-:W4:Y:S04]  /*db320*/  LDL.LU.64 R16, [R1+0xad0] ;  /* 0x000ad00001107983 */ /* 0x000f280000300a00 */
[----:B------:R0:W-:Y:S01]  /*db330*/  @P1 STG.E.U8 desc[UR32][R10.64], R52 ;  /* 0x000000340a001986 */ /* 0x0001e2000c101120 */
[----:B------:R-:W-:Y:S02]  /*db340*/  LOP3.LUT P1, RZ, R53, 0x400000, RZ, 0xc0, !PT ;  /* 0x0040000035ff7812 */ /* 0x000fe4000782c0ff */
[----:B0-----:R-:W-:Y:S01]  /*db350*/  PRMT R52, R7, 0x7773, RZ ;  /* 0x0000777307347816 */ /* 0x001fe200000000ff */
[----:B------:R-:W4:Y:S10]  /*db360*/  LDL.LU.64 R10, [R1+0xae8] ;  /* 0x000ae800010a7983 */ /* 0x000f340000300a00 */
[----:B------:R0:W-:Y:S01]  /*db370*/  @P1 STG.E.U8 desc[UR32][R48.64], R52 ;  /* 0x0000003430001986 */ /* 0x0001e2000c101120 */
[----:B------:R-:W-:-:S03]  /*db380*/  LOP3.LUT P1, RZ, R53, 0x200000, RZ, 0xc0, !PT ;  /* 0x0020000035ff7812 */ /* 0x000fc6000782c0ff */
[----:B------:R-:W4:Y:S04]  /*db390*/  LDL.LU.64 R6, [R1+0xae0] ;  /* 0x000ae00001067983 */ /* 0x000f280000300a00 */
[----:B0-----:R-:W4:Y:S01]  /*db3a0*/  LDL.LU.64 R48, [R1+0xaf8] ;  /* 0x000af80001307983 */ /* 0x001f220000300a00 */
[----:B------:R-:W-:-:S03]  /*db3b0*/  PRMT R52, R59, 0x7770, RZ ;  /* 0x000077703b347816 */ /* 0x000fc600000000ff */
[----:B------:R-:W4:Y:S04]  /*db3c0*/  LDL.LU R21, [R1] ;  /* 0x0000000001157983 */ /* 0x000f280000300800 */
[----:B--2---:R0:W-:Y:S04]  /*db3d0*/  @P1 STG.E.U8 desc[UR32][R4.64], R52 ;  /* 0x0000003404001986 */ /* 0x0041e8000c101120 */
[----:B0-----:R-:W2:Y:S01]  /*db3e0*/  LDL.LU.64 R4, [R1+0xb08] ;  /* 0x000b080001047983 */ /* 0x001ea20000300a00 */
[----:B------:R-:W-:Y:S02]  /*db3f0*/  LOP3.LUT P1, RZ, R53, 0x100000, RZ, 0xc0, !PT ;  /* 0x0010000035ff7812 */ /* 0x000fe4000782c0ff */
[----:B------:R-:W-:-:S11]  /*db400*/  PRMT R52, R59, 0x7771, RZ ;  /* 0x000077713b347816 */ /* 0x000fd600000000ff */
[----:B---3--:R0:W-:Y:S01]  /*db410*/  @P1 STG.E.U8 desc[UR32][R8.64], R52 ;  /* 0x0000003408001986 */ /* 0x0081e2000c101120 */
[----:B------:R-:W-:Y:S02]  /*db420*/  LOP3.LUT P1, RZ, R53, 0x80000, RZ, 0xc0, !PT ;  /* 0x0008000035ff7812 */ /* 0x000fe4000782c0ff */
[----:B0-----:R-:W-:Y:S01]  /*db430*/  PRMT R52, R59, 0x7772, RZ ;  /* 0x000077723b347816 */ /* 0x001fe200000000ff */
[----:B------:R-:W3:Y:S10]  /*db440*/  LDL.LU.64 R8, [R1+0x4e70] ;  /* 0x004e700001087983 */ /* 0x000ef40000300a00 */
        /* <DEDUP_REMOVED lines=27> */
[----:B0-----:R-:W-:Y:S02]  /*db600*/  PRMT R52, R50, 0x7773, RZ ;  /* 0x0000777332347816 */ /* 0x001fe400000000ff */
[----:B------:R-:W4:Y:S04]  /*db610*/  LDL.LU R50, [R1+0x4e68] ;  /* 0x004e680001327983 */ /* 0x000f280000300800 */
[----:B------:R0:W-:Y:S02]  /*db620*/  @P6 STG.E.U8 desc[UR32][R48.64], R52 ;  /* 0x0000003430006986 */ /* 0x0001e4000c101120 */
[----:B0-----:R-:W-:-:S05]  /*db630*/  PRMT R52, R21, 0x7770, RZ ;  /* 0x0000777015347816 */ /* 0x001fca00000000ff */
[----:B--2---:R0:W-:Y:S04]  /*db640*/  @P0 STG.E.U8 desc[UR32][R4.64], R52 ;  /* 0x0000003404000986 */ /* 0x0041e8000c101120 */
[----:B0-----:R-:W2:Y:S04]  /*db650*/  LDL.LU.64 R4, [R1+0xb18] ;  /* 0x000b180001047983 */ /* 0x001ea80000300a00 */
[----:B------:R-:W3:Y:S04]  /*db660*/  LDL.LU.64 R48, [R1+0xb28] ;  /* 0x000b280001307983 */ /* 0x000ee80000300a00 */
[----:B------:R-:W4:Y:S04]  /*db670*/  LDL.LU.64 R18, [R1+0xb38] ;  /* 0x000b380001127983 */ /* 0x000f280000300a00 */
[----:B------:R-:W4:Y:S04]  /*db680*/  LDL.LU.64 R16, [R1+0xb50] ;  /* 0x000b500001107983 */ /* 0x000f280000300a00 */
[----:B------:R-:W4:Y:S01]  /*db690*/  LDL.LU.64 R10, [R1+0x1d80] ;  /* 0x001d8000010a7983 */ /* 0x000f220000300a00 */
[----:B------:R-:W-:-:S03]  /*db6a0*/  LOP3.LUT P4, RZ, R51, 0x40000000, RZ, 0xc0, !PT ;  /* 0x4000000033ff7812 */ /* 0x000fc6000788c0ff */
[----:B------:R-:W4:Y:S01]  /*db6b0*/  LDL.LU.64 R6, [R1+0x1d88] ;  /* 0x001d880001067983 */ /* 0x000f220000300a00 */
[----:B------:R-:W-:Y:S02]  /*db6c0*/  PRMT R52, R21, 0x7771, RZ ;  /* 0x0000777115347816 */ /* 0x000fe400000000ff */
[----:B------:R-:W-:Y:S02]  /*db6d0*/  LOP3.LUT P5, RZ, R51, 0x80000000, RZ, 0xc0, !PT ;  /* 0x8000000033ff7812 */ /* 0x000fe400078ac0ff */
[----:B------:R-:W-:-:S05]  /*db6e0*/  LOP3.LUT R53, R53, 0xffffff7f, RZ, 0xc0, !PT ;  /* 0xffffff7f35357812 */ /* 0x000fca00078ec0ff */
[----:B--2---:R0:W-:Y:S04]  /*db6f0*/  @P4 STG.E.U8 desc[UR32][R4.64], R52 ;  /* 0x0000003404004986 */ /* 0x0041e8000c101120 */
[----:B0-----:R-:W2:Y:S01]  /*db700*/  LDL.LU.64 R4, [R1+0x1d90] ;  /* 0x001d900001047983 */ /* 0x001ea20000300a00 */
[----:B------:R-:W-:-:S05]  /*db710*/  PRMT R52, R21, 0x7772, RZ ;  /* 0x0000777215347816 */ /* 0x000fca00000000ff */
[----:B---3--:R0:W-:Y:S04]  /*db720*/  @P5 STG.E.U8 desc[UR32][R48.64], R52 ;  /* 0x0000003430005986 */ /* 0x0081e8000c101120 */
[----:B0-----:R-:W3:Y:S01]  /*db730*/  LDL.LU.64 R48, [R1+0x1d98] ;  /* 0x001d980001307983 */ /* 0x001ee20000300a00 */
[C---:B----4-:R-:W-:Y:S02]  /*db740*/  LOP3.LUT P1, RZ, R50.reuse, 0x400, RZ, 0xc0, !PT ;  /* 0x0000040032ff7812 */ /* 0x050fe4000782c0ff */
[C---:B------:R-:W-:Y:S01]  /*db750*/  LOP3.LUT P6, RZ, R50.reuse, 0x1, RZ, 0xc0, !PT ;  /* 0x0000000132ff7812 */ /* 0x040fe200078cc0ff */
[----:B------:R-:W4:Y:S01]  /*db760*/  LDL.LU.64 R54, [R1+0x1da0] ;  /* 0x001da00001367983 */ /* 0x000f220000300a00 */
[----:B------:R-:W-:Y:S02]  /*db770*/  LOP3.LUT P0, RZ, R50, 0x2, RZ, 0xc0, !PT ;  /* 0x0000000232ff7812 */ /* 0x000fe4000780c0ff */
[----:B------:R-:W-:Y:S01]  /*db780*/  PRMT R52, R21, 0x7773, RZ ;  /* 0x0000777315347816 */ /* 0x000fe200000000ff */
[----:B------:R-:W4:Y:S04]  /*db790*/  LDL.LU.64 R58, [R1+0x1db0] ;  /* 0x001db000013a7983 */ /* 0x000f280000300a00 */
[----:B------:R-:W4:Y:S02]  /*db7a0*/  LDL.LU.64 R56, [R1+0x1da8] ;  /* 0x001da80001387983 */ /* 0x000f240000300a00 */
[----:B------:R-:W-:-:S02]  /*db7b0*/  @P1 LOP3.LUT R53, R53, 0x80, RZ, 0xfc, !PT ;  /* 0x0000008035351812 */ /* 0x000fc400078efcff */
[----:B------:R-:W-:Y:S01]  /*db7c0*/  LOP3.LUT P1, RZ, R50, 0x200, RZ, 0xc0, !PT ;  /* 0x0000020032ff7812 */ /* 0x000fe2000782c0ff */
[----:B------:R0:W-:Y:S01]  /*db7d0*/  @P6 STG.E.U8 desc[UR32][R18.64], R52 ;  /* 0x0000003412006986 */ /* 0x0001e2000c101120 */
[----:B------:R-:W-:-:S03]  /*db7e0*/  LOP3.LUT R53, R53, 0xfffffeff, RZ, 0xc0, !PT ;  /* 0xfffffeff35357812 */ /* 0x000fc600078ec0ff */
[----:B------:R-:W4:Y:S04]  /*db7f0*/  LDL.LU R21, [R1+0x54] ;  /* 0x0000540001157983 */ /* 0x000f280000300800 */
[----:B------:R-:W4:Y:S04]  /*db800*/  LDL.LU.64 R26, [R1+0x1db8] ;  /* 0x001db800011a7983 */ /* 0x000f280000300a00 */
[----:B------:R-:W-:Y:S01]  /*db810*/  @P1 LOP3.LUT R53, R53, 0x100, RZ, 0xfc, !PT ;  /* 0x0000010035351812 */ /* 0x000fe200078efcff */
[----:B------:R-:W4:Y:S01]  /*db820*/  LDL.LU.64 R24, [R1+0x1dc8] ;  /* 0x001dc80001187983 */ /* 0x000f220000300a00 */
[----:B------:R-:W-:-:S02]  /*db830*/  LOP3.LUT P1, RZ, R50, 0x100, RZ, 0xc0, !PT ;  /* 0x0000010032ff7812 */ /* 0x000fc4000782c0ff */
[----:B------:R-:W-:Y:S01]  /*db840*/  LOP3.LUT R53, R53, 0xfffffdff, RZ, 0xc0, !PT ;  /* 0xfffffdff35357812 */ /* 0x000fe200078ec0ff */
[----:B------:R-:W4:Y:S01]  /*db850*/  LDL.LU.64 R22, [R1+0x1dc0] ;  /* 0x001dc00001167983 */ /* 0x000f220000300a00 */
[----:B0-----:R-:W-:-:S03]  /*db860*/  PRMT R52, R8, 0x7770, RZ ;  /* 0x0000777008347816 */ /* 0x001fc600000000ff */
[----:B------:R-:W4:Y:S06]  /*db870*/  LDL.LU.64 R18, [R1+0x1dd0] ;  /* 0x001dd00001127983 */ /* 0x000f2c0000300a00 */
        /* <DEDUP_REMOVED lines=15> */
[----:B------:R0:W-:Y:S10]  /*db970*/  @P0 STG.E.U8 desc[UR32][R16.64], R52 ;  /* 0x0000003410000986 */ /* 0x0001f4000c101120 */
[----:B------:R-:W-:-:S02]  /*db980*/  @P1 LOP3.LUT R53, R53, 0x4000, RZ, 0xfc, !PT ;  /* 0x0000400035351812 */ /* 0x000fc400078efcff */
[----:B------:R-:W-:Y:S01]  /*db990*/  LOP3.LUT P1, RZ, R50, 0x4, RZ, 0xc0, !PT ;  /* 0x0000000432ff7812 */ /* 0x000fe2000782c0ff */
[----:B0-----:R-:W4:Y:S01]  /*db9a0*/  LDL.LU.64 R16, [R1+0x1dd8] ;  /* 0x001dd80001107983 */ /* 0x001f220000300a00 */
[----:B------:R-:W-:-:S11]  /*db9b0*/  PRMT R52, R8, 0x7771, RZ ;  /* 0x0000777108347816 */ /* 0x000fd600000000ff */
[----:B------:R0:W-:Y:S01]  /*db9c0*/  @P1 STG.E.U8 desc[UR32][R10.64], R52 ;  /* 0x000000340a001986 */ /* 0x0001e2000c101120 */
[C---:B------:R-:W-:Y:S02]  /*db9d0*/  LOP3.LUT P1, RZ, R53.reuse, 0x4000, RZ, 0xc0, !PT ;  /* 0x0000400035ff7812 */ /* 0x040fe4000782c0ff */
[----:B0-----:R-:W-:Y:S01]  /*db9e0*/  PRMT R52, R8, 0x7772, RZ ;  /* 0x0000777208347816 */ /* 0x001fe200000000ff */
[----:B------:R-:W4:Y:S10]  /*db9f0*/  LDL.LU.64 R10, [R1+0x1de0] ;  /* 0x001de000010a7983 */ /* 0x000f340000300a00 */
[----:B------:R0:W-:Y:S01]  /*dba00*/  @P1 STG.E.U8 desc[UR32][R6.64], R52 ;  /* 0x0000003406001986 */ /* 0x0001e2000c101120 */
[----:B------:R-:W-:-:S02]  /*dba10*/  LOP3.LUT P1, RZ, R53, 0x2000, RZ, 0xc0, !PT ;  /* 0x0000200035ff7812 */ /* 0x000fc4000782c0ff */
[----:B------:R-:W-:Y:S01]  /*dba20*/  PRMT R8, R8, 0x7773, RZ ;  /* 0x0000777308087816 */ /* 0x000fe200000000ff */
[----:B0-----:R-:W4:Y:S10]  /*dba30*/  LDL.LU.64 R6, [R1+0x1de8] ;  /* 0x001de80001067983 */ /* 0x001f340000300a00 */
        /* <DEDUP_REMOVED lines=8> */
[----:B----4-:R0:W-:Y:S01]  /*dbac0*/  @P1 STG.E.U8 desc[UR32][R54.64], R8 ;  /* 0x0000000836001986 */ /* 0x0101e2000c101120 */
[----:B------:R-:W-:Y:S02]  /*dbad0*/  LOP3.LUT P1, RZ, R53, 0x400, RZ, 0xc0, !PT ;  /* 0x0000040035ff7812 */ /* 0x000fe4000782c0ff */
[----:B0-----:R-:W-:-:S11]  /*dbae0*/  PRMT R8, R12, 0x7772, RZ ;  /* 0x000077720c087816 */ /* 0x001fd600000000ff */
[----:B------:R0:W-:Y:S01]  /*dbaf0*/  @P1 STG.E.U8 desc[UR32][R58.64], R8 ;  /* 0x000000083a001986 */ /* 0x0001e2000c101120 */
[----:B------:R-:W-:Y:S02]  /*dbb00*/  LOP3.LUT P1, RZ, R53, 0x200, RZ, 0xc0, !PT ;  /* 0x0000020035ff7812 */ /* 0x000fe4000782c0ff */
[----:B------:R-:W-:-:S11]  /*dbb10*/  PRMT R12, R12, 0x7773, RZ ;  /* 0x000077730c0c7816 */ /* 0x000fd600000000ff */
[----:B------:R-:W-:Y:S01]  /*dbb20*/  @P1 STG.E.U8 desc[UR32][R56.64], R12 ;  /* 0x0000000c38001986 */ /* 0x000fe2000c101120 */
[----:B------:R-:W-:Y:S02]  /*dbb30*/  LOP3.LUT P1, RZ, R53, 0x100, RZ, 0xc0, !PT ;  /* 0x0000010035ff7812 */ /* 0x000fe4000782c0ff */
[----:B0-----:R-:W-:Y:S02]  /*dbb40*/  PRMT R8, R21, 0x7770, RZ ;  /* 0x0000777015087816 */ /* 0x001fe400000000ff */
[----:B------:R-:W-:-:S09]  /*dbb50*/  LOP3.LUT P2, RZ, R50, 0x800, RZ, 0xc0, !PT ;  /* 0x0000080032ff7812 */ /* 0x000fd2000784c0ff */
        /* <DEDUP_REMOVED lines=11> */
[C---:B------:R-:W-:Y:S02]  /*dbc10*/  LOP3.LUT P6, RZ, R50.reuse, 0x8000, RZ, 0xc0, !PT ;  /* 0x0000800032ff7812 */ /* 0x040fe400078cc0ff */
        /* <DEDUP_REMOVED lines=9> */
[----:B--2---:R0:W-:Y:S04]  /*dbcb0*/  @P0 STG.E.U8 desc[UR32][R4.64], R8 ;  /* 0x0000000804000986 */ /* 0x0041e8000c101120 */
[----:B0-----:R-:W2:Y:S04]  /*dbcc0*/  LDL.LU.64 R4, [R1+0x1df8] ;  /* 0x001df80001047983 */ /* 0x001ea80000300a00 */
[----:B------:R-:W4:Y:S04]  /*dbcd0*/  LDL.LU.64 R24, [R1+0x1e00] ;  /* 0x001e000001187983 */ /* 0x000f280000300a00 */
[----:B------:R-:W3:Y:S04]  /*dbce0*/  LDL.LU.64 R22, [R1+0x1e08] ;  /* 0x001e080001167983 */ /* 0x000ee80000300a00 */
[----:B------:R-:W2:Y:S04]  /*dbcf0*/  LDL.LU R21, [R1+0x34] ;  /* 0x0000340001157983 */ /* 0x000ea80000300800 */
[----:B------:R-:W3:Y:S04]  /*dbd00*/  LDL.LU.64 R18, [R1+0x1e10] ;  /* 0x001e100001127983 */ /* 0x000ee80000300a00 */
[----:B------:R-:W3:Y:S04]  /*dbd10*/  LDL.LU.64 R16, [R1+0x1e18] ;  /* 0x001e180001107983 */ /* 0x000ee80000300a00 */
[----:B------:R-:W3:Y:S04]  /*dbd20*/  LDL.LU.64 R10, [R1+0x1e20] ;  /* 0x001e2000010a7983 */ /* 0x000ee80000300a00 */
[----:B------:R-:W3:Y:S01]  /*dbd30*/  LDL.LU R52, [R1+0x24] ;  /* 0x0000240001347983 */ /* 0x000ee20000300800 */
[----:B------:R-:W-:-:S02]  /*dbd40*/  LOP3.LUT P4, RZ, R50, 0x20000, RZ, 0xc0, !PT ;  /* 0x0002000032ff7812 */ /* 0x000fc4000788c0ff */
        /* <DEDUP_REMOVED lines=14> */
[----:B--2---:R-:W-:-:S05]  /*dbe30*/  PRMT R8, R21, 0x7770, RZ ;  /* 0x0000777015087816 */ /* 0x004fca00000000ff */
[----:B------:R0:W-:Y:S04]  /*dbe40*/  @P4 STG.E.U8 desc[UR32][R4.64], R8 ;  /* 0x0000000804004986 */ /* 0x0001e8000c101120 */
[----:B0-----:R-:W2:Y:S04]  /*dbe50*/  LDL.LU.64 R4, [R1+0x1e30] ;  /* 0x001e300001047983 */ /* 0x001ea80000300a00 */
[----:B------:R-:W2:Y:S01]  /*dbe60*/  LDL.LU.64 R6, [R1+0x1e28] ;  /* 0x001e280001067983 */ /* 0x000ea20000300a00 */
[----:B------:R-:W-:Y:S02]  /*dbe70*/  @P1 LOP3.LUT R53, R53, 0x8, RZ, 0xfc, !PT ;  /* 0x0000000835351812 */ /* 0x000fe400078efcff */
[----:B------:R-:W-:Y:S01]  /*dbe80*/  LOP3.LUT P1, RZ, R50, 0x1000000, RZ, 0xc0, !PT ;  /* 0x0100000032ff7812 */ /* 0x000fe2000782c0ff */
[----:B------:R-:W2:Y:S01]  /*dbe90*/  LDL.LU.64 R54, [R1+0x1e38] ;  /* 0x001e380001367983 */ /* 0x000ea20000300a00 */
[----:B------:R-:W-:-:S02]  /*dbea0*/  LOP3.LUT R53, R53, 0xffffffef, RZ, 0xc0, !PT ;  /* 0xffffffef35357812 */ /* 0x000fc400078ec0ff */
[C---:B------:R-:W-:Y:S01]  /*dbeb0*/  LOP3.LUT P5, RZ, R50.reuse, 0x40000, RZ, 0xc0, !PT ;  /* 0x0004000032ff7812 */ /* 0x040fe200078ac0ff */
[----:B------:R-:W2:Y:S01]  /*dbec0*/  LDL.LU.64 R58, [R1+0x1e48] ;  /* 0x001e4800013a7983 */ /* 0x000ea20000300a00 */
[C---:B------:R-:W-:Y:S02]  /*dbed0*/  LOP3.LUT P6, RZ, R50.reuse, 0x80000, RZ, 0xc0, !PT ;  /* 0x0008000032ff7812 */ /* 0x040fe400078cc0ff */
[----:B------:R-:W-:Y:S01]  /*dbee0*/  PRMT R8, R21, 0x7771, RZ ;  /* 0x0000777115087816 */ /* 0x000fe200000000ff */
[----:B------:R-:W2:Y:S04]  /*dbef0*/  LDL.LU.64 R56, [R1+0x1e40] ;  /* 0x001e400001387983 */ /* 0x000ea80000300a00 */
[----:B------:R-:W-:Y:S01]  /*dbf00*/  @P1 LOP3.LUT R53, R53, 0x10, RZ, 0xfc, !PT ;  /* 0x0000001035351812 */ /* 0x000fe200078efcff */
[----:B------:R-:W2:Y:S01]  /*dbf10*/  LDL.LU.64 R26, [R1+0x1e50] ;  /* 0x001e5000011a7983 */ /* 0x000ea20000300a00 */
[----:B------:R-:W-:-:S02]  /*dbf20*/  LOP3.LUT P1, RZ, R50, 0x800000, RZ, 0xc0, !PT ;  /* 0x0080000032ff7812 */ /* 0x000fc4000782c0ff */
[----:B------:R-:W-:Y:S01]  /*dbf30*/  LOP3.LUT R53, R53, 0xffffffdf, RZ, 0xc0, !PT ;  /* 0xffffffdf35357812 */ /* 0x000fe200078ec0ff */
[----:B----4-:R0:W-:Y:S01]  /*dbf40*/  @P5 STG.E.U8 desc[UR32][R24.64], R8 ;  /* 0x0000000818005986 */ /* 0x0101e2000c101120 */
[----:B------:R-:W-:-:S09]  /*dbf50*/  LOP3.LUT P0, RZ, R50, 0x100000, RZ, 0xc0, !PT ;  /* 0x0010000032ff7812 */ /* 0x000fd2000780c0ff */
[----:B------:R-:W-:Y:S02]  /*dbf60*/  @P1 LOP3.LUT R53, R53, 0x20, RZ, 0xfc, !PT ;  /* 0x0000002035351812 */ /* 0x000fe400078efcff */
[----:B------:R-:W-:Y:S01]  /*dbf70*/  LOP3.LUT P1, RZ, R50, 0x400000, RZ, 0xc0, !PT ;  /* 0x0040000032ff7812 */ /* 0x000fe2000782c0ff */
[----:B0-----:R-:W4:Y:S01]  /*dbf80*/  LDL.LU.64 R24, [R1+0x1e58] ;  /* 0x001e580001187983 */ /* 0x001f220000300a00 */
[----:B------:R-:W-:Y:S02]  /*dbf90*/  LOP3.LUT R53, R53, 0xffffffbf, RZ, 0xc0, !PT ;  /* 0xffffffbf35357812 */ /* 0x000fe400078ec0ff */
[----:B------:R-:W-:-:S05]  /*dbfa0*/  PRMT R8, R21, 0x7772, RZ ;  /* 0x0000777215087816 */ /* 0x000fca00000000ff */
[----:B---3--:R0:W-:Y:S04]  /*dbfb0*/  @P6 STG.E.U8 desc[UR32][R22.64], R8 ;  /* 0x0000000816006986 */ /* 0x0081e8000c101120 */
[----:B------:R-:W-:Y:S02]  /*dbfc0*/  @P1 LOP3.LUT R53, R53, 0x40, RZ, 0xfc, !PT ;  /* 0x0000004035351812 */ /* 0x000fe400078efcff */
[----:B------:R-:W-:Y:S02]  /*dbfd0*/  LOP3.LUT P1, RZ, R50, 0x200000, RZ, 0xc0, !PT ;  /* 0x0020000032ff7812 */ /* 0x000fe4000782c0ff */
[----:B0-----:R-:W-:Y:S01]  /*dbfe0*/  PRMT R8, R21, 0x7773, RZ ;  /* 0x0000777315087816 */ /* 0x001fe200000000ff */
[----:B------:R-:W3:Y:S04]  /*dbff0*/  LDL.LU.64 R22, [R1+0x1e60] ;  /* 0x001e600001167983 */ /* 0x000ee80000300a00 */
[----:B------:R0:W-:Y:S04]  /*dc000*/  @P0 STG.E.U8 desc[UR32][R18.64], R8 ;  /* 0x0000000812000986 */ /* 0x0001e8000c101120 */
[----:B------:R-:W3:Y:S01]  /*dc010*/  LDL.LU.64 R20, [R1+0x1e68] ;  /* 0x001e680001147983 */ /* 0x000ee20000300a00 */
[----:B0-----:R-:W-:-:S03]  /*dc020*/  PRMT R8, R52, 0x7770, RZ ;  /* 0x0000777034087816 */ /* 0x001fc600000000ff */
[----:B------:R-:W3:Y:S04]  /*dc030*/  LDL.LU.64 R18, [R1+0x1e70] ;  /* 0x001e700001127983 */ /* 0x000ee80000300a00 */
[----:B------:R0:W-:Y:S01]  /*dc040*/  @P1 STG.E.U8 desc[UR32][R16.64], R8 ;  /* 0x0000000810001986 */ /* 0x0001e2000c101120 */
[C---:B------:R-:W-:Y:S02]  /*dc050*/  LOP3.LUT P1, RZ, R53.reuse, 0x40, RZ, 0xc0, !PT ;  /* 0x0000004035ff7812 */ /* 0x040fe4000782c0ff */
[----:B0-----:R-:W-:Y:S01]  /*dc060*/  PRMT R8, R52, 0x7771, RZ ;  /* 0x0000777134087816 */ /* 0x001fe200000000ff */
[----:B------:R-:W3:Y:S10]  /*dc070*/  LDL.LU.64 R16, [R1+0x1e78] ;  /* 0x001e780001107983 */ /* 0x000ef40000300a00 */
[----:B------:R0:W-:Y:S01]  /*dc080*/  @P1 STG.E.U8 desc[UR32][R10.64], R8 ;  /* 0x000000080a001986 */ /* 0x0001e2000c101120 */
[----:B------:R-:W-:-:S02]  /*dc090*/  LOP3.LUT P1, RZ, R53, 0x20, RZ, 0xc0, !PT ;  /* 0x0000002035ff7812 */ /* 0x000fc4000782c0ff */
[----:B0-----:R-:W-:Y:S01]  /*dc0a0*/  PRMT R8, R52, 0x7772, RZ ;  /* 0x0000777234087816 */ /* 0x001fe200000000ff */
[----:B------:R-:W3:Y:S10]  /*dc0b0*/  LDL.LU.64 R10, [R1+0x1e80] ;  /* 0x001e8000010a7983 */ /* 0x000ef40000300a00 */
[----:B--2---:R0:W-:Y:S01]  /*dc0c0*/  @P1 STG.E.U8 desc[UR32][R4.64], R8 ;  /* 0x0000000804001986 */ /* 0x0041e2000c101120 */
[----:B------:R-:W-:-:S02]  /*dc0d0*/  LOP3.LUT P1, RZ, R53, 0x10, RZ, 0xc0, !PT ;  /* 0x0000001035ff7812 */ /* 0x000fc4000782c0ff */
[----:B0-----:R-:W-:Y:S01]  /*dc0e0*/  PRMT R8, R52, 0x7773, RZ ;  /* 0x0000777334087816 */ /* 0x001fe200000000ff */
[----:B------:R-:W2:Y:S10]  /*dc0f0*/  LDL.LU.64 R4, [R1+0x1e88] ;  /* 0x001e880001047983 */ /* 0x000eb40000300a00 */
[----:B------:R0:W-:Y:S04]  /*dc100*/  @P1 STG.E.U8 desc[UR32][R6.64], R8 ;  /* 0x0000000806001986 */ /* 0x0001e8000c101120 */
[----:B0-----:R-:W4:Y:S01]  /*dc110*/  LDL.LU.64 R6, [R1+0x4e50] ;  /* 0x004e500001067983 */ /* 0x001f220000300a00 */
        /* <DEDUP_REMOVED lines=11> */
[----:B------:R-:W-:Y:S01]  /*dc1d0*/  LOP3.LUT P2, RZ, R50, 0x40000000, RZ, 0xc0, !PT ;  /* 0x4000000032ff7812 */ /* 0x000fe2000784c0ff */
[----:B------:R-:W2:Y:S08]  /*dc1e0*/  LDL.LU R48, [R1+0x4e48] ;  /* 0x004e480001307983 */ /* 0x000eb00000300800 */
[----:B------:R4:W-:Y:S01]  /*dc1f0*/  @P1 STG.E.U8 desc[UR32][R26.64], R8 ;  /* 0x000000081a001986 */ /* 0x0009e2000c101120 */
[----:B------:R-:W-:-:S02]  /*dc200*/  LOP3.LUT P1, RZ, R51, 0x80000000, RZ, 0xc0, !PT ;  /* 0x8000000033ff7812 */ /* 0x000fc4000782c0ff */
[----:B------:R-:W-:Y:S02]  /*dc210*/  LOP3.LUT P3, RZ, R50, 0x80000000, RZ, 0xc0, !PT ;  /* 0x8000000032ff7812 */ /* 0x000fe4000786c0ff */
[C---:B------:R-:W-:Y:S02]  /*dc220*/  LOP3.LUT P4, RZ, R49.reuse, 0x1, RZ, 0xc0, !PT ;  /* 0x0000000131ff7812 */ /* 0x040fe4000788c0ff */
[C---:B------:R-:W-:Y:S02]  /*dc230*/  LOP3.LUT P5, RZ, R49.reuse, 0x2, RZ, 0xc0, !PT ;  /* 0x0000000231ff7812 */ /* 0x040fe400078ac0ff */
[C---:B------:R-:W-:Y:S02]  /*dc240*/  LOP3.LUT P6, RZ, R49.reuse, 0x4, RZ, 0xc0, !PT ;  /* 0x0000000431ff7812 */ /* 0x040fe400078cc0ff */
[----:B------:R-:W-:Y:S02]  /*dc250*/  LOP3.LUT P0, RZ, R49, 0x8, RZ, 0xc0, !PT ;  /* 0x0000000831ff7812 */ /* 0x000fe4000780c0ff */
[----:B----4-:R-:W-:-:S05]  /*dc260*/  PRMT R8, R7, 0x7770, RZ ;  /* 0x0000777007087816 */ /* 0x010fca00000000ff */
[----:B------:R0:W-:Y:S02]  /*dc270*/  @P1 STG.E.U8 desc[UR32][R24.64], R8 ;  /* 0x0000000818001986 */ /* 0x0001e4000c101120 */
[----:B0-----:R-:W-:-:S05]  /*dc280*/  PRMT R8, R7, 0x7771, RZ ;  /* 0x0000777107087816 */ /* 0x001fca00000000ff */
[----:B---3--:R0:W-:Y:S02]  /*dc290*/  @P2 STG.E.U8 desc[UR32][R22.64], R8 ;  /* 0x0000000816002986 */ /* 0x0081e4000c101120 */
        /* <DEDUP_REMOVED lines=13> */
[----:B------:R-:W4:Y:S04]  /*dc370*/  LDL.LU.64 R20, [R1+0x1eb0] ;  /* 0x001eb00001147983 */ /* 0x000f280000300a00 */
[----:B------:R-:W4:Y:S04]  /*dc380*/  LDL.LU.64 R18, [R1+0x1ea8] ;  /* 0x001ea80001127983 */ /* 0x000f280000300a00 */
[----:B------:R-:W4:Y:S04]  /*dc390*/  LDL.LU.64 R16, [R1+0x1eb8] ;  /* 0x001eb80001107983 */ /* 0x000f280000300a00 */
[----:B------:R-:W4:Y:S01]  /*dc3a0*/  LDL.LU R26, [R1+0x58] ;  /* 0x00005800011a7983 */ /* 0x000f220000300800 */
        /* <DEDUP_REMOVED lines=22> */
[----:B--2---:R0:W-:Y:S04]  /*dc510*/  @P4 STG.E.U8 desc[UR32][R4.64], R9 ;  /* 0x0000000904004986 */ /* 0x0041e8000c101120 */
[----:B0-----:R-:W2:Y:S06]  /*dc520*/  LDL.LU.64 R4, [R1+0x1ec8] ;  /* 0x001ec80001047983 */ /* 0x001eac0000300a00 */
[----:B------:R-:W-:-:S02]  /*dc530*/  @P1 LOP3.LUT R51, R51, 0x20000000, RZ, 0xfc, !PT ;  /* 0x2000000033331812 */ /* 0x000fc400078efcff */
[C---:B------:R-:W-:Y:S02]  /*dc540*/  LOP3.LUT P5, RZ, R49.reuse, 0x20, RZ, 0xc0, !PT ;  /* 0x0000002031ff7812 */ /* 0x040fe400078ac0ff */
[C---:B------:R-:W-:Y:S02]  /*dc550*/  LOP3.LUT P1, RZ, R49.reuse, 0x200, RZ, 0xc0, !PT ;  /* 0x0000020031ff7812 */ /* 0x040fe4000782c0ff */
[----:B------:R-:W-:Y:S02]  /*dc560*/  LOP3.LUT P6, RZ, R49, 0x40, RZ, 0xc0, !PT ;  /* 0x0000004031ff7812 */ /* 0x000fe400078cc0ff */
[----:B------:R-:W-:Y:S02]  /*dc570*/  PRMT R8, R13, 0x7770, RZ ;  /* 0x000077700d087816 */ /* 0x000fe400000000ff */
[----:B------:R-:W-:Y:S02]  /*dc580*/  LOP3.LUT R51, R51, 0xbfffffff, RZ, 0xc0, !PT ;  /* 0xbfffffff33337812 */ /* 0x000fe400078ec0ff */
[----:B------:R-:W-:-:S03]  /*dc590*/  LOP3.LUT P0, RZ, R49, 0x80, RZ, 0xc0, !PT ;  /* 0x0000008031ff7812 */ /* 0x000fc6000780c0ff */
[----:B---3--:R0:W-:Y:S02]  /*dc5a0*/  @P5 STG.E.U8 desc[UR32][R10.64], R8 ;  /* 0x000000080a005986 */ /* 0x0081e4000c101120 */
[----:B------:R-:W-:Y:S02]  /*dc5b0*/  @P1 LOP3.LUT R51, R51, 0x40000000, RZ, 0xfc, !PT ;  /* 0x4000000033331812 */ /* 0x000fe400078efcff */
[----:B------:R-:W-:Y:S01]  /*dc5c0*/  LOP3.LUT P1, RZ, R49, 0x100, RZ, 0xc0, !PT ;  /* 0x0000010031ff7812 */ /* 0x000fe2000782c0ff */
[----:B0-----:R-:W3:Y:S01]  /*dc5d0*/  LDL.LU.64 R10, [R1+0x1ec0] ;  /* 0x001ec000010a7983 */ /* 0x001ee20000300a00 */
[----:B------:R-:W-:-:S03]  /*dc5e0*/  PRMT R8, R13, 0x7771, RZ ;  /* 0x000077710d087816 */ /* 0x000fc600000000ff */
[----:B------:R-:W3:Y:S04]  /*dc5f0*/  LDL.LU R7, [R1+0x48] ;  /* 0x0000480001077983 */ /* 0x000ee80000300800 */
[----:B----4-:R0:W-:Y:S04]  /*dc600*/  @P6 STG.E.U8 desc[UR32][R22.64], R8 ;  /* 0x0000000816006986 */ /* 0x0101e8000c101120 */
[----:B------:R-:W4:Y:S04]  /*dc610*/  LDL.LU.64 R52, [R1+0x1ed8] ;  /* 0x001ed80001347983 */ /* 0x000f280000300a00 */
[----:B------:R-:W4:Y:S01]  /*dc620*/  LDL.LU.64 R54, [R1+0x1ee0] ;  /* 0x001ee00001367983 */ /* 0x000f220000300a00 */
[----:B0-----:R-:W-:-:S03]  /*dc630*/  PRMT R8, R13, 0x7772, RZ ;  /* 0x000077720d087816 */ /* 0x001fc600000000ff */
[----:B------:R-:W4:Y:S01]  /*dc640*/  LDL.LU.64 R58, [R1+0x1ee8] ;  /* 0x001ee800013a7983 */ /* 0x000f220000300a00 */
[----:B------:R-:W-:-:S03]  /*dc650*/  PRMT R13, R13, 0x7773, RZ ;  /* 0x000077730d0d7816 */ /* 0x000fc600000000ff */
[----:B------:R-:W-:Y:S04]  /*dc660*/  @P0 STG.E.U8 desc[UR32][R20.64], R8 ;  /* 0x0000000814000986 */ /* 0x000fe8000c101120 */
[----:B------:R0:W-:Y:S04]  /*dc670*/  @P1 STG.E.U8 desc[UR32][R18.64], R13 ;  /* 0x0000000d12001986 */ /* 0x0001e8000c101120 */
[----:B0-----:R-:W4:Y:S04]  /*dc680*/  LDL.LU.64 R12, [R1+0x1ed0] ;  /* 0x001ed000010c7983 */ /* 0x001f280000300a00 */
[----:B------:R-:W4:Y:S01]  /*dc690*/  LDL.LU.64 R56, [R1+0x1ef0] ;  /* 0x001ef00001387983 */ /* 0x000f220000300a00 */
[----:B------:R-:W-:-:S03]  /*dc6a0*/  LOP3.LUT P1, RZ, R51, 0x40000000, RZ, 0xc0, !PT ;  /* 0x4000000033ff7812 */ /* 0x000fc6000782c0ff */
[----:B------:R-:W4:Y:S04]  /*dc6b0*/  LDL.LU.64 R24, [R1+0x1ef8] ;  /* 0x001ef80001187983 */ /* 0x000f280000300a00 */
[----:B------:R-:W4:Y:S01]  /*dc6c0*/  LDL.LU.64 R22, [R1+0x1f00] ;  /* 0x001f000001167983 */ /* 0x000f220000300a00 */
[----:B------:R-:W-:-:S03]  /*dc6d0*/  PRMT R8, R26, 0x7770, RZ ;  /* 0x000077701a087816 */ /* 0x000fc600000000ff */
[----:B------:R-:W4:Y:S04]  /*dc6e0*/  LDL.LU.64 R20, [R1+0x1f08] ;  /* 0x001f080001147983 */ /* 0x000f280000300a00 */
[----:B------:R0:W-:Y:S01]  /*dc6f0*/  @P1 STG.E.U8 desc[UR32][R16.64], R8 ;  /* 0x0000000810001986 */ /* 0x0001e2000c101120 */
[----:B------:R-:W-:-:S03]  /*dc700*/  LOP3.LUT P1, RZ, R51, 0x20000000, RZ, 0xc0, !PT ;  /* 0x2000000033ff7812 */ /* 0x000fc6000782c0ff */
[----:B------:R-:W4:Y:S04]  /*dc710*/  LDL.LU R27, [R1+0x28] ;  /* 0x00002800011b7983 */ /* 0x000f280000300800 */
[----:B------:R-:W4:Y:S04]  /*dc720*/  LDL.LU.64 R18, [R1+0x1f10] ;  /* 0x001f100001127983 */ /* 0x000f280000300a00 */
[----:B0-----:R-:W4:Y:S01]  /*dc730*/  LDL.LU.64 R16, [R1+0x1f18] ;  /* 0x001f180001107983 */ /* 0x001f220000300a00 */
[----:B------:R-:W-:-:S05]  /*dc740*/  PRMT R8, R26, 0x7771, RZ ;  /* 0x000077711a087816 */ /* 0x000fca00000000ff */
[----:B--2---:R0:W-:Y:S04]  /*dc750*/  @P1 STG.E.U8 desc[UR32][R4.64], R8 ;  /* 0x0000000804001986 */ /* 0x0041e8000c101120 */
[----:B0-----:R-:W2:Y:S01]  /*dc760*/  LDL.LU.64 R4, [R1+0x1f20] ;  /* 0x001f200001047983 */ /* 0x001ea20000300a00 */
[----:B------:R-:W-:Y:S02]  /*dc770*/  LOP3.LUT P1, RZ, R51, 0x10000000, RZ, 0xc0, !PT ;  /* 0x1000000033ff7812 */ /* 0x000fe4000782c0ff */
[----:B------:R-:W-:-:S11]  /*dc780*/  PRMT R8, R26, 0x7772, RZ ;  /* 0x000077721a087816 */ /* 0x000fd600000000ff */
[----:B---3--:R0:W-:Y:S01]  /*dc790*/  @P1 STG.E.U8 desc[UR32][R10.64], R8 ;  /* 0x000000080a001986 */ /* 0x0081e2000c101120 */
[C---:B------:R-:W-:Y:S02]  /*dc7a0*/  LOP3.LUT P1, RZ, R51.reuse, 0x8000000, RZ, 0xc0, !PT ;  /* 0x0800000033ff7812 */ /* 0x040fe4000782c0ff */
[----:B0-----:R-:W-:Y:S01]  /*dc7b0*/  PRMT R8, R26, 0x7773, RZ ;  /* 0x000077731a087816 */ /* 0x001fe200000000ff */
[----:B------:R-:W3:Y:S10]  /*dc7c0*/  LDL.LU.64 R10, [R1+0x4e40] ;  /* 0x004e4000010a7983 */ /* 0x000ef40000300a00 */
[----:B----4-:R0:W-:Y:S01]  /*dc7d0*/  @P1 STG.E.U8 desc[UR32][R12.64], R8 ;  /* 0x000000080c001986 */ /* 0x0101e2000c101120 */
        /* <DEDUP_REMOVED lines=25> */
[----:B------:R-:W4:Y:S04]  /*dc970*/  LDL.LU R48, [R1+0x4e38] ;  /* 0x004e380001307983 */ /* 0x000f280000300800 */
[----:B------:R0:W-:Y:S02]  /*dc980*/  @P5 STG.E.U8 desc[UR32][R18.64], R8 ;  /* 0x0000000812005986 */ /* 0x0001e4000c101120 */
[----:B0-----:R-:W-:-:S05]  /*dc990*/  PRMT R8, R27, 0x7770, RZ ;  /* 0x000077701b087816 */ /* 0x001fca00000000ff */
[----:B------:R0:W-:Y:S02]  /*dc9a0*/  @P6 STG.E.U8 desc[UR32][R16.64], R8 ;  /* 0x0000000810006986 */ /* 0x0001e4000c101120 */
[----:B0-----:R-:W-:-:S05]  /*dc9b0*/  PRMT R8, R27, 0x7771, RZ ;  /* 0x000077711b087816 */ /* 0x001fca00000000ff */
[----:B--2---:R0:W-:Y:S04]  /*dc9c0*/  @P0 STG.E.U8 desc[UR32][R4.64], R8 ;  /* 0x0000000804000986 */ /* 0x0041e8000c101120 */
[----:B0-----:R-:W2:Y:S04]  /*dc9d0*/  LDL.LU.64 R4, [R1+0x1f30] ;  /* 0x001f300001047983 */ /* 0x001ea80000300a00 */
[----:B------:R-:W3:Y:S04]  /*dc9e0*/  LDL.LU.64 R24, [R1+0x1f28] ;  /* 0x001f280001187983 */ /* 0x000ee80000300a00 */
[----:B------:R-:W3:Y:S04]  /*dc9f0*/  LDL.LU.64 R22, [R1+0x1f38] ;  /* 0x001f380001167983 */ /* 0x000ee80000300a00 */
[----:B------:R-:W3:Y:S04]  /*dca00*/  LDL.LU.64 R20, [R1+0x1f48] ;  /* 0x001f480001147983 */ /* 0x000ee80000300a00 */
[----:B------:R-:W3:Y:S04]  /*dca10*/  LDL.LU.64 R18, [R1+0x1f40] ;  /* 0x001f400001127983 */ /* 0x000ee80000300a00 */
[----:B------:R-:W3:Y:S01]  /*dca20*/  LDL.LU R7, [R1+0x18] ;  /* 0x0000180001077983 */ /* 0x000ee20000300800 */
[----:B------:R-:W-:-:S03]  /*dca30*/  LOP3.LUT P4, RZ, R49, 0x800000, RZ, 0xc0, !PT ;  /* 0x0080000031ff7812 */ /* 0x000fc6000788c0ff */
[----:B------:R-:W3:Y:S01]  /*dca40*/  LDL.LU.64 R16, [R1+0x1f50] ;  /* 0x001f500001107983 */ /* 0x000ee20000300a00 */
[----:B------:R-:W-:Y:S02]  /*dca50*/  PRMT R8, R27, 0x7772, RZ ;  /* 0x000077721b087816 */ /* 0x000fe400000000ff */
[----:B------:R-:W-:Y:S02]  /*dca60*/  LOP3.LUT R51, R51, 0xffff7fff, RZ, 0xc0, !PT ;  /* 0xffff7fff33337812 */ /* 0x000fe400078ec0ff */
[C---:B------:R-:W-:Y:S02]  /*dca70*/  LOP3.LUT P5, RZ, R49.reuse, 0x1000000, RZ, 0xc0, !PT ;  /* 0x0100000031ff7812 */ /* 0x040fe400078ac0ff */
[C---:B------:R-:W-:Y:S02]  /*dca80*/  LOP3.LUT P6, RZ, R49.reuse, 0x2000000, RZ, 0xc0, !PT ;  /* 0x0200000031ff7812 */ /* 0x040fe400078cc0ff */
[----:B------:R-:W-:Y:S01]  /*dca90*/  LOP3.LUT P0, RZ, R49, 0x4000000, RZ, 0xc0, !PT ;  /* 0x0400000031ff7812 */ /* 0x000fe2000780c0ff */
[----:B--2---:R0:W-:Y:S04]  /*dcaa0*/  @P4 STG.E.U8 desc[UR32][R4.64], R8 ;  /* 0x0000000804004986 */ /* 0x0041e8000c101120 */
[----:B0-----:R-:W2:Y:S01]  /*dcab0*/  LDL.LU.64 R4, [R1+0x1f58] ;  /* 0x001f580001047983 */ /* 0x001ea20000300a00 */
[----:B----4-:R-:W-:-:S03]  /*dcac0*/  LOP3.LUT P1, RZ, R48, 0x8, RZ, 0xc0, !PT ;  /* 0x0000000830ff7812 */ /* 0x010fc6000782c0ff */
[----:B------:R-:W4:Y:S04]  /*dcad0*/  LDL.LU.64 R12, [R1+0x1f60] ;  /* 0x001f6000010c7983 */ /* 0x000f280000300a00 */
[----:B------:R-:W4:Y:S04]  /*dcae0*/  LDL.LU.64 R52, [R1+0x1f68] ;  /* 0x001f680001347983 */ /* 0x000f280000300a00 */
[----:B------:R-:W4:Y:S02]  /*dcaf0*/  LDL.LU.64 R54, [R1+0x1f70] ;  /* 0x001f700001367983 */ /* 0x000f240000300a00 */
[----:B------:R-:W-:-:S02]  /*dcb00*/  @P1 LOP3.LUT R51, R51, 0x8000, RZ, 0xfc, !PT ;  /* 0x0000800033331812 */ /* 0x000fc400078efcff */
[C---:B------:R-:W-:Y:S01]  /*dcb10*/  LOP3.LUT P1, RZ, R48.reuse, 0x4, RZ, 0xc0, !PT ;  /* 0x0000000430ff7812 */ /* 0x040fe2000782c0ff */
[----:B------:R-:W4:Y:S01]  /*dcb20*/  LDL.LU.64 R58, [R1+0x1f78] ;  /* 0x001f7800013a7983 */ /* 0x000f220000300a00 */
[----:B------:R-:W-:Y:S02]  /*dcb30*/  LOP3.LUT R51, R51, 0xfffeffff, RZ, 0xc0, !PT ;  /* 0xfffeffff33337812 */ /* 0x000fe400078ec0ff */
[----:B------:R-:W-:Y:S01]  /*dcb40*/  PRMT R8, R27, 0x7773, RZ ;  /* 0x000077731b087816 */ /* 0x000fe200000000ff */
[----:B------:R-:W4:Y:S08]  /*dcb50*/  LDL.LU.64 R56, [R1+0x1f80] ;  /* 0x001f800001387983 */ /* 0x000f300000300a00 */
[----:B------:R-:W-:Y:S01]  /*dcb60*/  @P1 LOP3.LUT R51, R51, 0x10000, RZ, 0xfc, !PT ;  /* 0x0001000033331812 */ /* 0x000fe200078efcff */
[----:B---3--:R0:W-:Y:S01]  /*dcb70*/  @P5 STG.E.U8 desc[UR32][R24.64], R8 ;  /* 0x0000000818005986 */ /* 0x0081e2000c101120 */
[----:B------:R-:W-:-:S02]  /*dcb80*/  LOP3.LUT P1, RZ, R48, 0x2, RZ, 0xc0, !PT ;  /* 0x0000000230ff7812 */ /* 0x000fc4000782c0ff */
[----:B------:R-:W-:Y:S01]  /*dcb90*/  LOP3.LUT R51, R51, 0xfffdffff, RZ, 0xc0, !PT ;  /* 0xfffdffff33337812 */ /* 0x000fe200078ec0ff */
[----:B------:R-:W3:Y:S01]  /*dcba0*/  LDL.LU.64 R26, [R1+0x1f88] ;  /* 0x001f8800011a7983 */ /* 0x000ee20000300a00 */
[----:B0-----:R-:W-:-:S03]  /*dcbb0*/  PRMT R8, R7, 0x7770, RZ ;  /* 0x0000777007087816 */ /* 0x001fc600000000ff */
[----:B------:R-:W3:Y:S06]  /*dcbc0*/  LDL.LU.64 R24, [R1+0x1f90] ;  /* 0x001f900001187983 */ /* 0x000eec0000300a00 */
        /* <DEDUP_REMOVED lines=18> */
[----:B0-----:R-:W3:Y:S01]  /*dccf0*/  LDL.LU.64 R22, [R1+0x1f98] ;  /* 0x001f980001167983 */ /* 0x001ee20000300a00 */
[----:B------:R-:W-:-:S05]  /*dcd00*/  PRMT R8, R7, 0x7771, RZ ;  /* 0x0000777107087816 */ /* 0x000fca00000000ff */
[----:B------:R0:W-:Y:S02]  /*dcd10*/  @P0 STG.E.U8 desc[UR32][R20.64], R8 ;  /* 0x0000000814000986 */ /* 0x0001e4000c101120 */
[----:B0-----:R-:W-:Y:S02]  /*dcd20*/  PRMT R8, R7, 0x7772, RZ ;  /* 0x0000777207087816 */ /* 0x001fe400000000ff */
        /* <DEDUP_REMOVED lines=8> */
[----:B------:R-:W-:-:S03]  /*dcdb0*/  PRMT R8, R6, 0x7770, RZ ;  /* 0x0000777006087816 */ /* 0x000fc600000000ff */
[----:B------:R-:W3:Y:S06]  /*dcdc0*/  LDL.LU R7, [R1+0x5c] ;  /* 0x00005c0001077983 */ /* 0x000eec0000300800 */
[----:B--2---:R0:W-:Y:S04]  /*dcdd0*/  @P1 STG.E.U8 desc[UR32][R4.64], R8 ;  /* 0x0000000804001986 */ /* 0x0041e8000c101120 */
[----:B0-----:R-:W2:Y:S01]  /*dcde0*/  LDL.LU.64 R4, [R1+0x1fb8] ;  /* 0x001fb80001047983 */ /* 0x001ea20000300a00 */
[----:B------:R-:W-:-:S02]  /*dcdf0*/  LOP3.LUT P1, RZ, R51, 0x100000, RZ, 0xc0, !PT ;  /* 0x0010000033ff7812 */ /* 0x000fc4000782c0ff */
[----:B------:R-:W-:-:S11]  /*dce00*/  PRMT R8, R6, 0x7771, RZ ;  /* 0x0000777106087816 */ /* 0x000fd600000000ff */
        /* <DEDUP_REMOVED lines=16> */
[----:B------:R-:W-:Y:S02]  /*dcf10*/  LOP3.LUT P4, RZ, R48, 0x40, RZ, 0xc0, !PT ;  /* 0x0000004030ff7812 */ /* 0x000fe4000788c0ff */
[C---:B0-----:R-:W-:Y:S02]  /*dcf20*/  PRMT R8, R10.reuse, 0x7772, RZ ;  /* 0x000077720a087816 */ /* 0x041fe400000000ff */
[----:B------:R-:W-:-:S03]  /*dcf30*/  PRMT R10, R10, 0x7773, RZ ;  /* 0x000077730a0a7816 */ /* 0x000fc600000000ff */
[----:B---3--:R0:W-:Y:S01]  /*dcf40*/  @P1 STG.E.U8 desc[UR32][R26.64], R8 ;  /* 0x000000081a001986 */ /* 0x0081e2000c101120 */
[----:B------:R-:W-:-:S03]  /*dcf50*/  LOP3.LUT P5, RZ, R48, 0x80, RZ, 0xc0, !PT ;  /* 0x0000008030ff7812 */ /* 0x000fc600078ac0ff */
[----:B------:R-:W-:Y:S01]  /*dcf60*/  @P2 STG.E.U8 desc[UR32][R24.64], R10 ;  /* 0x0000000a18002986 */ /* 0x000fe2000c101120 */
[----:B0-----:R-:W-:-:S05]  /*dcf70*/  PRMT R8, R14, 0x7770, RZ ;  /* 0x000077700e087816 */ /* 0x001fca00000000ff */
[----:B------:R0:W-:Y:S01]  /*dcf80*/  @P3 STG.E.U8 desc[UR32][R22.64], R8 ;  /* 0x0000000816003986 */ /* 0x0001e2000c101120 */
[C---:B------:R-:W-:Y:S02]  /*dcf90*/  LOP3.LUT P6, RZ, R48.reuse, 0x100, RZ, 0xc0, !PT ;  /* 0x0000010030ff7812 */ /* 0x040fe400078cc0ff */
[----:B------:R-:W-:Y:S02]  /*dcfa0*/  LOP3.LUT P0, RZ, R48, 0x200, RZ, 0xc0, !PT ;  /* 0x0000020030ff7812 */ /* 0x000fe4000780c0ff */
[----:B0-----:R-:W-:-:S05]  /*dcfb0*/  PRMT R8, R14, 0x7771, RZ ;  /* 0x000077710e087816 */ /* 0x001fca00000000ff */
[----:B------:R0:W-:Y:S02]  /*dcfc0*/  @P4 STG.E.U8 desc[UR32][R20.64], R8 ;  /* 0x0000000814004986 */ /* 0x0001e4000c101120 */
[C---:B0-----:R-:W-:Y:S02]  /*dcfd0*/  PRMT R8, R14.reuse, 0x7772, RZ ;  /* 0x000077720e087816 */ /* 0x041fe400000000ff */
[----:B------:R-:W-:-:S03]  /*dcfe0*/  PRMT R14, R14, 0x7773, RZ ;  /* 0x000077730e0e7816 */ /* 0x000fc600000000ff */
[----:B------:R0:W-:Y:S04]  /*dcff0*/  @P5 STG.E.U8 desc[UR32][R18.64], R8 ;  /* 0x0000000812005986 */ /* 0x0001e8000c101120 */
[----:B------:R-:W-:Y:S01]  /*dd000*/  @P6 STG.E.U8 desc[UR32][R16.64], R14 ;  /* 0x0000000e10006986 */ /* 0x000fe2000c101120 */
        /* <DEDUP_REMOVED lines=27> */
[----:B------:R-:W2:Y:S04]  /*dd1c0*/  LDL.LU.64 R24, [R1+0x1ff8] ;  /* 0x001ff80001187983 */ /* 0x000ea80000300a00 */
[----:B------:R-:W2:Y:S01]  /*dd1d0*/  LDL.LU R12, [R1+0x3c] ;  /* 0x00003c00010c7983 */ /* 0x000ea20000300800 */
[----:B------:R-:W-:-:S05]  /*dd1e0*/  PRMT R8, R7, 0x7772, RZ ;  /* 0x0000777207087816 */ /* 0x000fca00000000ff */
[----:B---3--:R0:W-:Y:S04]  /*dd1f0*/  @P5 STG.E.U8 desc[UR32][R20.64], R8 ;  /* 0x0000000814005986 */ /* 0x0081e8000c101120 */
[----:B0-----:R-:W3:Y:S01]  /*dd200*/  LDL.LU.64 R20, [R1+0x2000] ;  /* 0x0020000001147983 */ /* 0x001ee20000300a00 */
[----:B------:R-:W-:-:S03]  /*dd210*/  PRMT R8, R7, 0x7773, RZ ;  /* 0x0000777307087816 */ /* 0x000fc600000000ff */
[----:B------:R-:W3:Y:S01]  /*dd220*/  LDL.LU.64 R6, [R1+0x2008] ;  /* 0x0020080001067983 */ /* 0x000ee20000300a00 */
[----:B------:R-:W-:Y:S02]  /*dd230*/  LOP3.LUT R51, R51, 0xfffff7ff, RZ, 0xc0, !PT ;  /* 0xfffff7ff33337812 */ /* 0x000fe400078ec0ff */
[C---:B------:R-:W-:Y:S01]  /*dd240*/  LOP3.LUT P6, RZ, R48.reuse, 0x1000, RZ, 0xc0, !PT ;  /* 0x0000100030ff7812 */ /* 0x040fe200078cc0ff */
[----:B------:R-:W3:Y:S01]  /*dd250*/  LDL.LU.64 R52, [R1+0x2010] ;  /* 0x0020100001347983 */ /* 0x000ee20000300a00 */
[----:B------:R-:W-:Y:S02]  /*dd260*/  @P1 LOP3.LUT R51, R51, 0x800, RZ, 0xfc, !PT ;  /* 0x0000080033331812 */ /* 0x000fe400078efcff */
[C---:B------:R-:W-:Y:S01]  /*dd270*/  LOP3.LUT P1, RZ, R48.reuse, 0x20000, RZ, 0xc0, !PT ;  /* 0x0002000030ff7812 */ /* 0x040fe2000782c0ff */
[----:B------:R-:W3:Y:S01]  /*dd280*/  LDL.LU.64 R54, [R1+0x2018] ;  /* 0x0020180001367983 */ /* 0x000ee20000300a00 */
[----:B------:R-:W-:Y:S02]  /*dd290*/  LOP3.LUT R51, R51, 0xffffefff, RZ, 0xc0, !PT ;  /* 0xffffefff33337812 */ /* 0x000fe400078ec0ff */
[C---:B------:R-:W-:Y:S01]  /*dd2a0*/  LOP3.LUT P0, RZ, R48.reuse, 0x2000, RZ, 0xc0, !PT ;  /* 0x0000200030ff7812 */ /* 0x040fe2000780c0ff */
[----:B------:R-:W3:Y:S04]  /*dd2b0*/  LDL.LU.64 R58, [R1+0x2020] ;  /* 0x00202000013a7983 */ /* 0x000ee80000300a00 */
[----:B----4-:R0:W-:Y:S04]  /*dd2c0*/  @P6 STG.E.U8 desc[UR32][R26.64], R8 ;  /* 0x000000081a006986 */ /* 0x0101e8000c101120 */
[----:B------:R-:W-:Y:S01]  /*dd2d0*/  @P1 LOP3.LUT R51, R51, 0x1000, RZ, 0xfc, !PT ;  /* 0x0000100033331812 */ /* 0x000fe200078efcff */
[----:B------:R-:W4:Y:S01]  /*dd2e0*/  LDL.LU.64 R56, [R1+0x2030] ;  /* 0x0020300001387983 */ /* 0x000f220000300a00 */
[----:B------:R-:W-:-:S02]  /*dd2f0*/  LOP3.LUT P1, RZ, R48, 0x10000, RZ, 0xc0, !PT ;  /* 0x0001000030ff7812 */ /* 0x000fc4000782c0ff */
[----:B------:R-:W-:Y:S02]  /*dd300*/  LOP3.LUT R51, R51, 0xffffdfff, RZ, 0xc0, !PT ;  /* 0xffffdfff33337812 */ /* 0x000fe400078ec0ff */
[----:B0-----:R-:W-:Y:S01]  /*dd310*/  PRMT R8, R50, 0x7770, RZ ;  /* 0x0000777032087816 */ /* 0x001fe200000000ff */
[----:B------:R-:W4:Y:S08]  /*dd320*/  LDL.LU.64 R26, [R1+0x2028] ;  /* 0x00202800011a7983 */ /* 0x000f300000300a00 */
[----:B------:R-:W-:-:S02]  /*dd330*/  @P1 LOP3.LUT R51, R51, 0x2000, RZ, 0xfc, !PT ;  /* 0x0000200033331812 */ /* 0x000fc400078efcff */
        /* <DEDUP_REMOVED lines=19> */
[----:B------:R0:W-:Y:S01]  /*dd470*/  @P1 STG.E.U8 desc[UR32][R24.64], R8 ;  /* 0x0000000818001986 */ /* 0x0001e2000c101120 */
[----:B------:R-:W-:-:S02]  /*dd480*/  LOP3.LUT P1, RZ, R51, 0x800, RZ, 0xc0, !PT ;  /* 0x0000080033ff7812 */ /* 0x000fc4000782c0ff */
[----:B0-----:R-:W-:Y:S01]  /*dd490*/  PRMT R8, R12, 0x7771, RZ ;  /* 0x000077710c087816 */ /* 0x001fe200000000ff */
[----:B------:R-:W2:Y:S10]  /*dd4a0*/  LDL.LU.64 R24, [R1+0x4e30] ;  /* 0x004e300001187983 */ /* 0x000eb40000300a00 */
[----:B---3--:R0:W-:Y:S01]  /*dd4b0*/  @P1 STG.E.U8 desc[UR32][R20.64], R8 ;  /* 0x0000000814001986 */ /* 0x0081e2000c101120 */
[----:B------:R-:W-:-:S02]  /*dd4c0*/  LOP3.LUT P1, RZ, R51, 0x400, RZ, 0xc0, !PT ;  /* 0x0000040033ff7812 */ /* 0x000fc4000782c0ff */
[----:B0-----:R-:W-:Y:S01]  /*dd4d0*/  PRMT R8, R12, 0x7772, RZ ;  /* 0x000077720c087816 */ /* 0x001fe200000000ff */
[----:B------:R-:W3:Y:S10]  /*dd4e0*/  LDL.LU.64 R20, [R1+0x4e28] ;  /* 0x004e280001147983 */ /* 0x000ef40000300a00 */
[----:B------:R0:W-:Y:S04]  /*dd4f0*/  @P1 STG.E.U8 desc[UR32][R6.64], R8 ;  /* 0x0000000806001986 */ /* 0x0001e8000c101120 */
[----:B0-----:R-:W4:Y:S01]  /*dd500*/  LDL.LU.64 R6, [R1+0x4e20] ;  /* 0x004e200001067983 */ /* 0x001f220000300a00 */
[----:B------:R-:W-:-:S02]  /*dd510*/  LOP3.LUT P1, RZ, R51, 0x200, RZ, 0xc0, !PT ;  /* 0x0000020033ff7812 */ /* 0x000fc4000782c0ff */
[----:B------:R-:W-:-:S11]  /*dd520*/  PRMT R8, R12, 0x7773, RZ ;  /* 0x000077730c087816 */ /* 0x000fd600000000ff */
        /* <DEDUP_REMOVED lines=8> */
[----:B----4-:R-:W-:-:S05]  /*dd5b0*/  PRMT R8, R7, 0x7770, RZ ;  /* 0x0000777007087816 */ /* 0x010fca00000000ff */
[----:B------:R0:W-:Y:S01]  /*dd5c0*/  @P1 STG.E.U8 desc[UR32][R54.64], R8 ;  /* 0x0000000836001986 */ /* 0x0001e2000c101120 */
[----:B------:R-:W-:Y:S02]  /*dd5d0*/  LOP3.LUT P1, RZ, R51, 0x80, RZ, 0xc0, !PT ;  /* 0x0000008033ff7812 */ /* 0x000fe4000782c0ff */
[----:B0-----:R-:W-:-:S11]  /*dd5e0*/  PRMT R8, R7, 0x7771, RZ ;  /* 0x0000777107087816 */ /* 0x001fd600000000ff */
[----:B------:R0:W-:Y:S02]  /*dd5f0*/  @P1 STG.E.U8 desc[UR32][R58.64], R8 ;  /* 0x000000083a001986 */ /* 0x0001e4000c101120 */
[----:B0-----:R-:W-:-:S05]  /*dd600*/  PRMT R8, R7, 0x7772, RZ ;  /* 0x0000777207087816 */ /* 0x001fca00000000ff */
[----:B------:R0:W-:Y:S02]  /*dd610*/  @P2 STG.E.U8 desc[UR32][R56.64], R8 ;  /* 0x0000000838002986 */ /* 0x0001e4000c101120 */
[----:B0-----:R-:W-:Y:S02]  /*dd620*/  PRMT R8, R7, 0x7773, RZ ;  /* 0x0000777307087816 */ /* 0x001fe400000000ff */
[----:B------:R-:W4:Y:S04]  /*dd630*/  LDL.LU R7, [R1+0x4e18] ;  /* 0x004e180001077983 */ /* 0x000f280000300800 */
        /* <DEDUP_REMOVED lines=8> */
[----:B------:R-:W3:Y:S04]  /*dd6c0*/  LDL.LU R6, [R1+0x4e14] ;  /* 0x004e140001067983 */ /* 0x000ee80000300800 */
[----:B------:R-:W3:Y:S04]  /*dd6d0*/  LDL.LU.64 R16, [R1+0x2058] ;  /* 0x0020580001107983 */ /* 0x000ee80000300a00 */
[----:B--2---:R0:W-:Y:S04]  /*dd6e0*/  @P0 STG.E.U8 desc[UR32][R4.64], R8 ;  /* 0x0000000804000986 */ /* 0x0041e8000c101120 */
[----:B0-----:R-:W2:Y:S04]  /*dd6f0*/  LDL.LU.64 R4, [R1+0x2060] ;  /* 0x0020600001047983 */ /* 0x001ea80000300a00 */
[----:B------:R-:W2:Y:S04]  /*dd700*/  LDL.LU.64 R58, [R1+0x2068] ;  /* 0x00206800013a7983 */ /* 0x000ea80000300a00 */
[----:B------:R-:W2:Y:S04]  /*dd710*/  LDL.LU.64 R56, [R1+0x2070] ;  /* 0x0020700001387983 */ /* 0x000ea80000300a00 */
[----:B------:R-:W2:Y:S04]  /*dd720*/  LDL.LU.64 R26, [R1+0x2078] ;  /* 0x00207800011a7983 */ /* 0x000ea80000300a00 */
[----:B------:R-:W2:Y:S04]  /*dd730*/  LDL.LU.64 R22, [R1+0x2080] ;  /* 0x0020800001167983 */ /* 0x000ea80000300a00 */
[----:B------:R-:W2:Y:S01]  /*dd740*/  LDL.LU.64 R18, [R1+0x2088] ;  /* 0x0020880001127983 */ /* 0x000ea20000300a00 */
[----:B------:R-:W-:-:S02]  /*dd750*/  LOP3.LUT P4, RZ, R48, 0x20000000, RZ, 0xc0, !PT ;  /* 0x2000000030ff7812 */ /* 0x000fc4000788c0ff */
[C---:B------:R-:W-:Y:S02]  /*dd760*/  LOP3.LUT P5, RZ, R48.reuse, 0x40000000, RZ, 0xc0, !PT ;  /* 0x4000000030ff7812 */ /* 0x040fe400078ac0ff */
[C---:B------:R-:W-:Y:S02]  /*dd770*/  LOP3.LUT P6, RZ, R48.reuse, 0x80000000, RZ, 0xc0, !PT ;  /* 0x8000000030ff7812 */ /* 0x040fe400078cc0ff */
[----:B------:R-:W-:Y:S02]  /*dd780*/  LOP3.LUT R48, R48, 0x7fffffff, RZ, 0xc0, !PT ;  /* 0x7fffffff30307812 */ /* 0x000fe400078ec0ff */
[----:B------:R-:W-:Y:S02]  /*dd790*/  LOP3.LUT R51, R51, 0xfffffffe, RZ, 0xc0, !PT ;  /* 0xfffffffe33337812 */ /* 0x000fe400078ec0ff */
[----:B------:R-:W-:Y:S02]  /*dd7a0*/  PRMT R8, R3, 0x7770, RZ ;  /* 0x0000777003087816 */ /* 0x000fe400000000ff */
[----:B----4-:R-:W-:-:S13]  /*dd7b0*/  LOP3.LUT P1, RZ, R7, 0x200, RZ, 0xc0, !PT ;  /* 0x0000020007ff7812 */ /* 0x010fda000782c0ff */
        /* <DEDUP_REMOVED lines=17> */
[----:B---3--:R0:W-:Y:S01]  /*dd8d0*/  @P4 STG.E.U8 desc[UR32][R16.64], R8 ;  /* 0x0000000810004986 */ /* 0x0081e2000c101120 */
[----:B------:R-:W-:-:S09]  /*dd8e0*/  LOP3.LUT P0, RZ, R7, 0x1, RZ, 0xc0, !PT ;  /* 0x0000000107ff7812 */ /* 0x000fd2000780c0ff */
[----:B------:R-:W-:Y:S02]  /*dd8f0*/  @P1 LOP3.LUT R51, R51, 0x20, RZ, 0xfc, !PT ;  /* 0x0000002033331812 */ /* 0x000fe400078efcff */
[----:B------:R-:W-:Y:S01]  /*dd900*/  LOP3.LUT P1, RZ, R7, 0x4, RZ, 0xc0, !PT ;  /* 0x0000000407ff7812 */ /* 0x000fe2000782c0ff */
[----:B0-----:R-:W3:Y:S01]  /*dd910*/  LDL.LU.64 R16, [R1+0x2098] ;  /* 0x0020980001107983 */ /* 0x001ee20000300a00 */
[----:B------:R-:W-:Y:S02]  /*dd920*/  PRMT R8, R3, 0x7771, RZ ;  /* 0x0000777103087816 */ /* 0x000fe400000000ff */
[----:B------:R-:W-:-:S03]  /*dd930*/  LOP3.LUT R51, R51, 0xffffffbf, RZ, 0xc0, !PT ;  /* 0xffffffbf33337812 */ /* 0x000fc600078ec0ff */
[----:B--2---:R0:W-:Y:S06]  /*dd940*/  @P5 STG.E.U8 desc[UR32][R4.64], R8 ;  /* 0x0000000804005986 */ /* 0x0041ec000c101120 */
[----:B------:R-:W-:Y:S02]  /*dd950*/  @P1 LOP3.LUT R51, R51, 0x40, RZ, 0xfc, !PT ;  /* 0x0000004033331812 */ /* 0x000fe400078efcff */
[----:B------:R-:W-:Y:S02]  /*dd960*/  LOP3.LUT P1, RZ, R7, 0x2, RZ, 0xc0, !PT ;  /* 0x0000000207ff7812 */ /* 0x000fe4000782c0ff */
[C---:B0-----:R-:W-:Y:S01]  /*dd970*/  PRMT R8, R3.reuse, 0x7772, RZ ;  /* 0x0000777203087816 */ /* 0x041fe200000000ff */
[----:B------:R-:W2:Y:S04]  /*dd980*/  LDL.LU.64 R4, [R1+0x20a0] ;  /* 0x0020a00001047983 */ /* 0x000ea80000300a00 */
[----:B------:R0:W-:Y:S02]  /*dd990*/  @P6 STG.E.U8 desc[UR32][R58.64], R8 ;  /* 0x000000083a006986 */ /* 0x0001e4000c101120 */
[----:B0-----:R-:W-:-:S02]  /*dd9a0*/  PRMT R8, R3, 0x7773, RZ ;  /* 0x0000777303087816 */ /* 0x001fc400000000ff */
[----:B------:R-:W4:Y:S04]  /*dd9b0*/  LDL.LU R3, [R1+0x4e10] ;  /* 0x004e100001037983 */ /* 0x000f280000300800 */
[----:B------:R0:W-:Y:S04]  /*dd9c0*/  @P0 STG.E.U8 desc[UR32][R56.64], R8 ;  /* 0x0000000838000986 */ /* 0x0001e8000c101120 */
        /* <DEDUP_REMOVED lines=14> */
[----:B------:R0:W-:Y:S04]  /*ddab0*/  @P1 STG.E.U8 desc[UR32][R18.64], R8 ;  /* 0x0000000812001986 */ /* 0x0001e8000c101120 */
[----:B0-----:R-:W3:Y:S01]  /*ddac0*/  LDL.LU.64 R8, [R1+0x2090] ;  /* 0x0020900001087983 */ /* 0x001ee20000300a00 */
[----:B------:R-:W-:-:S02]  /*ddad0*/  LOP3.LUT P1, RZ, R51, 0x10, RZ, 0xc0, !PT ;  /* 0x0000001033ff7812 */ /* 0x000fc4000782c0ff */
[----:B------:R-:W-:Y:S01]  /*ddae0*/  PRMT R11, R11, 0x7773, RZ ;  /* 0x000077730b0b7816 */ /* 0x000fe200000000ff */
[----:B------:R-:W4:Y:S10]  /*ddaf0*/  LDL.LU.64 R18, [R1+0x20e8] ;  /* 0x0020e80001127983 */ /* 0x000f340000300a00 */
[----:B---3--:R0:W-:Y:S01]  /*ddb00*/  @P1 STG.E.U8 desc[UR32][R8.64], R11 ;  /* 0x0000000b08001986 */ /* 0x0081e2000c101120 */
[----:B------:R-:W-:-:S03]  /*ddb10*/  LOP3.LUT P1, RZ, R51, 0x8, RZ, 0xc0, !PT ;  /* 0x0000000833ff7812 */ /* 0x000fc6000782c0ff */
[----:B0-----:R-:W3:Y:S01]  /*ddb20*/  LDL.LU.64 R10, [R1+0x20b0] ;  /* 0x0020b000010a7983 */ /* 0x001ee20000300a00 */
[----:B------:R-:W-:-:S09]  /*ddb30*/  PRMT R8, R15, 0x7770, RZ ;  /* 0x000077700f087816 */ /* 0x000fd200000000ff */
[----:B------:R0:W-:Y:S04]  /*ddb40*/  @P1 STG.E.U8 desc[UR32][R16.64], R8 ;  /* 0x0000000810001986 */ /* 0x0001e8000c101120 */
[----:B0-----:R-:W4:Y:S01]  /*ddb50*/  LDL.LU.64 R16, [R1+0x4e08] ;  /* 0x004e080001107983 */ /* 0x001f220000300a00 */
[----:B------:R-:W-:Y:S02]  /*ddb60*/  LOP3.LUT P1, RZ, R51, 0x4, RZ, 0xc0, !PT ;  /* 0x0000000433ff7812 */ /* 0x000fe4000782c0ff */
[----:B------:R-:W-:-:S11]  /*ddb70*/  PRMT R8, R15, 0x7771, RZ ;  /* 0x000077710f087816 */ /* 0x000fd600000000ff */
[----:B--2---:R0:W-:Y:S01]  /*ddb80*/  @P1 STG.E.U8 desc[UR32][R4.64], R8 ;  /* 0x0000000804001986 */ /* 0x0041e2000c101120 */
[----:B------:R-:W-:Y:S02]  /*ddb90*/  LOP3.LUT P1, RZ, R51, 0x2, RZ, 0xc0, !PT ;  /* 0x0000000233ff7812 */ /* 0x000fe4000782c0ff */
[C---:B0-----:R-:W-:Y:S01]  /*ddba0*/  PRMT R8, R15.reuse, 0x7772, RZ ;  /* 0x000077720f087816 */ /* 0x041fe200000000ff */
[----:B------:R-:W2:Y:S01]  /*ddbb0*/  LDL.LU.64 R4, [R1+0x4e00] ;  /* 0x004e000001047983 */ /* 0x000ea20000300a00 */
[----:B------:R-:W-:Y:S02]  /*ddbc0*/  PRMT R15, R15, 0x7773, RZ ;  /* 0x000077730f0f7816 */ /* 0x000fe400000000ff */
[C---:B------:R-:W-:Y:S02]  /*ddbd0*/  LOP3.LUT P2, RZ, R7.reuse, 0x400, RZ, 0xc0, !PT ;  /* 0x0000040007ff7812 */ /* 0x040fe4000784c0ff */
[C---:B------:R-:W-:Y:S02]  /*ddbe0*/  LOP3.LUT P3, RZ, R7.reuse, 0x800, RZ, 0xc0, !PT ;  /* 0x0000080007ff7812 */ /* 0x040fe4000786c0ff */
[----:B------:R-:W-:-:S02]  /*ddbf0*/  LOP3.LUT P4, RZ, R7, 0x1000, RZ, 0xc0, !PT ;  /* 0x0000100007ff7812 */ /* 0x000fc4000788c0ff */
[C---:B------:R-:W-:Y:S02]  /*ddc00*/  LOP3.LUT P5, RZ, R7.reuse, 0x2000, RZ, 0xc0, !PT ;  /* 0x0000200007ff7812 */ /* 0x040fe400078ac0ff */
[C---:B------:R-:W-:Y:S02]  /*ddc10*/  LOP3.LUT P6, RZ, R7.reuse, 0x4000, RZ, 0xc0, !PT ;  /* 0x0000400007ff7812 */ /* 0x040fe400078cc0ff */
[----:B------:R-:W-:Y:S01]  /*ddc20*/  LOP3.LUT P0, RZ, R7, 0x8000, RZ, 0xc0, !PT ;  /* 0x0000800007ff7812 */ /* 0x000fe2000780c0ff */
[----:B---3--:R0:W-:Y:S01]  /*ddc30*/  @P1 STG.E.U8 desc[UR32][R10.64], R8 ;  /* 0x000000080a001986 */ /* 0x0081e2000c101120 */
[----:B------:R-:W-:-:S13]  /*ddc40*/  LOP3.LUT P1, RZ, R51, 0x1, RZ, 0xc0, !PT ;  /* 0x0000000133ff7812 */ /* 0x000fda000782c0ff */
[----:B----4-:R-:W-:Y:S01]  /*ddc50*/  @P1 STG.E.U8 desc[UR32][R12.64], R15 ;  /* 0x0000000f0c001986 */ /* 0x010fe2000c101120 */
[----:B------:R-:W-:Y:S02]  /*ddc60*/  LOP3.LUT P1, RZ, R48, 0x80000000, RZ, 0xc0, !PT ;  /* 0x8000000030ff7812 */ /* 0x000fe4000782c0ff */
[----:B0-----:R-:W-:-:S11]  /*ddc70*/  PRMT R8, R16, 0x7770, RZ ;  /* 0x0000777010087816 */ /* 0x001fd600000000ff */
[----:B------:R0:W-:Y:S02]  /*ddc80*/  @P1 STG.E.U8 desc[UR32][R52.64], R8 ;  /* 0x0000000834001986 */ /* 0x0001e4000c101120 */
[----:B0-----:R-:W-:-:S05]  /*ddc90*/  PRMT R8, R16, 0x7771, RZ ;  /* 0x0000777110087816 */ /* 0x001fca00000000ff */
[----:B------:R0:W-:Y:S02]  /*ddca0*/  @P2 STG.E.U8 desc[UR32][R54.64], R8 ;  /* 0x0000000836002986 */ /* 0x0001e4000c101120 */
[C---:B0-----:R-:W-:Y:S02]  /*ddcb0*/  PRMT R8, R16.reuse, 0x7772, RZ ;  /* 0x0000777210087816 */ /* 0x041fe400000000ff */
[----:B------:R-:W-:-:S03]  /*ddcc0*/  PRMT R16, R16, 0x7773, RZ ;  /* 0x0000777310107816 */ /* 0x000fc600000000ff */
[----:B------:R0:W-:Y:S04]  /*ddcd0*/  @P3 STG.E.U8 desc[UR32][R58.64], R8 ;  /* 0x000000083a003986 */ /* 0x0001e8000c101120 */
[----:B------:R-:W-:Y:S01]  /*ddce0*/  @P4 STG.E.U8 desc[UR32][R56.64], R16 ;  /* 0x0000001038004986 */ /* 0x000fe2000c101120 */
[----:B0-----:R-:W-:-:S05]  /*ddcf0*/  PRMT R8, R20, 0x7770, RZ ;  /* 0x0000777014087816 */ /* 0x001fca00000000ff */
[----:B------:R0:W-:Y:S02]  /*ddd00*/  @P5 STG.E.U8 desc[UR32][R26.64], R8 ;  /* 0x000000081a005986 */ /* 0x0001e4000c101120 */
[----:B0-----:R-:W-:-:S05]  /*ddd10*/  PRMT R8, R20, 0x7771, RZ ;  /* 0x0000777114087816 */ /* 0x001fca00000000ff */
[----:B------:R0:W-:Y:S02]  /*ddd20*/  @P6 STG.E.U8 desc[UR32][R22.64], R8 ;  /* 0x0000000816006986 */ /* 0x0001e4000c101120 */
[----:B0-----:R-:W-:-:S05]  /*ddd30*/  PRMT R8, R20, 0x7772, RZ ;  /* 0x0000777214087816 */ /* 0x001fca00000000ff */
[----:B------:R0:W-:Y:S04]  /*ddd40*/  @P0 STG.E.U8 desc[UR32][R18.64], R8 ;  /* 0x0000000812000986 */ /* 0x0001e8000c101120 */
[----:B0-----:R-:W3:Y:S04]  /*ddd50*/  LDL.LU.64 R18, [R1+0x20f0] ;  /* 0x0020f00001127983 */ /* 0x001ee80000300a00 */
[----:B------:R-:W4:Y:S04]  /*ddd60*/  LDL.LU.64 R54, [R1+0x20f8] ;  /* 0x0020f80001367983 */ /* 0x000f280000300a00 */
[----:B------:R-:W2:Y:S04]  /*ddd70*/  LDL.LU.64 R58, [R1+0x2100] ;  /* 0x00210000013a7983 */ /* 0x000ea80000300a00 */
[----:B------:R-:W2:Y:S04]  /*ddd80*/  LDL.LU.64 R56, [R1+0x2108] ;  /* 0x0021080001387983 */ /* 0x000ea80000300a00 */
[----:B------:R-:W2:Y:S01]  /*ddd90*/  LDL.LU.64 R26, [R1+0x2110] ;  /* 0x00211000011a7983 */ /* 0x000ea20000300a00 */
[----:B------:R-:W-:-:S03]  /*ddda0*/  LOP3.LUT P4, RZ, R7, 0x10000, RZ, 0xc0, !PT ;  /* 0x0001000007ff7812 */ /* 0x000fc6000788c0ff */
[----:B------:R-:W2:Y:S01]  /*dddb0*/  LDL.LU.64 R22, [R1+0x2118] ;  /* 0x0021180001167983 */ /* 0x000ea20000300a00 */
[----:B------:R-:W-:Y:S02]  /*dddc0*/  PRMT R20, R20, 0x7773, RZ ;  /* 0x0000777314147816 */ /* 0x000fe400000000ff */
[----:B------:R-:W-:Y:S02]  /*dddd0*/  LOP3.LUT P1, RZ, R7, 0x10000000, RZ, 0xc0, !PT ;  /* 0x1000000007ff7812 */ /* 0x000fe4000782c0ff */
[----:B------:R-:W-:-:S11]  /*ddde0*/  LOP3.LUT R48, R48, 0xff7fffff, RZ, 0xc0, !PT ;  /* 0xff7fffff30307812 */ /* 0x000fd600078ec0ff */
[----:B------:R-:W-:Y:S02]  /*dddf0*/  @P1 LOP3.LUT R48, R48, 0x800000, RZ, 0xfc, !PT ;  /* 0x0080000030301812 */ /* 0x000fe400078efcff */
[----:B------:R-:W-:Y:S02]  /*dde00*/  LOP3.LUT P1, RZ, R7, 0x8000000, RZ, 0xc0, !PT ;  /* 0x0800000007ff7812 */ /* 0x000fe4000782c0ff */
[----:B------:R-:W-:-:S11]  /*dde10*/  LOP3.LUT R48, R48, 0xfeffffff, RZ, 0xc0, !PT ;  /* 0xfeffffff30307812 */ /* 0x000fd600078ec0ff */
[----:B------:R-:W-:Y:S02]  /*dde20*/  @P1 LOP3.LUT R48, R48, 0x1000000, RZ, 0xfc, !PT ;  /* 0x0100000030301812 */ /* 0x000fe400078efcff */
[C---:B------:R-:W-:Y:S02]  /*dde30*/  LOP3.LUT P1, RZ, R7.reuse, 0x4000000, RZ, 0xc0, !PT ;  /* 0x0400000007ff7812 */ /* 0x040fe4000782c0ff */
[----:B------:R-:W-:Y:S02]  /*dde40*/  LOP3.LUT P5, RZ, R7, 0x20000, RZ, 0xc0, !PT ;  /* 0x0002000007ff7812 */ /* 0x000fe400078ac0ff */
[----:B------:R-:W-:Y:S02]  /*dde50*/  LOP3.LUT R48, R48, 0xfdffffff, RZ, 0xc0, !PT ;  /* 0xfdffffff30307812 */ /* 0x000fe400078ec0ff */
[----:B------:R-:W-:-:S07]  /*dde60*/  PRMT R8, R24, 0x7770, RZ ;  /* 0x0000777018087816 */ /* 0x000fce00000000ff */
[----:B------:R-:W-:Y:S02]  /*dde70*/  @P1 LOP3.LUT R48, R48, 0x2000000, RZ, 0xfc, !PT ;  /* 0x0200000030301812 */ /* 0x000fe400078efcff */
[----:B------:R-:W-:Y:S02]  /*dde80*/  LOP3.LUT P1, RZ, R7, 0x2000000, RZ, 0xc0, !PT ;  /* 0x0200000007ff7812 */ /* 0x000fe4000782c0ff */
[----:B------:R-:W-:-:S11]  /*dde90*/  LOP3.LUT R48, R48, 0xfbffffff, RZ, 0xc0, !PT ;  /* 0xfbffffff30307812 */ /* 0x000fd600078ec0ff */
[----:B------:R-:W-:Y:S02]  /*ddea0*/  @P1 LOP3.LUT R48, R48, 0x4000000, RZ, 0xfc, !PT ;  /* 0x0400000030301812 */ /* 0x000fe400078efcff */
[----:B------:R-:W-:Y:S02]  /*ddeb0*/  LOP3.LUT P1, RZ, R7, 0x1000000, RZ, 0xc0, !PT ;  /* 0x0100000007ff7812 */ /* 0x000fe4000782c0ff */
[----:B------:R-:W-:Y:S01]  /*ddec0*/  LOP3.LUT R48, R48, 0xf7ffffff, RZ, 0xc0, !PT ;  /* 0xf7ffffff30307812 */ /* 0x000fe200078ec0ff */
[----:B---3--:R0:W-:Y:S04]  /*dded0*/  @P4 STG.E.U8 desc[UR32][R18.64], R20 ;  /* 0x0000001412004986 */ /* 0x0081e8000c101120 */
[----:B0-----:R-:W3:Y:S04]  /*ddee0*/  LDL.LU.64 R18, [R1+0x2120] ;  /* 0x0021200001127983 */ /* 0x001ee80000300a00 */
[----:B----4-:R0:W-:Y:S04]  /*ddef0*/  @P5 STG.E.U8 desc[UR32][R54.64], R8 ;  /* 0x0000000836005986 */ /* 0x0101e8000c101120 */
[----:B0-----:R-:W4:Y:S04]  /*ddf00*/  LDL.LU.64 R8, [R1+0x2130] ;  /* 0x0021300001087983 */ /* 0x001f280000300a00 */
[----:B------:R-:W4:Y:S01]  /*ddf10*/  LDL.LU.64 R14, [R1+0x2128] ;  /* 0x00212800010e7983 */ /* 0x000f220000300a00 */
[----:B------:R-:W-:-:S02]  /*ddf20*/  @P1 LOP3.LUT R48, R48, 0x8000000, RZ, 0xfc, !PT ;  /* 0x0800000030301812 */ /* 0x000fc400078efcff */
[----:B------:R-:W-:Y:S01]  /*ddf30*/  LOP3.LUT P1, RZ, R7, 0x800000, RZ, 0xc0, !PT ;  /* 0x0080000007ff7812 */ /* 0x000fe2000782c0ff */
[----:B------:R-:W4:Y:S01]  /*ddf40*/  LDL.LU.64 R50, [R1+0x2138] ;  /* 0x0021380001327983 */ /* 0x000f220000300a00 */
[----:B------:R-:W-:-:S03]  /*ddf50*/  LOP3.LUT R48, R48, 0xefffffff, RZ, 0xc0, !PT ;  /* 0xefffffff30307812 */ /* 0x000fc600078ec0ff */
[----:B------:R-:W4:Y:S01]  /*ddf60*/  LDL.LU.64 R10, [R1+0x2148] ;  /* 0x00214800010a7983 */ /* 0x000f220000300a00 */
[----:B------:R-:W-:-:S03]  /*ddf70*/  LOP3.LUT P6, RZ, R7, 0x40000, RZ, 0xc0, !PT ;  /* 0x0004000007ff7812 */ /* 0x000fc600078cc0ff */
[----:B------:R-:W4:Y:S04]  /*ddf80*/  LDL.LU.64 R12, [R1+0x2140] ;  /* 0x00214000010c7983 */ /* 0x000f280000300a00 */
[----:B------:R-:W-:Y:S01]  /*ddf90*/  @P1 LOP3.LUT R48, R48, 0x10000000, RZ, 0xfc, !PT ;  /* 0x1000000030301812 */ /* 0x000fe200078efcff */
[----:B------:R-:W4:Y:S01]  /*ddfa0*/  LDL.LU.64 R52, [R1+0x2150] ;  /* 0x0021500001347983 */ /* 0x000f220000300a00 */
[----:B------:R-:W-:Y:S02]  /*ddfb0*/  LOP3.LUT P1, RZ, R7, 0x400000, RZ, 0xc0, !PT ;  /* 0x0040000007ff7812 */ /* 0x000fe4000782c0ff */
[----:B------:R-:W-:Y:S01]  /*ddfc0*/  LOP3.LUT R48, R48, 0xdfffffff, RZ, 0xc0, !PT ;  /* 0xdfffffff30307812 */ /* 0x000fe200078ec0ff */
[----:B------:R-:W4:Y:S10]  /*ddfd0*/  LDL.LU.64 R54, [R1+0x2158] ;  /* 0x0021580001367983 */ /* 0x000f340000300a00 */
[----:B------:R-:W-:-:S02]  /*ddfe0*/  @P1 LOP3.LUT R48, R48, 0x20000000, RZ, 0xfc, !PT ;  /* 0x2000000030301812 */ /* 0x000fc400078efcff */
[C---:B------:R-:W-:Y:S02]  /*ddff0*/  LOP3.LUT P1, RZ, R7.reuse, 0x200000, RZ, 0xc0, !PT ;  /* 0x0020000007ff7812 */ /* 0x040fe4000782c0ff */
[----:B------:R-:W-:Y:S02]  /*de000*/  LOP3.LUT R48, R48, 0xbfffffff, RZ, 0xc0, !PT ;  /* 0xbfffffff30307812 */ /* 0x000fe400078ec0ff */
[C---:B------:R-:W-:Y:S02]  /*de010*/  LOP3.LUT P0, RZ, R7.reuse, 0x80000, RZ, 0xc0, !PT ;  /* 0x0008000007ff7812 */ /* 0x040fe4000780c0ff */
[C---:B------:R-:W-:Y:S02]  /*de020*/  LOP3.LUT P2, RZ, R7.reuse, 0x20000000, RZ, 0xc0, !PT ;  /* 0x2000000007ff7812 */ /* 0x040fe4000784c0ff */
[C---:B------:R-:W-:Y:S02]  /*de030*/  LOP3.LUT P3, RZ, R7.reuse, 0x40000000, RZ, 0xc0, !PT ;  /* 0x4000000007ff7812 */ /* 0x040fe4000786c0ff */
[----:B------:R-:W-:-:S03]  /*de040*/  LOP3.LUT P4, RZ, R7, 0x80000000, RZ, 0xc0, !PT ;  /* 0x8000000007ff7812 */ /* 0x000fc6000788c0ff */
[----:B------:R-:W-:Y:S02]  /*de050*/  @P1 LOP3.LUT R48, R48, 0x40000000, RZ, 0xfc, !PT ;  /* 0x4000000030301812 */ /* 0x000fe400078efcff */
[----:B------:R-:W-:Y:S02]  /*de060*/  LOP3.LUT P1, RZ, R7, 0x100000, RZ, 0xc0, !PT ;  /* 0x0010000007ff7812 */ /* 0x000fe4000782c0ff */
[----:B------:R-:W-:-:S05]  /*de070*/  PRMT R7, R24, 0x7771, RZ ;  /* 0x0000777118077816 */ /* 0x000fca00000000ff */
[----:B--2---:R0:W-:Y:S02]  /*de080*/  @P6 STG.E.U8 desc[UR32][R58.64], R7 ;  /* 0x000000073a006986 */ /* 0x0041e4000c101120 */
[C---:B0-----:R-:W-:Y:S02]  /*de090*/  PRMT R7, R24.reuse, 0x7772, RZ ;  /* 0x0000777218077816 */ /* 0x041fe400000000ff */
[----:B------:R-:W2:Y:S01]  /*de0a0*/  LDL.LU.64 R58, [R1+0x2160] ;  /* 0x00216000013a7983 */ /* 0x000ea20000300a00 */
[----:B------:R-:W-:-:S03]  /*de0b0*/  PRMT R24, R24, 0x7773, RZ ;  /* 0x0000777318187816 */ /* 0x000fc600000000ff */
[----:B------:R0:W-:Y:S04]  /*de0c0*/  @P0 STG.E.U8 desc[UR32][R56.64], R7 ;  /* 0x0000000738000986 */ /* 0x0001e8000c101120 */
[----:B------:R1:W-:Y:S01]  /*de0d0*/  @P1 STG.E.U8 desc[UR32][R26.64], R24 ;  /* 0x000000181a001986 */ /* 0x0003e2000c101120 */
[----:B------:R-:W-:-:S03]  /*de0e0*/  LOP3.LUT P1, RZ, R48, 0x40000000, RZ, 0xc0, !PT ;  /* 0x4000000030ff7812 */ /* 0x000fc6000782c0ff */
[----:B0-----:R-:W2:Y:S01]  /*de0f0*/  LDL.LU.64 R56, [R1+0x2168] ;  /* 0x0021680001387983 */ /* 0x001ea20000300a00 */
[----:B------:R-:W-:-:S03]  /*de100*/  PRMT R7, R28, 0x7770, RZ ;  /* 0x000077701c077816 */ /* 0x000fc600000000ff */
[----:B-1----:R-:W2:Y:S06]  /*de110*/  LDL.LU.64 R26, [R1+0x2170] ;  /* 0x00217000011a7983 */ /* 0x002eac0000300a00 */
[----:B------:R0:W-:Y:S01]  /*de120*/  @P1 STG.E.U8 desc[UR32][R22.64], R7 ;  /* 0x0000000716001986 */ /* 0x0001e2000c101120 */
[----:B------:R-:W-:-:S03]  /*de130*/  LOP3.LUT P1, RZ, R48, 0x20000000, RZ, 0xc0, !PT ;  /* 0x2000000030ff7812 */ /* 0x000fc6000782c0ff */
[----:B0-----:R-:W2:Y:S01]  /*de140*/  LDL.LU.64 R22, [R1+0x2178] ;  /* 0x0021780001167983 */ /* 0x001ea20000300a00 */
[----:B------:R-:W-:-:S09]  /*de150*/  PRMT R7, R28, 0x7771, RZ ;  /* 0x000077711c077816 */ /* 0x000fd200000000ff */
[----:B---3--:R0:W-:Y:S04]  /*de160*/  @P1 STG.E.U8 desc[UR32][R18.64], R7 ;  /* 0x0000000712001986 */ /* 0x0081e8000c101120 */
[----:B0-----:R-:W3:Y:S01]  /*de170*/  LDL.LU.64 R18, [R1+0x2180] ;  /* 0x0021800001127983 */ /* 0x001ee20000300a00 */
[----:B------:R-:W-:Y:S02]  /*de180*/  LOP3.LUT P1, RZ, R48, 0x10000000, RZ, 0xc0, !PT ;  /* 0x1000000030ff7812 */ /* 0x000fe4000782c0ff */
[C---:B------:R-:W-:Y:S02]  /*de190*/  PRMT R7, R28.reuse, 0x7772, RZ ;  /* 0x000077721c077816 */ /* 0x040fe400000000ff */
[----:B------:R-:W-:-:S09]  /*de1a0*/  PRMT R28, R28, 0x7773, RZ ;  /* 0x000077731c1c7816 */ /* 0x000fd200000000ff */
[----:B----4-:R0:W-:Y:S01]  /*de1b0*/  @P1 STG.E.U8 desc[UR32][R8.64], R7 ;  /* 0x0000000708001986 */ /* 0x0101e2000c101120 */
[----:B------:R-:W-:-:S13]  /*de1c0*/  LOP3.LUT P1, RZ, R48, 0x8000000, RZ, 0xc0, !PT ;  /* 0x0800000030ff7812 */ /* 0x000fda000782c0ff */
[----:B------:R-:W-:Y:S01]  /*de1d0*/  @P1 STG.E.U8 desc[UR32][R14.64], R28 ;  /* 0x0000001c0e001986 */ /* 0x000fe2000c101120 */
        /* <DEDUP_REMOVED lines=10> */
[----:B------:R-:W-:Y:S02]  /*de280*/  PRMT R32, R32, 0x7773, RZ ;  /* 0x0000777320207816 */ /* 0x000fe400000000ff */
[----:B0-----:R-:W-:-:S09]  /*de290*/  PRMT R7, R36, 0x7770, RZ ;  /* 0x0000777024077816 */ /* 0x001fd200000000ff */
[----:B------:R-:W-:Y:S04]  /*de2a0*/  @P1 STG.E.U8 desc[UR32][R52.64], R32 ;  /* 0x0000002034001986 */ /* 0x000fe8000c101120 */
[----:B------:R0:W-:Y:S01]  /*de2b0*/  @P2 STG.E.U8 desc[UR32][R54.64], R7 ;  /* 0x0000000736002986 */ /* 0x0001e2000c101120 */
[C---:B------:R-:W-:Y:S02]  /*de2c0*/  LOP3.LUT P5, RZ, R5.reuse, 0x1, RZ, 0xc0, !PT ;  /* 0x0000000105ff7812 */ /* 0x040fe400078ac0ff */
[----:B------:R-:W-:Y:S02]  /*de2d0*/  LOP3.LUT P6, RZ, R5, 0x2, RZ, 0xc0, !PT ;  /* 0x0000000205ff7812 */ /* 0x000fe400078cc0ff */
[----:B0-----:R-:W-:-:S05]  /*de2e0*/  PRMT R7, R36, 0x7771, RZ ;  /* 0x0000777124077816 */ /* 0x001fca00000000ff */
[----:B--2---:R0:W-:Y:S02]  /*de2f0*/  @P3 STG.E.U8 desc[UR32][R58.64], R7 ;  /* 0x000000073a003986 */ /* 0x0041e4000c101120 */
[C---:B0-----:R-:W-:Y:S02]  /*de300*/  PRMT R7, R36.reuse, 0x7772, RZ ;  /* 0x0000777224077816 */ /* 0x041fe400000000ff */
[----:B------:R-:W-:-:S03]  /*de310*/  PRMT R36, R36, 0x7773, RZ ;  /* 0x0000777324247816 */ /* 0x000fc600000000ff */
[----:B------:R0:W-:Y:S01]  /*de320*/  @P4 STG.E.U8 desc[UR32][R56.64], R7 ;  /* 0x0000000738004986 */ /* 0x0001e2000c101120 */
[----:B------:R-:W-:-:S03]  /*de330*/  LOP3.LUT P0, RZ, R5, 0x4, RZ, 0xc0, !PT ;  /* 0x0000000405ff7812 */ /* 0x000fc6000780c0ff */
[----:B------:R-:W-:Y:S01]  /*de340*/  @P5 STG.E.U8 desc[UR32][R26.64], R36 ;  /* 0x000000241a005986 */ /* 0x000fe2000c101120 */
[----:B0-----:R-:W-:-:S05]  /*de350*/  PRMT R7, R40, 0x7770, RZ ;  /* 0x0000777028077816 */ /* 0x001fca00000000ff */
[----:B------:R0:W-:Y:S04]  /*de360*/  @P6 STG.E.U8 desc[UR32][R22.64], R7 ;  /* 0x0000000716006986 */ /* 0x0001e8000c101120 */
[----:B0-----:R-:W2:Y:S01]  /*de370*/  LDL.LU.64 R22, [R1+0x2188] ;  /* 0x0021880001167983 */ /* 0x001ea20000300a00 */
[----:B------:R-:W-:-:S05]  /*de380*/  PRMT R7, R40, 0x7771, RZ ;  /* 0x0000777128077816 */ /* 0x000fca00000000ff */
[----:B---3--:R0:W-:Y:S04]  /*de390*/  @P0 STG.E.U8 desc[UR32][R18.64], R7 ;  /* 0x0000000712000986 */ /* 0x0081e8000c101120 */
[----:B0-----:R-:W3:Y:S04]  /*de3a0*/  LDL.LU.64 R18, [R1+0x2190] ;  /* 0x0021900001127983 */ /* 0x001ee80000300a00 */
[----:B------:R-:W4:Y:S04]  /*de3b0*/  LDL.LU.64 R12, [R1+0x2198] ;  /* 0x00219800010c7983 */ /* 0x000f280000300a00 */
[----:B------:R-:W4:Y:S04]  /*de3c0*/  LDL.LU.64 R52, [R1+0x21a0] ;  /* 0x0021a00001347983 */ /* 0x000f280000300a00 */
[----:B------:R-:W4:Y:S04]  /*de3d0*/  LDL.LU.64 R54, [R1+0x21b8] ;  /* 0x0021b80001367983 */ /* 0x000f280000300a00 */
[----:B------:R-:W4:Y:S04]  /*de3e0*/  LDL.LU.64 R58, [R1+0x21b0] ;  /* 0x0021b000013a7983 */ /* 0x000f280000300a00 */
[----:B------:R-:W4:Y:S01]  /*de3f0*/  LDL.LU.64 R56, [R1+0x21c0] ;  /* 0x0021c00001387983 */ /* 0x000f220000300a00 */
[----:B------:R-:W-:-:S02]  /*de400*/  LOP3.LUT P1, RZ, R5, 0x8000, RZ, 0xc0, !PT ;  /* 0x0000800005ff7812 */ /* 0x000fc4000782c0ff */
[----:B------:R-:W-:Y:S01]  /*de410*/  LOP3.LUT R48, R48, 0xffff7fff, RZ, 0xc0, !PT ;  /* 0xffff7fff30307812 */ /* 0x000fe200078ec0ff */
[----:B------:R-:W4:Y:S10]  /*de420*/  LDL.LU.64 R26, [R1+0x21d0] ;  /* 0x0021d000011a7983 */ /* 0x000f340000300a00 */
[----:B------:R-:W-:-:S02]  /*de430*/  @P1 LOP3.LUT R48, R48, 0x8000, RZ, 0xfc, !PT ;  /* 0x0000800030301812 */ /* 0x000fc400078efcff */
        /* <DEDUP_REMOVED lines=8> */
[----:B------:R-:W-:-:S09]  /*de4c0*/  LOP3.LUT P4, RZ, R5, 0x8, RZ, 0xc0, !PT ;  /* 0x0000000805ff7812 */ /* 0x000fd2000788c0ff */
[----:B------:R-:W-:Y:S02]  /*de4d0*/  @P1 LOP3.LUT R48, R48, 0x40000, RZ, 0xfc, !PT ;  /* 0x0004000030301812 */ /* 0x000fe400078efcff */
[C---:B------:R-:W-:Y:S02]  /*de4e0*/  LOP3.LUT P1, RZ, R5.reuse, 0x800, RZ, 0xc0, !PT ;  /* 0x0000080005ff7812 */ /* 0x040fe4000782c0ff */
[----:B------:R-:W-:Y:S02]  /*de4f0*/  LOP3.LUT R48, R48, 0xfff7ffff, RZ, 0xc0, !PT ;  /* 0xfff7ffff30307812 */ /* 0x000fe400078ec0ff */
[----:B------:R-:W-:Y:S02]  /*de500*/  PRMT R7, R40, 0x7772, RZ ;  /* 0x0000777228077816 */ /* 0x000fe400000000ff */
[----:B------:R-:W-:-:S07]  /*de510*/  LOP3.LUT P5, RZ, R5, 0x10, RZ, 0xc0, !PT ;  /* 0x0000001005ff7812 */ /* 0x000fce00078ac0ff */
[----:B------:R-:W-:Y:S02]  /*de520*/  @P1 LOP3.LUT R48, R48, 0x80000, RZ, 0xfc, !PT ;  /* 0x0008000030301812 */ /* 0x000fe400078efcff */
[----:B------:R-:W-:Y:S02]  /*de530*/  LOP3.LUT P1, RZ, R5, 0x400, RZ, 0xc0, !PT ;  /* 0x0000040005ff7812 */ /* 0x000fe4000782c0ff */
[----:B------:R-:W-:Y:S02]  /*de540*/  LOP3.LUT R48, R48, 0xffefffff, RZ, 0xc0, !PT ;  /* 0xffefffff30307812 */ /* 0x000fe400078ec0ff */
[----:B------:R-:W-:-:S09]  /*de550*/  PRMT R40, R40, 0x7773, RZ ;  /* 0x0000777328287816 */ /* 0x000fd200000000ff */
[----:B------:R-:W-:Y:S02]  /*de560*/  @P1 LOP3.LUT R48, R48, 0x100000, RZ, 0xfc, !PT ;  /* 0x0010000030301812 */ /* 0x000fe400078efcff */
[C---:B------:R-:W-:Y:S02]  /*de570*/  LOP3.LUT P1, RZ, R5.reuse, 0x200, RZ, 0xc0, !PT ;  /* 0x0000020005ff7812 */ /* 0x040fe4000782c0ff */
[----:B------:R-:W-:Y:S02]  /*de580*/  LOP3.LUT R48, R48, 0xffdfffff, RZ, 0xc0, !PT ;  /* 0xffdfffff30307812 */ /* 0x000fe400078ec0ff */
[----:B------:R-:W-:Y:S01]  /*de590*/  LOP3.LUT P6, RZ, R5, 0x20, RZ, 0xc0, !PT ;  /* 0x0000002005ff7812 */ /* 0x000fe200078cc0ff */
[----:B--2---:R0:W-:Y:S04]  /*de5a0*/  @P4 STG.E.U8 desc[UR32][R22.64], R7 ;  /* 0x0000000716004986 */ /* 0x0041e8000c101120 */
[----:B0-----:R-:W2:Y:S04]  /*de5b0*/  LDL.LU.64 R22, [R1+0x21c8] ;  /* 0x0021c80001167983 */ /* 0x001ea80000300a00 */
[----:B------:R-:W-:-:S02]  /*de5c0*/  @P1 LOP3.LUT R48, R48, 0x200000, RZ, 0xfc, !PT ;  /* 0x0020000030301812 */ /* 0x000fc400078efcff */
[C---:B------:R-:W-:Y:S02]  /*de5d0*/  LOP3.LUT P1, RZ, R5.reuse, 0x100, RZ, 0xc0, !PT ;  /* 0x0000010005ff7812 */ /* 0x040fe4000782c0ff */
[----:B------:R-:W-:Y:S02]  /*de5e0*/  LOP3.LUT P0, RZ, R5, 0x40, RZ, 0xc0, !PT ;  /* 0x0000004005ff7812 */ /* 0x000fe4000780c0ff */
[----:B------:R-:W-:Y:S02]  /*de5f0*/  LOP3.LUT R48, R48, 0xffbfffff, RZ, 0xc0, !PT ;  /* 0xffbfffff30307812 */ /* 0x000fe400078ec0ff */
[----:B------:R-:W-:-:S07]  /*de600*/  PRMT R7, R44, 0x7770, RZ ;  /* 0x000077702c077816 */ /* 0x000fce00000000ff */
[----:B------:R-:W-:Y:S02]  /*de610*/  @P1 LOP3.LUT R48, R48, 0x400000, RZ, 0xfc, !PT ;  /* 0x0040000030301812 */ /* 0x000fe400078efcff */
[----:B------:R-:W-:Y:S01]  /*de620*/  LOP3.LUT P1, RZ, R5, 0x80, RZ, 0xc0, !PT ;  /* 0x0000008005ff7812 */ /* 0x000fe2000782c0ff */
[----:B---3--:R0:W-:Y:S04]  /*de630*/  @P5 STG.E.U8 desc[UR32][R18.64], R40 ;  /* 0x0000002812005986 */ /* 0x0081e8000c101120 */
[----:B0-----:R-:W3:Y:S04]  /*de640*/  LDL.LU.64 R18, [R1+0x21d8] ;  /* 0x0021d80001127983 */ /* 0x001ee80000300a00 */
[----:B------:R-:W3:Y:S04]  /*de650*/  LDL.LU.64 R8, [R1+0x21e0] ;  /* 0x0021e00001087983 */ /* 0x000ee80000300a00 */
[----:B----4-:R0:W-:Y:S04]  /*de660*/  @P6 STG.E.U8 desc[UR32][R12.64], R7 ;  /* 0x000000070c006986 */ /* 0x0101e8000c101120 */
[----:B------:R-:W4:Y:S04]  /*de670*/  LDL.LU.64 R14, [R1+0x21e8] ;  /* 0x0021e800010e7983 */ /* 0x000f280000300a00 */
[----:B------:R-:W4:Y:S01]  /*de680*/  LDL.LU.64 R50, [R1+0x21f0] ;  /* 0x0021f00001327983 */ /* 0x000f220000300a00 */
[----:B0-----:R-:W-:-:S03]  /*de690*/  PRMT R7, R44, 0x7771, RZ ;  /* 0x000077712c077816 */ /* 0x001fc600000000ff */
[----:B------:R-:W4:Y:S04]  /*de6a0*/  LDL.LU.64 R10, [R1+0x21f8] ;  /* 0x0021f800010a7983 */ /* 0x000f280000300a00 */
[----:B------:R0:W-:Y:S04]  /*de6b0*/  @P0 STG.E.U8 desc[UR32][R52.64], R7 ;  /* 0x0000000734000986 */ /* 0x0001e8000c101120 */
[----:B------:R-:W4:Y:S01]  /*de6c0*/  LDL.LU.64 R12, [R1+0x2200] ;  /* 0x00220000010c7983 */ /* 0x000f220000300a00 */
[----:B0-----:R-:W-:-:S03]  /*de6d0*/  PRMT R7, R44, 0x7772, RZ ;  /* 0x000077722c077816 */ /* 0x001fc600000000ff */
[----:B------:R-:W4:Y:S04]  /*de6e0*/  LDL.LU.64 R52, [R1+0x2208] ;  /* 0x0022080001347983 */ /* 0x000f280000300a00 */
[----:B------:R0:W-:Y:S01]  /*de6f0*/  @P1 STG.E.U8 desc[UR32][R54.64], R7 ;  /* 0x0000000736001986 */ /* 0x0001e2000c101120 */
[----:B------:R-:W-:Y:S02]  /*de700*/  LOP3.LUT P1, RZ, R48, 0x400000, RZ, 0xc0, !PT ;  /* 0x0040000030ff7812 */ /* 0x000fe4000782c0ff */
[----:B------:R-:W-:Y:S01]  /*de710*/  PRMT R44, R44, 0x7773, RZ ;  /* 0x000077732c2c7816 */ /* 0x000fe200000000ff */
[----:B0-----:R-:W4:Y:S10]  /*de720*/  LDL.LU.64 R54, [R1+0x2210] ;  /* 0x0022100001367983 */ /* 0x001f340000300a00 */
[----:B------:R0:W-:Y:S01]  /*de730*/  @P1 STG.E.U8 desc[UR32][R58.64], R44 ;  /* 0x0000002c3a001986 */ /* 0x0001e2000c101120 */
[----:B------:R-:W-:-:S02]  /*de740*/  LOP3.LUT P1, RZ, R48, 0x200000, RZ, 0xc0, !PT ;  /* 0x0020000030ff7812 */ /* 0x000fc4000782c0ff */
[----:B------:R-:W-:Y:S01]  /*de750*/  PRMT R7, R17, 0x7770, RZ ;  /* 0x0000777011077816 */ /* 0x000fe200000000ff */
[----:B0-----:R-:W4:Y:S10]  /*de760*/  LDL.LU.64 R58, [R1+0x2218] ;  /* 0x00221800013a7983 */ /* 0x001f340000300a00 */
[----:B------:R0:W-:Y:S04]  /*de770*/  @P1 STG.E.U8 desc[UR32][R56.64], R7 ;  /* 0x0000000738001986 */ /* 0x0001e8000c101120 */
[----:B0-----:R-:W4:Y:S01]  /*de780*/  LDL.LU.64 R56, [R1+0x2220] ;  /* 0x0022200001387983 */ /* 0x001f220000300a00 */
[----:B------:R-:W-:-:S02]  /*de790*/  LOP3.LUT P1, RZ, R48, 0x100000, RZ, 0xc0, !PT ;  /* 0x0010000030ff7812 */ /* 0x000fc4000782c0ff */
[----:B------:R-:W-:-:S11]  /*de7a0*/  PRMT R7, R17, 0x7771, RZ ;  /* 0x0000777111077816 */ /* 0x000fd600000000ff */
[----:B------:R0:W-:Y:S01]  /*de7b0*/  @P1 STG.E.U8 desc[UR32][R26.64], R7 ;  /* 0x000000071a001986 */ /* 0x0001e2000c101120 */
[----:B------:R-:W-:Y:S02]  /*de7c0*/  LOP3.LUT P1, RZ, R48, 0x80000, RZ, 0xc0, !PT ;  /* 0x0008000030ff7812 */ /* 0x000fe4000782c0ff */
[C---:B0-----:R-:W-:Y:S01]  /*de7d0*/  PRMT R7, R17.reuse, 0x7772, RZ ;  /* 0x0000777211077816 */ /* 0x041fe200000000ff */
[----:B------:R-:W4:Y:S01]  /*de7e0*/  LDL.LU.64 R26, [R1+0x4df8] ;  /* 0x004df800011a7983 */ /* 0x000f220000300a00 */
[----:B------:R-:W-:-:S09]  /*de7f0*/  PRMT R17, R17, 0x7773, RZ ;  /* 0x0000777311117816 */ /* 0x000fd200000000ff */
[----:B--2---:R0:W-:Y:S01]  /*de800*/  @P1 STG.E.U8 desc[UR32][R22.64], R7 ;  /* 0x0000000716001986 */ /* 0x0041e2000c101120 */
[----:B------:R-:W-:Y:S02]  /*de810*/  LOP3.LUT P1, RZ, R48, 0x40000, RZ, 0xc0, !PT ;  /* 0x0004000030ff7812 */ /* 0x000fe4000782c0ff */
[----:B0-----:R-:W-:Y:S01]  /*de820*/  PRMT R7, R21, 0x7770, RZ ;  /* 0x0000777015077816 */ /* 0x001fe200000000ff */
[----:B------:R-:W2:Y:S01]  /*de830*/  LDL.LU.64 R22, [R1+0x4df0] ;  /* 0x004df00001167983 */ /* 0x000ea20000300a00 */
[C---:B------:R-:W-:Y:S02]  /*de840*/  LOP3.LUT P2, RZ, R5.reuse, 0x10000, RZ, 0xc0, !PT ;  /* 0x0001000005ff7812 */ /* 0x040fe4000784c0ff */
[C---:B------:R-:W-:Y:S02]  /*de850*/  LOP3.LUT P3, RZ, R5.reuse, 0x20000, RZ, 0xc0, !PT ;  /* 0x0002000005ff7812 */ /* 0x040fe4000786c0ff */
[C---:B------:R-:W-:Y:S02]  /*de860*/  LOP3.LUT P4, RZ, R5.reuse, 0x40000, RZ, 0xc0, !PT ;  /* 0x0004000005ff7812 */ /* 0x040fe4000788c0ff */
[----:B------:R-:W-:-:S02]  /*de870*/  LOP3.LUT P5, RZ, R5, 0x80000, RZ, 0xc0, !PT ;  /* 0x0008000005ff7812 */ /* 0x000fc400078ac0ff */
[C---:B------:R-:W-:Y:S02]  /*de880*/  LOP3.LUT P6, RZ, R5.reuse, 0x100000, RZ, 0xc0, !PT ;  /* 0x0010000005ff7812 */ /* 0x040fe400078cc0ff */
[----:B------:R-:W-:Y:S01]  /*de890*/  LOP3.LUT P0, RZ, R5, 0x200000, RZ, 0xc0, !PT ;  /* 0x0020000005ff7812 */ /* 0x000fe2000780c0ff */
[----:B---3--:R0:W-:Y:S01]  /*de8a0*/  @P1 STG.E.U8 desc[UR32][R18.64], R17 ;  /* 0x0000001112001986 */ /* 0x0081e2000c101120 */
[----:B------:R-:W-:-:S03]  /*de8b0*/  LOP3.LUT P1, RZ, R48, 0x20000, RZ, 0xc0, !PT ;  /* 0x0002000030ff7812 */ /* 0x000fc6000782c0ff */
[----:B0-----:R-:W3:Y:S10]  /*de8c0*/  LDL.LU.64 R18, [R1+0x4de8] ;  /* 0x004de80001127983 */ /* 0x001ef40000300a00 */
[----:B------:R0:W-:Y:S01]  /*de8d0*/  @P1 STG.E.U8 desc[UR32][R8.64], R7 ;  /* 0x0000000708001986 */ /* 0x0001e2000c101120 */
[----:B------:R-:W-:-:S02]  /*de8e0*/  LOP3.LUT P1, RZ, R48, 0x10000, RZ, 0xc0, !PT ;  /* 0x0001000030ff7812 */ /* 0x000fc4000782c0ff */
[----:B0-----:R-:W-:-:S11]  /*de8f0*/  PRMT R7, R21, 0x7771, RZ ;  /* 0x0000777115077816 */ /* 0x001fd600000000ff */
[----:B----4-:R0:W-:Y:S01]  /*de900*/  @P1 STG.E.U8 desc[UR32][R14.64], R7 ;  /* 0x000000070e001986 */ /* 0x0101e2000c101120 */
[----:B------:R-:W-:Y:S02]  /*de910*/  LOP3.LUT P1, RZ, R48, 0x8000, RZ, 0xc0, !PT ;  /* 0x0000800030ff7812 */ /* 0x000fe4000782c0ff */
[C---:B0-----:R-:W-:Y:S02]  /*de920*/  PRMT R7, R21.reuse, 0x7772, RZ ;  /* 0x0000777215077816 */ /* 0x041fe400000000ff */
[----:B------:R-:W-:-:S09]  /*de930*/  PRMT R21, R21, 0x7773, RZ ;  /* 0x0000777315157816 */ /* 0x000fd200000000ff */
[----:B------:R0:W-:Y:S04]  /*de940*/  @P1 STG.E.U8 desc[UR32][R50.64], R7 ;  /* 0x0000000732001986 */ /* 0x0001e8000c101120 */
[----:B------:R-:W-:Y:S01]  /*de950*/  @P2 STG.E.U8 desc[UR32][R10.64], R21 ;  /* 0x000000150a002986 */ /* 0x000fe2000c101120 */
[----:B0-----:R-:W-:-:S05]  /*de960*/  PRMT R7, R25, 0x7770, RZ ;  /* 0x0000777019077816 */ /* 0x001fca00000000ff */
        /* <DEDUP_REMOVED lines=8> */
[----:B------:R0:W-:Y:S04]  /*de9f0*/  @P0 STG.E.U8 desc[UR32][R56.64], R7 ;  /* 0x0000000738000986 */ /* 0x0001e8000c101120 */
[----:B0-----:R-:W4:Y:S04]  /*dea00*/  LDL.LU.64 R56, [R1+0x2228] ;  /* 0x0022280001387983 */ /* 0x001f280000300a00 */
[----:B------:R-:W2:Y:S04]  /*dea10*/  LDL.LU.64 R10, [R1+0x2238] ;  /* 0x00223800010a7983 */ /* 0x000ea80000300a00 */
[----:B------:R-:W3:Y:S04]  /*dea20*/  LDL.LU.64 R12, [R1+0x2230] ;  /* 0x00223000010c7983 */ /* 0x000ee80000300a00 */
[----:B------:R-:W3:Y:S04]  /*dea30*/  LDL.LU.64 R52, [R1+0x2240] ;  /* 0x0022400001347983 */ /* 0x000ee80000300a00 */
[----:B------:R-:W3:Y:S01]  /*dea40*/  LDL.LU.64 R54, [R1+0x2250] ;  /* 0x0022500001367983 */ /* 0x000ee20000300a00 */
[----:B------:R-:W-:-:S03]  /*dea50*/  LOP3.LUT P4, RZ, R5, 0x400000, RZ, 0xc0, !PT ;  /* 0x0040000005ff7812 */ /* 0x000fc6000788c0ff */
[----:B------:R-:W3:Y:S01]  /*dea60*/  LDL.LU.64 R58, [R1+0x2248] ;  /* 0x00224800013a7983 */ /* 0x000ee20000300a00 */
        /* <DEDUP_REMOVED lines=15> */
[----:B----4-:R0:W-:Y:S04]  /*deb60*/  @P4 STG.E.U8 desc[UR32][R56.64], R7 ;  /* 0x0000000738004986 */ /* 0x0101e8000c101120 */
[----:B0-----:R-:W4:Y:S04]  /*deb70*/  LDL.LU.64 R56, [R1+0x2258] ;  /* 0x0022580001387983 */ /* 0x001f280000300a00 */
[----:B------:R-:W4:Y:S02]  /*deb80*/  LDL.LU.64 R24, [R1+0x2260] ;  /* 0x0022600001187983 */ /* 0x000f240000300a00 */
        /* <DEDUP_REMOVED lines=9> */
[C---:B------:R-:W-:Y:S02]  /*dec20*/  LOP3.LUT P1, RZ, R5.reuse, 0x10000000, RZ, 0xc0, !PT ;  /* 0x1000000005ff7812 */ /* 0x040fe4000782c0ff */
[----:B------:R-:W-:Y:S01]  /*dec30*/  LOP3.LUT R48, R48, 0xffffdfff, RZ, 0xc0, !PT ;  /* 0xffffdfff30307812 */ /* 0x000fe200078ec0ff */
[----:B------:R-:W4:Y:S01]  /*dec40*/  LDL.LU.64 R50, [R1+0x2288] ;  /* 0x0022880001327983 */ /* 0x000f220000300a00 */
[----:B------:R-:W-:-:S09]  /*dec50*/  LOP3.LUT P6, RZ, R5, 0x1000000, RZ, 0xc0, !PT ;  /* 0x0100000005ff7812 */ /* 0x000fd200078cc0ff */
[----:B------:R-:W-:Y:S02]  /*dec60*/  @P1 LOP3.LUT R48, R48, 0x2000, RZ, 0xfc, !PT ;  /* 0x0000200030301812 */ /* 0x000fe400078efcff */
[C---:B------:R-:W-:Y:S02]  /*dec70*/  LOP3.LUT P1, RZ, R5.reuse, 0x8000000, RZ, 0xc0, !PT ;  /* 0x0800000005ff7812 */ /* 0x040fe4000782c0ff */
[----:B------:R-:W-:Y:S02]  /*dec80*/  LOP3.LUT P0, RZ, R5, 0x2000000, RZ, 0xc0, !PT ;  /* 0x0200000005ff7812 */ /* 0x000fe4000780c0ff */
[----:B------:R-:W-:Y:S02]  /*dec90*/  LOP3.LUT R48, R48, 0xffffbfff, RZ, 0xc0, !PT ;  /* 0xffffbfff30307812 */ /* 0x000fe400078ec0ff */
[C---:B------:R-:W-:Y:S02]  /*deca0*/  PRMT R7, R29.reuse, 0x7772, RZ ;  /* 0x000077721d077816 */ /* 0x040fe400000000ff */
[----:B------:R-:W-:-:S03]  /*decb0*/  PRMT R29, R29, 0x7773, RZ ;  /* 0x000077731d1d7816 */ /* 0x000fc600000000ff */
[----:B--2---:R0:W-:Y:S02]  /*decc0*/  @P5 STG.E.U8 desc[UR32][R10.64], R7 ;  /* 0x000000070a005986 */ /* 0x0041e4000c101120 */
[----:B------:R-:W-:Y:S02]  /*decd0*/  @P1 LOP3.LUT R48, R48, 0x4000, RZ, 0xfc, !PT ;  /* 0x0000400030301812 */ /* 0x000fe400078efcff */
[----:B------:R-:W-:Y:S01]  /*dece0*/  LOP3.LUT P1, RZ, R5, 0x4000000, RZ, 0xc0, !PT ;  /* 0x0400000005ff7812 */ /* 0x000fe2000782c0ff */
[----:B---3--:R1:W-:Y:S01]  /*decf0*/  @P6 STG.E.U8 desc[UR32][R12.64], R29 ;  /* 0x0000001d0c006986 */ /* 0x0083e2000c101120 */
[----:B0-----:R-:W-:-:S03]  /*ded00*/  PRMT R7, R33, 0x7770, RZ ;  /* 0x0000777021077816 */ /* 0x001fc600000000ff */
[----:B------:R-:W2:Y:S04]  /*ded10*/  LDL.LU.64 R10, [R1+0x2290] ;  /* 0x00229000010a7983 */ /* 0x000ea80000300a00 */
[----:B------:R0:W-:Y:S04]  /*ded20*/  @P0 STG.E.U8 desc[UR32][R52.64], R7 ;  /* 0x0000000734000986 */ /* 0x0001e8000c101120 */
[----:B-1----:R-:W3:Y:S01]  /*ded30*/  LDL.LU.64 R12, [R1+0x2298] ;  /* 0x00229800010c7983 */ /* 0x002ee20000300a00 */
        /* <DEDUP_REMOVED lines=8> */
[----:B------:R-:W-:Y:S01]  /*dedc0*/  PRMT R33, R33, 0x7773, RZ ;  /* 0x0000777321217816 */ /* 0x000fe200000000ff */
[----:B0-----:R-:W3:Y:S10]  /*dedd0*/  LDL.LU.64 R58, [R1+0x22b8] ;  /* 0x0022b800013a7983 */ /* 0x001ef40000300a00 */
[----:B----4-:R0:W-:Y:S04]  /*dede0*/  @P1 STG.E.U8 desc[UR32][R56.64], R33 ;  /* 0x0000002138001986 */ /* 0x0101e8000c101120 */
        /* <DEDUP_REMOVED lines=18> */
[C---:B------:R-:W-:Y:S02]  /*def10*/  LOP3.LUT P3, RZ, R6.reuse, 0x10, RZ, 0xc0, !PT ;  /* 0x0000001006ff7812 */ /* 0x040fe4000786c0ff */
[----:B------:R-:W-:Y:S02]  /*def20*/  LOP3.LUT P4, RZ, R6, 0x20, RZ, 0xc0, !PT ;  /* 0x0000002006ff7812 */ /* 0x000fe4000788c0ff */
[----:B0-----:R-:W-:-:S07]  /*def30*/  PRMT R7, R41, 0x7771, RZ ;  /* 0x0000777129077816 */ /* 0x001fce00000000ff */
[----:B------:R0:W-:Y:S01]  /*def40*/  @P1 STG.E.U8 desc[UR32][R50.64], R7 ;  /* 0x0000000732001986 */ /* 0x0001e2000c101120 */
[----:B------:R-:W-:Y:S02]  /*def50*/  LOP3.LUT P5, RZ, R6, 0x40, RZ, 0xc0, !PT ;  /* 0x0000004006ff7812 */ /* 0x000fe400078ac0ff */
[C---:B0-----:R-:W-:Y:S02]  /*def60*/  PRMT R7, R41.reuse, 0x7772, RZ ;  /* 0x0000777229077816 */ /* 0x041fe400000000ff */
[----:B------:R-:W-:-:S03]  /*def70*/  PRMT R41, R41, 0x7773, RZ ;  /* 0x0000777329297816 */ /* 0x000fc600000000ff */
[----:B--2---:R0:W-:Y:S01]  /*def80*/  @P2 STG.E.U8 desc[UR32][R10.64], R7 ;  /* 0x000000070a002986 */ /* 0x0041e2000c101120 */
[C---:B------:R-:W-:Y:S02]  /*def90*/  LOP3.LUT P6, RZ, R6.reuse, 0x80, RZ, 0xc0, !PT ;  /* 0x0000008006ff7812 */ /* 0x040fe400078cc0ff */
[----:B------:R-:W-:Y:S01]  /*defa0*/  LOP3.LUT P0, RZ, R6, 0x100, RZ, 0xc0, !PT ;  /* 0x0000010006ff7812 */ /* 0x000fe2000780c0ff */
[----:B---3--:R-:W-:Y:S01]  /*defb0*/  @P3 STG.E.U8 desc[UR32][R12.64], R41 ;  /* 0x000000290c003986 */ /* 0x008fe2000c101120 */
[----:B0-----:R-:W-:-:S05]  /*defc0*/  PRMT R7, R45, 0x7770, RZ ;  /* 0x000077702d077816 */ /* 0x001fca00000000ff */
[----:B------:R0:W-:Y:S02]  /*defd0*/  @P4 STG.E.U8 desc[UR32][R52.64], R7 ;  /* 0x0000000734004986 */ /* 0x0001e4000c101120 */
[----:B0-----:R-:W-:-:S05]  /*defe0*/  PRMT R7, R45, 0x7771, RZ ;  /* 0x000077712d077816 */ /* 0x001fca00000000ff */
[----:B------:R0:W-:Y:S02]  /*deff0*/  @P5 STG.E.U8 desc[UR32][R54.64], R7 ;  /* 0x0000000736005986 */ /* 0x0001e4000c101120 */
[C---:B0-----:R-:W-:Y:S02]  /*df000*/  PRMT R7, R45.reuse, 0x7772, RZ ;  /* 0x000077722d077816 */ /* 0x041fe400000000ff */
[----:B------:R-:W-:-:S03]  /*df010*/  PRMT R45, R45, 0x7773, RZ ;  /* 0x000077732d2d7816 */ /* 0x000fc600000000ff */
[----:B------:R-:W-:Y:S04]  /*df020*/  @P6 STG.E.U8 desc[UR32][R58.64], R7 ;  /* 0x000000073a006986 */ /* 0x000fe8000c101120 */
[----:B----4-:R0:W-:Y:S04]  /*df030*/  @P0 STG.E.U8 desc[UR32][R56.64], R45 ;  /* 0x0000002d38000986 */ /* 0x0101e8000c101120 */
        /* <DEDUP_REMOVED lines=23> */
[----:B0-----:R-:W2:Y:S04]  /*df1b0*/  LDL.LU.64 R56, [R1+0x22f0] ;  /* 0x0022f00001387983 */ /* 0x001ea80000300a00 */
[----:B------:R-:W2:Y:S02]  /*df1c0*/  LDL.LU.64 R24, [R1+0x22f8] ;  /* 0x0022f80001187983 */ /* 0x000ea40000300a00 */
[----:B------:R-:W-:-:S02]  /*df1d0*/  @P1 LOP3.LUT R48, R48, 0x8, RZ, 0xfc, !PT ;  /* 0x0000000830301812 */ /* 0x000fc400078efcff */
[----:B------:R-:W2:Y:S01]  /*df1e0*/  LDL.LU.64 R20, [R1+0x2300] ;  /* 0x0023000001147983 */ /* 0x000ea20000300a00 */
[----:B------:R-:W-:Y:S02]  /*df1f0*/  LOP3.LUT P1, RZ, R6, 0x10000, RZ, 0xc0, !PT ;  /* 0x0001000006ff7812 */ /* 0x000fe4000782c0ff */
[----:B------:R-:W-:Y:S01]  /*df200*/  LOP3.LUT R48, R48, 0xffffffef, RZ, 0xc0, !PT ;  /* 0xffffffef30307812 */ /* 0x000fe200078ec0ff */
[----:B------:R-:W2:Y:S04]  /*df210*/  LDL.LU.64 R16, [R1+0x2308] ;  /* 0x0023080001107983 */ /* 0x000ea80000300a00 */
[----:B------:R-:W2:Y:S01]  /*df220*/  LDL.LU.64 R8, [R1+0x2310] ;  /* 0x0023100001087983 */ /* 0x000ea20000300a00 */
[C---:B------:R-:W-:Y:S02]  /*df230*/  LOP3.LUT P5, RZ, R6.reuse, 0x400, RZ, 0xc0, !PT ;  /* 0x0000040006ff7812 */ /* 0x040fe400078ac0ff */
[----:B------:R-:W-:Y:S01]  /*df240*/  LOP3.LUT P6, RZ, R6, 0x800, RZ, 0xc0, !PT ;  /* 0x0000080006ff7812 */ /* 0x000fe200078cc0ff */
[----:B------:R-:W2:Y:S02]  /*df250*/  LDL.LU.64 R14, [R1+0x2318] ;  /* 0x00231800010e7983 */ /* 0x000ea40000300a00 */
[----:B------:R-:W-:-:S02]  /*df260*/  @P1 LOP3.LUT R48, R48, 0x10, RZ, 0xfc, !PT ;  /* 0x0000001030301812 */ /* 0x000fc400078efcff */
[----:B------:R-:W-:Y:S01]  /*df270*/  LOP3.LUT P1, RZ, R6, 0x8000, RZ, 0xc0, !PT ;  /* 0x0000800006ff7812 */ /* 0x000fe2000782c0ff */
[----:B------:R-:W2:Y:S01]  /*df280*/  LDL.LU.64 R50, [R1+0x2320] ;  /* 0x0023200001327983 */ /* 0x000ea20000300a00 */
[----:B------:R-:W-:-:S11]  /*df290*/  LOP3.LUT R48, R48, 0xffffffdf, RZ, 0xc0, !PT ;  /* 0xffffffdf30307812 */ /* 0x000fd600078ec0ff */
[----:B------:R-:W-:Y:S02]  /*df2a0*/  @P1 LOP3.LUT R48, R48, 0x20, RZ, 0xfc, !PT ;  /* 0x0000002030301812 */ /* 0x000fe400078efcff */
[----:B------:R-:W-:Y:S02]  /*df2b0*/  LOP3.LUT P1, RZ, R6, 0x4000, RZ, 0xc0, !PT ;  /* 0x0000400006ff7812 */ /* 0x000fe4000782c0ff */
[----:B------:R-:W-:Y:S02]  /*df2c0*/  LOP3.LUT R48, R48, 0xffffffbf, RZ, 0xc0, !PT ;  /* 0xffffffbf30307812 */ /* 0x000fe400078ec0ff */
[----:B------:R-:W-:Y:S02]  /*df2d0*/  PRMT R7, R18, 0x7771, RZ ;  /* 0x0000777112077816 */ /* 0x000fe400000000ff */
[----:B------:R-:W-:-:S03]  /*df2e0*/  LOP3.LUT P0, RZ, R6, 0x1000, RZ, 0xc0, !PT ;  /* 0x0000100006ff7812 */ /* 0x000fc6000780c0ff */
[----:B---3--:R0:W-:Y:S04]  /*df2f0*/  @P5 STG.E.U8 desc[UR32][R10.64], R7 ;  /* 0x000000070a005986 */ /* 0x0081e8000c101120 */
[----:B------:R-:W-:Y:S02]  /*df300*/  @P1 LOP3.LUT R48, R48, 0x40, RZ, 0xfc, !PT ;  /* 0x0000004030301812 */ /* 0x000fe400078efcff */
[----:B------:R-:W-:Y:S02]  /*df310*/  LOP3.LUT P1, RZ, R6, 0x2000, RZ, 0xc0, !PT ;  /* 0x0000200006ff7812 */ /* 0x000fe4000782c0ff */
[C---:B0-----:R-:W-:Y:S01]  /*df320*/  PRMT R7, R18.reuse, 0x7772, RZ ;  /* 0x0000777212077816 */ /* 0x041fe200000000ff */
[----:B------:R-:W3:Y:S01]  /*df330*/  LDL.LU.64 R10, [R1+0x2328] ;  /* 0x00232800010a7983 */ /* 0x000ee20000300a00 */
[----:B------:R-:W-:-:S03]  /*df340*/  PRMT R18, R18, 0x7773, RZ ;  /* 0x0000777312127816 */ /* 0x000fc600000000ff */
[----:B----4-:R0:W-:Y:S04]  /*df350*/  @P6 STG.E.U8 desc[UR32][R12.64], R7 ;  /* 0x000000070c006986 */ /* 0x0101e8000c101120 */
[----:B------:R1:W-:Y:S01]  /*df360*/  @P0 STG.E.U8 desc[UR32][R52.64], R18 ;  /* 0x0000001234000986 */ /* 0x0003e2000c101120 */
[----:B0-----:R-:W-:-:S03]  /*df370*/  PRMT R7, R22, 0x7770, RZ ;  /* 0x0000777016077816 */ /* 0x001fc600000000ff */
[----:B------:R-:W4:Y:S04]  /*df380*/  LDL.LU.64 R12, [R1+0x2340] ;  /* 0x00234000010c7983 */ /* 0x000f280000300a00 */
[----:B------:R0:W-:Y:S01]  /*df390*/  @P1 STG.E.U8 desc[UR32][R54.64], R7 ;  /* 0x0000000736001986 */ /* 0x0001e2000c101120 */
[----:B------:R-:W-:-:S03]  /*df3a0*/  LOP3.LUT P1, RZ, R48, 0x40, RZ, 0xc0, !PT ;  /* 0x0000004030ff7812 */ /* 0x000fc6000782c0ff */
[----:B-1----:R-:W4:Y:S01]  /*df3b0*/  LDL.LU.64 R52, [R1+0x2338] ;  /* 0x0023380001347983 */ /* 0x002f220000300a00 */
        /* <DEDUP_REMOVED lines=9> */
[----:B------:R-:W-:Y:S02]  /*df450*/  PRMT R22, R22, 0x7773, RZ ;  /* 0x0000777316167816 */ /* 0x000fe400000000ff */
[----:B------:R-:W-:-:S09]  /*df460*/  PRMT R7, R26, 0x7770, RZ ;  /* 0x000077701a077816 */ /* 0x000fd200000000ff */
[----:B------:R-:W-:Y:S01]  /*df470*/  @P1 STG.E.U8 desc[UR32][R24.64], R22 ;  /* 0x0000001618001986 */ /* 0x000fe2000c101120 */
[----:B------:R-:W-:-:S13]  /*df480*/  LOP3.LUT P1, RZ, R48, 0x8, RZ, 0xc0, !PT ;  /* 0x0000000830ff7812 */ /* 0x000fda000782c0ff */
        /* <DEDUP_REMOVED lines=9> */
[----:B------:R-:W-:-:S09]  /*df520*/  LOP3.LUT P2, RZ, R6, 0x400000, RZ, 0xc0, !PT ;  /* 0x0040000006ff7812 */ /* 0x000fd2000784c0ff */
[----:B------:R-:W-:Y:S01]  /*df530*/  @P1 STG.E.U8 desc[UR32][R14.64], R26 ;  /* 0x0000001a0e001986 */ /* 0x000fe2000c101120 */
[----:B------:R-:W-:Y:S02]  /*df540*/  LOP3.LUT P1, RZ, R5, 0x80000000, RZ, 0xc0, !PT ;  /* 0x8000000005ff7812 */ /* 0x000fe4000782c0ff */
[----:B0-----:R-:W-:Y:S02]  /*df550*/  PRMT R7, R30, 0x7770, RZ ;  /* 0x000077701e077816 */ /* 0x001fe400000000ff */
[C---:B------:R-:W-:Y:S02]  /*df560*/  LOP3.LUT P3, RZ, R6.reuse, 0x800000, RZ, 0xc0, !PT ;  /* 0x0080000006ff7812 */ /* 0x040fe4000786c0ff */
[C---:B------:R-:W-:Y:S02]  /*df570*/  LOP3.LUT P4, RZ, R6.reuse, 0x1000000, RZ, 0xc0, !PT ;  /* 0x0100000006ff7812 */ /* 0x040fe4000788c0ff */
[----:B------:R-:W-:-:S05]  /*df580*/  LOP3.LUT P5, RZ, R6, 0x2000000, RZ, 0xc0, !PT ;  /* 0x0200000006ff7812 */ /* 0x000fca00078ac0ff */
[----:B------:R0:W-:Y:S01]  /*df590*/  @P1 STG.E.U8 desc[UR32][R50.64], R7 ;  /* 0x0000000732001986 */ /* 0x0001e2000c101120 */
[----:B------:R-:W-:Y:S02]  /*df5a0*/  LOP3.LUT P6, RZ, R6, 0x4000000, RZ, 0xc0, !PT ;  /* 0x0400000006ff7812 */ /* 0x000fe400078cc0ff */
[----:B0-----:R-:W-:-:S05]  /*df5b0*/  PRMT R7, R30, 0x7771, RZ ;  /* 0x000077711e077816 */ /* 0x001fca00000000ff */
[----:B---3--:R0:W-:Y:S01]  /*df5c0*/  @P2 STG.E.U8 desc[UR32][R10.64], R7 ;  /* 0x000000070a002986 */ /* 0x0081e2000c101120 */
[----:B------:R-:W-:Y:S02]  /*df5d0*/  LOP3.LUT P0, RZ, R6, 0x8000000, RZ, 0xc0, !PT ;  /* 0x0800000006ff7812 */ /* 0x000fe4000780c0ff */
[C---:B0-----:R-:W-:Y:S02]  /*df5e0*/  PRMT R7, R30.reuse, 0x7772, RZ ;  /* 0x000077721e077816 */ /* 0x041fe400000000ff */
[----:B------:R-:W-:-:S03]  /*df5f0*/  PRMT R30, R30, 0x7773, RZ ;  /* 0x000077731e1e7816 */ /* 0x000fc600000000ff */
[----:B----4-:R0:W-:Y:S04]  /*df600*/  @P3 STG.E.U8 desc[UR32][R12.64], R7 ;  /* 0x000000070c003986 */ /* 0x0101e8000c101120 */
[----:B------:R-:W-:Y:S01]  /*df610*/  @P4 STG.E.U8 desc[UR32][R52.64], R30 ;  /* 0x0000001e34004986 */ /* 0x000fe2000c101120 */
        /* <DEDUP_REMOVED lines=32> */
[----:B------:R-:W-:Y:S01]  /*df820*/  LOP3.LUT P1, RZ, R4, 0x8, RZ, 0xc0, !PT ;  /* 0x0000000804ff7812 */ /* 0x000fe2000782c0ff */
[----:B------:R-:W2:Y:S01]  /*df830*/  LDL.LU.64 R20, [R1+0x2398] ;  /* 0x0023980001147983 */ /* 0x000ea20000300a00 */
        /* <DEDUP_REMOVED lines=9> */
[----:B------:R-:W-:-:S09]  /*df8d0*/  LOP3.LUT P6, RZ, R6, 0x40000000, RZ, 0xc0, !PT ;  /* 0x4000000006ff7812 */ /* 0x000fd200078cc0ff */
[----:B------:R-:W-:Y:S02]  /*df8e0*/  @P1 LOP3.LUT R5, R5, 0x20000000, RZ, 0xfc, !PT ;  /* 0x2000000005051812 */ /* 0x000fe400078efcff */
[----:B------:R-:W-:Y:S02]  /*df8f0*/  LOP3.LUT P1, RZ, R4, 0x2, RZ, 0xc0, !PT ;  /* 0x0000000204ff7812 */ /* 0x000fe4000782c0ff */
[----:B------:R-:W-:Y:S02]  /*df900*/  LOP3.LUT P0, RZ, R6, 0x80000000, RZ, 0xc0, !PT ;  /* 0x8000000006ff7812 */ /* 0x000fe4000780c0ff */
[----:B------:R-:W-:Y:S02]  /*df910*/  LOP3.LUT R5, R5, 0xbfffffff, RZ, 0xc0, !PT ;  /* 0xbfffffff05057812 */ /* 0x000fe400078ec0ff */
[----:B------:R-:W-:-:S05]  /*df920*/  PRMT R6, R38, 0x7770, RZ ;  /* 0x0000777026067816 */ /* 0x000fca00000000ff */
[----:B---3--:R0:W-:Y:S02]  /*df930*/  @P5 STG.E.U8 desc[UR32][R10.64], R6 ;  /* 0x000000060a005986 */ /* 0x0081e4000c101120 */
[----:B------:R-:W-:Y:S02]  /*df940*/  @P1 LOP3.LUT R5, R5, 0x40000000, RZ, 0xfc, !PT ;  /* 0x4000000005051812 */ /* 0x000fe400078efcff */
[----:B------:R-:W-:Y:S02]  /*df950*/  LOP3.LUT P1, RZ, R4, 0x1, RZ, 0xc0, !PT ;  /* 0x0000000104ff7812 */ /* 0x000fe4000782c0ff */
[C---:B0-----:R-:W-:Y:S01]  /*df960*/  PRMT R6, R38.reuse, 0x7771, RZ ;  /* 0x0000777126067816 */ /* 0x041fe200000000ff */
[----:B------:R-:W3:Y:S04]  /*df970*/  LDL.LU.64 R10, [R1+0x23b0] ;  /* 0x0023b000010a7983 */ /* 0x000ee80000300a00 */
[----:B----4-:R0:W-:Y:S02]  /*df980*/  @P6 STG.E.U8 desc[UR32][R12.64], R6 ;  /* 0x000000060c006986 */ /* 0x0101e4000c101120 */
[----:B0-----:R-:W-:-:S02]  /*df990*/  PRMT R6, R38, 0x7772, RZ ;  /* 0x0000777226067816 */ /* 0x001fc400000000ff */
[----:B------:R-:W4:Y:S01]  /*df9a0*/  LDL.LU.64 R12, [R1+0x23c8] ;  /* 0x0023c800010c7983 */ /* 0x000f220000300a00 */
[----:B------:R-:W-:-:S03]  /*df9b0*/  PRMT R38, R38, 0x7773, RZ ;  /* 0x0000777326267816 */ /* 0x000fc600000000ff */
[----:B------:R0:W-:Y:S04]  /*df9c0*/  @P0 STG.E.U8 desc[UR32][R52.64], R6 ;  /* 0x0000000634000986 */ /* 0x0001e8000c101120 */
[----:B------:R1:W-:Y:S01]  /*df9d0*/  @P1 STG.E.U8 desc[UR32][R54.64], R38 ;  /* 0x0000002636001986 */ /* 0x0003e2000c101120 */
[C---:B------:R-:W-:Y:S02]  /*df9e0*/  LOP3.LUT P1, RZ, R5.reuse, 0x40000000, RZ, 0xc0, !PT ;  /* 0x4000000005ff7812 */ /* 0x040fe4000782c0ff */
[----:B0-----:R-:W-:Y:S01]  /*df9f0*/  PRMT R6, R42, 0x7770, RZ ;  /* 0x000077702a067816 */ /* 0x001fe200000000ff */
[----:B------:R-:W4:Y:S04]  /*dfa00*/  LDL.LU.64 R52, [R1+0x23d0] ;  /* 0x0023d00001347983 */ /* 0x000f280000300a00 */
[----:B-1----:R-:W4:Y:S06]  /*dfa10*/  LDL.LU.64 R54, [R1+0x23d8] ;  /* 0x0023d80001367983 */ /* 0x002f2c0000300a00 */
[----:B------:R0:W-:Y:S01]  /*dfa20*/  @P1 STG.E.U8 desc[UR32][R58.64], R6 ;  /* 0x000000063a001986 */ /* 0x0001e2000c101120 */
[----:B------:R-:W-:-:S03]  /*dfa30*/  LOP3.LUT P1, RZ, R5, 0x20000000, RZ, 0xc0, !PT ;  /* 0x2000000005ff7812 */ /* 0x000fc6000782c0ff */
[----:B0-----:R-:W4:Y:S01]  /*dfa40*/  LDL.LU.64 R58, [R1+0x23e0] ;  /* 0x0023e000013a7983 */ /* 0x001f220000300a00 */
[----:B------:R-:W-:-:S09]  /*dfa50*/  PRMT R6, R42, 0x7771, RZ ;  /* 0x000077712a067816 */ /* 0x000fd200000000ff */
[----:B--2---:R0:W-:Y:S04]  /*dfa60*/  @P1 STG.E.U8 desc[UR32][R56.64], R6 ;  /* 0x0000000638001986 */ /* 0x0041e8000c101120 */
[----:B0-----:R-:W2:Y:S01]  /*dfa70*/  LDL.LU.64 R56, [R1+0x23e8] ;  /* 0x0023e80001387983 */ /* 0x001ea20000300a00 */
[----:B------:R-:W-:Y:S02]  /*dfa80*/  LOP3.LUT P1, RZ, R5, 0x10000000, RZ, 0xc0, !PT ;  /* 0x1000000005ff7812 */ /* 0x000fe4000782c0ff */
[C---:B------:R-:W-:Y:S02]  /*dfa90*/  PRMT R6, R42.reuse, 0x7772, RZ ;  /* 0x000077722a067816 */ /* 0x040fe400000000ff */
[----:B------:R-:W-:-:S09]  /*dfaa0*/  PRMT R42, R42, 0x7773, RZ ;  /* 0x000077732a2a7816 */ /* 0x000fd200000000ff */
[----:B------:R0:W-:Y:S01]  /*dfab0*/  @P1 STG.E.U8 desc[UR32][R24.64], R6 ;  /* 0x0000000618001986 */ /* 0x0001e2000c101120 */
        /* <DEDUP_REMOVED lines=13> */
[----:B------:R-:W-:Y:S02]  /*dfb90*/  LOP3.LUT P3, RZ, R4, 0x400, RZ, 0xc0, !PT ;  /* 0x0000040004ff7812 */ /* 0x000fe4000786c0ff */
[----:B------:R-:W-:Y:S02]  /*dfba0*/  PRMT R46, R46, 0x7773, RZ ;  /* 0x000077732e2e7816 */ /* 0x000fe400000000ff */
[----:B------:R-:W-:Y:S02]  /*dfbb0*/  LOP3.LUT P4, RZ, R4, 0x800, RZ, 0xc0, !PT ;  /* 0x0000080004ff7812 */ /* 0x000fe4000788c0ff */
[----:B0-----:R-:W-:-:S05]  /*dfbc0*/  PRMT R6, R19, 0x7770, RZ ;  /* 0x0000777013067816 */ /* 0x001fca00000000ff */
[----:B------:R-:W-:Y:S04]  /*dfbd0*/  @P1 STG.E.U8 desc[UR32][R50.64], R46 ;  /* 0x0000002e32001986 */ /* 0x000fe8000c101120 */
[----:B---3--:R0:W-:Y:S01]  /*dfbe0*/  @P2 STG.E.U8 desc[UR32][R10.64], R6 ;  /* 0x000000060a002986 */ /* 0x0081e2000c101120 */
[C---:B------:R-:W-:Y:S02]  /*dfbf0*/  LOP3.LUT P5, RZ, R4.reuse, 0x1000, RZ, 0xc0, !PT ;  /* 0x0000100004ff7812 */ /* 0x040fe400078ac0ff */
[----:B------:R-:W-:Y:S02]  /*dfc00*/  LOP3.LUT P6, RZ, R4, 0x2000, RZ, 0xc0, !PT ;  /* 0x0000200004ff7812 */ /* 0x000fe400078cc0ff */
[----:B0-----:R-:W-:-:S05]  /*dfc10*/  PRMT R6, R19, 0x7771, RZ ;  /* 0x0000777113067816 */ /* 0x001fca00000000ff */
[----:B----4-:R0:W-:Y:S01]  /*dfc20*/  @P3 STG.E.U8 desc[UR32][R12.64], R6 ;  /* 0x000000060c003986 */ /* 0x0101e2000c101120 */
[----:B------:R-:W-:Y:S02]  /*dfc30*/  LOP3.LUT P0, RZ, R4, 0x4000, RZ, 0xc0, !PT ;  /* 0x0000400004ff7812 */ /* 0x000fe4000780c0ff */
[C---:B0-----:R-:W-:Y:S02]  /*dfc40*/  PRMT R6, R19.reuse, 0x7772, RZ ;  /* 0x0000777213067816 */ /* 0x041fe400000000ff */
[----:B------:R-:W-:-:S03]  /*dfc50*/  PRMT R19, R19, 0x7773, RZ ;  /* 0x0000777313137816 */ /* 0x000fc600000000ff */
[----:B------:R0:W-:Y:S04]  /*dfc60*/  @P4 STG.E.U8 desc[UR32][R52.64], R6 ;  /* 0x0000000634004986 */ /* 0x0001e8000c101120 */
[----:B------:R-:W-:Y:S01]  /*dfc70*/  @P5 STG.E.U8 desc[UR32][R54.64], R19 ;  /* 0x0000001336005986 */ /* 0x000fe2000c101120 */
        /* <DEDUP_REMOVED lines=34> */
[C---:B------:R-:W-:Y:S02]  /*dfea0*/  LOP3.LUT P5, RZ, R4.reuse, 0x10000, RZ, 0xc0, !PT ;  /* 0x0001000004ff7812 */ /* 0x040fe400078ac0ff */
[C---:B------:R-:W-:Y:S01]  /*dfeb0*/  LOP3.LUT P6, RZ, R4.reuse, 0x20000, RZ, 0xc0, !PT ;  /* 0x0002000004ff7812 */ /* 0x040fe200078cc0ff */
[----:B------:R-:W2:Y:S04]  /*dfec0*/  LDL.LU.64 R8, [R1+0x2438] ;  /* 0x0024380001087983 */ /* 0x000ea80000300a00 */
[----:B------:R-:W-:Y:S01]  /*dfed0*/  @P1 LOP3.LUT R5, R5, 0x100000, RZ, 0xfc, !PT ;  /* 0x0010000005051812 */ /* 0x000fe200078efcff */
[----:B------:R-:W2:Y:S01]  /*dfee0*/  LDL.LU.64 R14, [R1+0x2450] ;  /* 0x00245000010e7983 */ /* 0x000ea20000300a00 */
[----:B------:R-:W-:-:S02]  /*dfef0*/  LOP3.LUT P1, RZ, R4, 0x200000, RZ, 0xc0, !PT ;  /* 0x0020000004ff7812 */ /* 0x000fc4000782c0ff */
[----:B------:R-:W-:Y:S01]  /*dff00*/  LOP3.LUT R5, R5, 0xffdfffff, RZ, 0xc0, !PT ;  /* 0xffdfffff05057812 */ /* 0x000fe200078ec0ff */
[----:B------:R-:W2:Y:S01]  /*dff10*/  LDL.LU.64 R50, [R1+0x2480] ;  /* 0x0024800001327983 */ /* 0x000ea20000300a00 */
[----:B------:R-:W-:-:S09]  /*dff20*/  PRMT R23, R23, 0x7773, RZ ;  /* 0x0000777317177816 */ /* 0x000fd200000000ff */
[----:B------:R-:W-:Y:S02]  /*dff30*/  @P1 LOP3.LUT R5, R5, 0x200000, RZ, 0xfc, !PT ;  /* 0x0020000005051812 */ /* 0x000fe400078efcff */
[C---:B------:R-:W-:Y:S02]  /*dff40*/  LOP3.LUT P1, RZ, R4.reuse, 0x100000, RZ, 0xc0, !PT ;  /* 0x0010000004ff7812 */ /* 0x040fe4000782c0ff */
[----:B------:R-:W-:Y:S01]  /*dff50*/  LOP3.LUT R5, R5, 0xffbfffff, RZ, 0xc0, !PT ;  /* 0xffbfffff05057812 */ /* 0x000fe200078ec0ff */
[----:B---3--:R0:W-:Y:S01]  /*dff60*/  @P5 STG.E.U8 desc[UR32][R10.64], R23 ;  /* 0x000000170a005986 */ /* 0x0081e2000c101120 */
[C---:B------:R-:W-:Y:S02]  /*dff70*/  LOP3.LUT P0, RZ, R4.reuse, 0x40000, RZ, 0xc0, !PT ;  /* 0x0004000004ff7812 */ /* 0x040fe4000780c0ff */
[C---:B------:R-:W-:Y:S02]  /*dff80*/  LOP3.LUT P2, RZ, R4.reuse, 0x10000000, RZ, 0xc0, !PT ;  /* 0x1000000004ff7812 */ /* 0x040fe4000784c0ff */
[----:B------:R-:W-:-:S02]  /*dff90*/  LOP3.LUT P3, RZ, R4, 0x20000000, RZ, 0xc0, !PT ;  /* 0x2000000004ff7812 */ /* 0x000fc4000786c0ff */
[C---:B------:R-:W-:Y:S02]  /*dffa0*/  LOP3.LUT P4, RZ, R4.reuse, 0x40000000, RZ, 0xc0, !PT ;  /* 0x4000000004ff7812 */ /* 0x040fe4000788c0ff */
[C---:B------:R-:W-:Y:S02]  /*dffb0*/  LOP3.LUT P5, RZ, R4.reuse, 0x80000000, RZ, 0xc0, !PT ;  /* 0x8000000004ff7812 */ /* 0x040fe400078ac0ff */
[----:B------:R-:W-:Y:S01]  /*dffc0*/  @P1 LOP3.LUT R5, R5, 0x400000, RZ, 0xfc, !PT ;  /* 0x0040000005051812 */ /* 0x000fe200078efcff */
[----:B0-----:R-:W3:Y:S01]  /*dffd0*/  LDL.LU.64 R10, [R1+0x2490] ;  /* 0x00249000010a7983 */ /* 0x001ee20000300a00 */
[----:B------:R-:W-:Y:S02]  /*dffe0*/  LOP3.LUT P1, RZ, R4, 0x80000, RZ, 0xc0, !PT ;  /* 0x0008000004ff7812 */ /* 0x000fe4000782c0ff */
[----:B------:R-:W-:-:S05]  /*dfff0*/  PRMT R4, R27, 0x7770, RZ ;  /* 0x000077701b047816 */ /* 0x000fca00000000ff */
[----:B----4-:R0:W-:Y:S02]  /*e0000*/  @P6 STG.E.U8 desc[UR32][R12.64], R4 ;  /* 0x000000040c006986 */ /* 0x0101e4000c101120 */
[C---:B0-----:R-:W-:Y:S02]  /*e0010*/  PRMT R4, R27.reuse, 0x7771, RZ ;  /* 0x000077711b047816 */ /* 0x041fe400000000ff */
[----:B------:R-:W4:Y:S04]  /*e0020*/  LDL.LU.64 R12, [R1+0x2498] ;  /* 0x00249800010c7983 */ /* 0x000f280000300a00 */
[----:B------:R0:W-:Y:S02]  /*e0030*/  @P0 STG.E.U8 desc[UR32][R52.64], R4 ;  /* 0x0000000434000986 */ /* 0x0001e4000c101120 */
[----:B0-----:R-:W-:-:S02]  /*e0040*/  PRMT R4, R27, 0x7772, RZ ;  /* 0x000077721b047816 */ /* 0x001fc400000000ff */
        /* <DEDUP_REMOVED lines=27> */
[C---:B0-----:R-:W-:Y:S02]  /*e0200*/  PRMT R4, R35.reuse, 0x7772, RZ ;  /* 0x0000777223047816 */ /* 0x041fe400000000ff */
[----:B------:R-:W-:-:S09]  /*e0210*/  PRMT R35, R35, 0x7773, RZ ;  /* 0x0000777323237816 */ /* 0x000fd200000000ff */
[----:B------:R0:W-:Y:S04]  /*e0220*/  @P1 STG.E.U8 desc[UR32][R50.64], R4 ;  /* 0x0000000432001986 */ /* 0x0001e8000c101120 */
[----:B---3--:R-:W-:Y:S01]  /*e0230*/  @P2 STG.E.U8 desc[UR32][R10.64], R35 ;  /* 0x000000230a002986 */ /* 0x008fe2000c101120 */
[----:B0-----:R-:W-:-:S05]  /*e0240*/  PRMT R4, R39, 0x7770, RZ ;  /* 0x0000777027047816 */ /* 0x001fca00000000ff */
[----:B----4-:R0:W-:Y:S01]  /*e0250*/  @P3 STG.E.U8 desc[UR32][R12.64], R4 ;  /* 0x000000040c003986 */ /* 0x0101e2000c101120 */
        /* <DEDUP_REMOVED lines=15> */
[----:B------:R-:W4:Y:S01]  /*e0350*/  LDL.LU.64 R58, [R1+0x2508] ;  /* 0x00250800013a7983 */ /* 0x000f220000300a00 */
[----:B------:R-:W-:-:S02]  /*e0360*/  LOP3.LUT P1, RZ, R3, 0x4000, RZ, 0xc0, !PT ;  /* 0x0000400003ff7812 */ /* 0x000fc4000782c0ff */
[----:B------:R-:W-:Y:S02]  /*e0370*/  LOP3.LUT R5, R5, 0xffffff7f, RZ, 0xc0, !PT ;  /* 0xffffff7f05057812 */ /* 0x000fe400078ec0ff */
[----:B------:R-:W-:Y:S02]  /*e0380*/  LOP3.LUT P4, RZ, R3, 0x4, RZ, 0xc0, !PT ;  /* 0x0000000403ff7812 */ /* 0x000fe4000788c0ff */
[----:B------:R-:W-:-:S07]  /*e0390*/  PRMT R4, R43, 0x7771, RZ ;  /* 0x000077712b047816 */ /* 0x000fce00000000ff */
        /* <DEDUP_REMOVED lines=21> */
[C---:B------:R-:W-:Y:S02]  /*e04f0*/  LOP3.LUT P6, RZ, R3.reuse, 0x10, RZ, 0xc0, !PT ;  /* 0x0000001003ff7812 */ /* 0x040fe400078cc0ff */
[----:B------:R-:W-:Y:S02]  /*e0500*/  LOP3.LUT P0, RZ, R3, 0x20, RZ, 0xc0, !PT ;  /* 0x0000002003ff7812 */ /* 0x000fe4000780c0ff */
[----:B------:R-:W-:-:S07]  /*e0510*/  LOP3.LUT R5, R5, 0xffffbfff, RZ, 0xc0, !PT ;  /* 0xffffbfff05057812 */ /* 0x000fce00078ec0ff */
[----:B------:R-:W-:Y:S02]  /*e0520*/  @P1 LOP3.LUT R5, R5, 0x4000, RZ, 0xfc, !PT ;  /* 0x0000400005051812 */ /* 0x000fe400078efcff */
[----:B------:R-:W-:Y:S01]  /*e0530*/  LOP3.LUT P1, RZ, R3, 0x40, RZ, 0xc0, !PT ;  /* 0x0000004003ff7812 */ /* 0x000fe2000782c0ff */
[----:B--2---:R0:W-:Y:S04]  /*e0540*/  @P4 STG.E.U8 desc[UR32][R56.64], R4 ;  /* 0x0000000438004986 */ /* 0x0041e8000c101120 */
[----:B0-----:R-:W2:Y:S04]  /*e0550*/  LDL.LU.64 R56, [R1+0x2500] ;  /* 0x0025000001387983 */ /* 0x001ea80000300a00 */
[----:B------:R-:W2:Y:S04]  /*e0560*/  LDL.LU R49, [R1+0x270] ;  /* 0x0002700001317983 */ /* 0x000ea80000300800 */
[----:B------:R-:W2:Y:S04]  /*e0570*/  LDL.LU.64 R28, [R1+0x24f8] ;  /* 0x0024f800011c7983 */ /* 0x000ea80000300a00 */
[----:B------:R-:W2:Y:S04]  /*e0580*/  LDL.LU.64 R24, [R1+0x2510] ;  /* 0x0025100001187983 */ /* 0x000ea80000300a00 */
[----:B------:R-:W2:Y:S04]  /*e0590*/  LDL.LU.64 R20, [R1+0x2518] ;  /* 0x0025180001147983 */ /* 0x000ea80000300a00 */
[----:B------:R-:W2:Y:S04]  /*e05a0*/  LDL.LU.64 R16, [R1+0x2520] ;  /* 0x0025200001107983 */ /* 0x000ea80000300a00 */
[----:B------:R-:W2:Y:S04]  /*e05b0*/  LDL.LU R50, [R1+0x260] ;  /* 0x0002600001327983 */ /* 0x000ea80000300800 */
[----:B------:R-:W2:Y:S01]  /*e05c0*/  LDL.LU.64 R8, [R1+0x2528] ;  /* 0x0025280001087983 */ /* 0x000ea20000300a00 */
[----:B------:R-:W-:-:S03]  /*e05d0*/  PRMT R4, R43, 0x7772, RZ ;  /* 0x000077722b047816 */ /* 0x000fc600000000ff */
[----:B------:R-:W2:Y:S01]  /*e05e0*/  LDL.LU.64 R14, [R1+0x2530] ;  /* 0x00253000010e7983 */ /* 0x000ea20000300a00 */
[----:B------:R-:W-:-:S03]  /*e05f0*/  PRMT R43, R43, 0x7773, RZ ;  /* 0x000077732b2b7816 */ /* 0x000fc600000000ff */
[----:B---3--:R0:W-:Y:S04]  /*e0600*/  @P5 STG.E.U8 desc[UR32][R10.64], R4 ;  /* 0x000000040a005986 */ /* 0x0081e8000c101120 */
[----:B----4-:R1:W-:Y:S01]  /*e0610*/  @P6 STG.E.U8 desc[UR32][R12.64], R43 ;  /* 0x0000002b0c006986 */ /* 0x0103e2000c101120 */
[----:B0-----:R-:W-:-:S03]  /*e0620*/  PRMT R4, R47, 0x7770, RZ ;  /* 0x000077702f047816 */ /* 0x001fc600000000ff */
[----:B------:R-:W3:Y:S04]  /*e0630*/  LDL.LU.64 R10, [R1+0x2538] ;  /* 0x00253800010a7983 */ /* 0x000ee80000300a00 */
[----:B------:R0:W-:Y:S04]  /*e0640*/  @P0 STG.E.U8 desc[UR32][R52.64], R4 ;  /* 0x0000000434000986 */ /* 0x0001e8000c101120 */
[----:B-1----:R-:W4:Y:S01]  /*e0650*/  LDL.LU.64 R12, [R1+0x2540] ;  /* 0x00254000010c7983 */ /* 0x002f220000300a00 */
[----:B0-----:R-:W-:-:S03]  /*e0660*/  PRMT R4, R47, 0x7771, RZ ;  /* 0x000077712f047816 */ /* 0x001fc600000000ff */
[----:B------:R-:W4:Y:S04]  /*e0670*/  LDL.LU.64 R52, [R1+0x2548] ;  /* 0x0025480001347983 */ /* 0x000f280000300a00 */
[----:B------:R0:W-:Y:S01]  /*e0680*/  @P1 STG.E.U8 desc[UR32][R54.64], R4 ;  /* 0x0000000436001986 */ /* 0x0001e2000c101120 */
[----:B------:R-:W-:Y:S02]  /*e0690*/  LOP3.LUT P1, RZ, R5, 0x4000, RZ, 0xc0, !PT ;  /* 0x0000400005ff7812 */ /* 0x000fe4000782c0ff */
[----:B0-----:R-:W-:Y:S01]  /*e06a0*/  PRMT R4, R47, 0x7772, RZ ;  /* 0x000077722f047816 */ /* 0x001fe200000000ff */
[----:B------:R-:W4:Y:S10]  /*e06b0*/  LDL.LU.64 R54, [R1+0x2550] ;  /* 0x0025500001367983 */ /* 0x000f340000300a00 */
[----:B------:R0:W-:Y:S04]  /*e06c0*/  @P1 STG.E.U8 desc[UR32][R58.64], R4 ;  /* 0x000000043a001986 */ /* 0x0001e8000c101120 */
[----:B0-----:R-:W4:Y:S01]  /*e06d0*/  LDL.LU.64 R58, [R1+0x2558] ;  /* 0x00255800013a7983 */ /* 0x001f220000300a00 */
[----:B------:R-:W-:-:S02]  /*e06e0*/  LOP3.LUT P1, RZ, R5, 0x2000, RZ, 0xc0, !PT ;  /* 0x0000200005ff7812 */ /* 0x000fc4000782c0ff */
[----:B------:R-:W-:Y:S02]  /*e06f0*/  PRMT R47, R47, 0x7773, RZ ;  /* 0x000077732f2f7816 */ /* 0x000fe400000000ff */
[C---:B------:R-:W-:Y:S02]  /*e0700*/  LOP3.LUT P2, RZ, R3.reuse, 0x8000, RZ, 0xc0, !PT ;  /* 0x0000800003ff7812 */ /* 0x040fe4000784c0ff */
[C---:B------:R-:W-:Y:S02]  /*e0710*/  LOP3.LUT P3, RZ, R3.reuse, 0x10000, RZ, 0xc0, !PT ;  /* 0x0001000003ff7812 */ /* 0x040fe4000786c0ff */
[C---:B------:R-:W-:Y:S02]  /*e0720*/  LOP3.LUT P4, RZ, R3.reuse, 0x20000, RZ, 0xc0, !PT ;  /* 0x0002000003ff7812 */ /* 0x040fe4000788c0ff */
[C---:B------:R-:W-:Y:S02]  /*e0730*/  LOP3.LUT P5, RZ, R3.reuse, 0x40000, RZ, 0xc0, !PT ;  /* 0x0004000003ff7812 */ /* 0x040fe400078ac0ff */
[----:B------:R-:W-:Y:S01]  /*e0740*/  LOP3.LUT P6, RZ, R3, 0x80000, RZ, 0xc0, !PT ;  /* 0x0008000003ff7812 */ /* 0x000fe200078cc0ff */
[----:B--2---:R0:W-:Y:S01]  /*e0750*/  @P1 STG.E.U8 desc[UR32][R56.64], R47 ;  /* 0x0000002f38001986 */ /* 0x0041e2000c101120 */
[----:B------:R-:W-:-:S02]  /*e0760*/  LOP3.LUT P1, RZ, R5, 0x1000, RZ, 0xc0, !PT ;  /* 0x0000100005ff7812 */ /* 0x000fc4000782c0ff */
[----:B------:R-:W-:Y:S01]  /*e0770*/  PRMT R4, R49, 0x7770, RZ ;  /* 0x0000777031047816 */ /* 0x000fe200000000ff */
[----:B0-----:R-:W2:Y:S10]  /*e0780*/  LDL.LU.64 R56, [R1+0x2560] ;  /* 0x0025600001387983 */ /* 0x001eb40000300a00 */
        /* <DEDUP_REMOVED lines=17> */
[----:B---3--:R0:W-:Y:S02]  /*e08a0*/  @P2 STG.E.U8 desc[UR32][R10.64], R4 ;  /* 0x000000040a002986 */ /* 0x0081e4000c101120 */
[----:B0-----:R-:W-:-:S05]  /*e08b0*/  PRMT R4, R50, 0x7773, RZ ;  /* 0x0000777332047816 */ /* 0x001fca00000000ff */
[----:B----4-:R0:W-:Y:S02]  /*e08c0*/  @P3 STG.E.U8 desc[UR32][R12.64], R4 ;  /* 0x000000040c003986 */ /* 0x0101e4000c101120 */
        /* <DEDUP_REMOVED lines=8> */
[----:B------:R-:W4:Y:S04]  /*e0950*/  LDL.LU.64 R54, [R1+0x2568] ;  /* 0x0025680001367983 */ /* 0x000f280000300a00 */
[----:B------:R-:W4:Y:S04]  /*e0960*/  LDL.LU.64 R50, [R1+0x2570] ;  /* 0x0025700001327983 */ /* 0x000f280000300a00 */
[----:B------:R-:W4:Y:S04]  /*e0970*/  LDL.LU.64 R10, [R1+0x2580] ;  /* 0x00258000010a7983 */ /* 0x000f280000300a00 */
[----:B------:R-:W4:Y:S01]  /*e0980*/  LDL.LU R58, [R1+0x240] ;  /* 0x00024000013a7983 */ /* 0x000f220000300800 */
[----:B------:R-:W-:-:S02]  /*e0990*/  LOP3.LUT R5, R5, 0xfffffffe, RZ, 0xc0, !PT ;  /* 0xfffffffe05057812 */ /* 0x000fc400078ec0ff */
[C---:B------:R-:W-:Y:S02]  /*e09a0*/  LOP3.LUT P0, RZ, R3.reuse, 0x100000, RZ, 0xc0, !PT ;  /* 0x0010000003ff7812 */ /* 0x040fe4000780c0ff */
[C---:B------:R-:W-:Y:S02]  /*e09b0*/  LOP3.LUT P3, RZ, R3.reuse, 0x200000, RZ, 0xc0, !PT ;  /* 0x0020000003ff7812 */ /* 0x040fe4000786c0ff */
[C---:B------:R-:W-:Y:S02]  /*e09c0*/  LOP3.LUT P4, RZ, R3.reuse, 0x400000, RZ, 0xc0, !PT ;  /* 0x0040000003ff7812 */ /* 0x040fe4000788c0ff */
[C---:B------:R-:W-:Y:S02]  /*e09d0*/  LOP3.LUT P5, RZ, R3.reuse, 0x800000, RZ, 0xc0, !PT ;  /* 0x0080000003ff7812 */ /* 0x040fe400078ac0ff */
[----:B------:R-:W-:-:S05]  /*e09e0*/  LOP3.LUT P6, RZ, R3, 0x1000000, RZ, 0xc0, !PT ;  /* 0x0100000003ff7812 */ /* 0x000fca00078cc0ff */
[----:B--2---:R0:W-:Y:S04]  /*e09f0*/  @P0 STG.E.U8 desc[UR32][R56.64], R4 ;  /* 0x0000000438000986 */ /* 0x0041e8000c101120 */
[----:B0-----:R-:W2:Y:S04]  /*e0a00*/  LDL.LU.64 R56, [R1+0x2578] ;  /* 0x0025780001387983 */ /* 0x001ea80000300a00 */
[----:B------:R-:W2:Y:S04]  /*e0a10*/  LDL.LU.64 R12, [R1+0x2590] ;  /* 0x00259000010c7983 */ /* 0x000ea80000300a00 */
[----:B------:R-:W2:Y:S04]  /*e0a20*/  LDL.LU.64 R52, [R1+0x2588] ;  /* 0x0025880001347983 */ /* 0x000ea80000300a00 */
[----:B------:R-:W2:Y:S01]  /*e0a30*/  LDL.LU R59, [R1+0x230] ;  /* 0x00023000013b7983 */ /* 0x000ea20000300800 */
[----:B------:R-:W-:-:S02]  /*e0a40*/  LOP3.LUT P0, RZ, R3, 0x2000000, RZ, 0xc0, !PT ;  /* 0x0200000003ff7812 */ /* 0x000fc4000780c0ff */
        /* <DEDUP_REMOVED lines=21> */
[----:B----4-:R-:W-:-:S05]  /*e0ba0*/  PRMT R3, R58, 0x7770, RZ ;  /* 0x000077703a037816 */ /* 0x010fca00000000ff */
[----:B------:R0:W-:Y:S04]  /*e0bb0*/  @P3 STG.E.U8 desc[UR32][R54.64], R3 ;  /* 0x0000000336003986 */ /* 0x0001e8000c101120 */
[----:B0-----:R-:W3:Y:S04]  /*e0bc0*/  LDL.LU.64 R54, [R1+0x2598] ;  /* 0x0025980001367983 */ /* 0x001ee80000300a00 */
[----:B------:R-:W4:Y:S04]  /*e0bd0*/  LDL.LU R49, [R1+0x220] ;  /* 0x0002200001317983 */ /* 0x000f280000300800 */
[----:B------:R-:W4:Y:S04]  /*e0be0*/  LDL.LU.64 R28, [R1+0x25a0] ;  /* 0x0025a000011c7983 */ /* 0x000f280000300a00 */
[----:B------:R-:W4:Y:S04]  /*e0bf0*/  LDL.LU.64 R24, [R1+0x25a8] ;  /* 0x0025a80001187983 */ /* 0x000f280000300a00 */
[----:B------:R-:W4:Y:S04]  /*e0c00*/  LDL.LU.64 R20, [R1+0x25b0] ;  /* 0x0025b00001147983 */ /* 0x000f280000300a00 */
[----:B------:R-:W4:Y:S01]  /*e0c10*/  LDL.LU.64 R16, [R1+0x2878] ;  /* 0x0028780001107983 */ /* 0x000f220000300a00 */
[----:B------:R-:W-:-:S03]  /*e0c20*/  PRMT R3, R58, 0x7771, RZ ;  /* 0x000077713a037816 */ /* 0x000fc600000000ff */
[----:B------:R-:W4:Y:S04]  /*e0c30*/  LDL.LU.64 R8, [R1+0x2870] ;  /* 0x0028700001087983 */ /* 0x000f280000300a00 */
[----:B------:R0:W-:Y:S02]  /*e0c40*/  @P4 STG.E.U8 desc[UR32][R50.64], R3 ;  /* 0x0000000332004986 */ /* 0x0001e4000c101120 */
[----:B0-----:R-:W-:-:S05]  /*e0c50*/  PRMT R3, R58, 0x7772, RZ ;  /* 0x000077723a037816 */ /* 0x001fca00000000ff */
[----:B------:R0:W-:Y:S02]  /*e0c60*/  @P5 STG.E.U8 desc[UR32][R10.64], R3 ;  /* 0x000000030a005986 */ /* 0x0001e4000c101120 */
[----:B0-----:R-:W-:-:S05]  /*e0c70*/  PRMT R3, R58, 0x7773, RZ ;  /* 0x000077733a037816 */ /* 0x001fca00000000ff */
[----:B--2---:R0:W-:Y:S04]  /*e0c80*/  @P6 STG.E.U8 desc[UR32][R56.64], R3 ;  /* 0x0000000338006986 */ /* 0x0041e8000c101120 */
[----:B0-----:R-:W2:Y:S04]  /*e0c90*/  LDL.LU R56, [R1+0x210] ;  /* 0x0002100001387983 */ /* 0x001ea80000300800 */
[----:B------:R-:W2:Y:S01]  /*e0ca0*/  LDL.LU.64 R14, [R1+0x2868] ;  /* 0x00286800010e7983 */ /* 0x000ea20000300a00 */
[----:B------:R-:W-:-:S03]  /*e0cb0*/  PRMT R3, R59, 0x7770, RZ ;  /* 0x000077703b037816 */ /* 0x000fc600000000ff */
[----:B------:R-:W2:Y:S04]  /*e0cc0*/  LDL.LU.64 R50, [R1+0x2860] ;  /* 0x0028600001327983 */ /* 0x000ea80000300a00 */
[----:B------:R0:W-:Y:S04]  /*e0cd0*/  @P0 STG.E.U8 desc[UR32][R12.64], R3 ;  /* 0x000000030c000986 */ /* 0x0001e8000c101120 */
[----:B------:R-:W2:Y:S01]  /*e0ce0*/  LDL.LU.64 R10, [R1+0x2858] ;  /* 0x00285800010a7983 */ /* 0x000ea20000300a00 */
[----:B0-----:R-:W-:-:S03]  /*e0cf0*/  PRMT R3, R59, 0x7771, RZ ;  /* 0x000077713b037816 */ /* 0x001fc600000000ff */
[----:B------:R-:W2:Y:S04]  /*e0d00*/  LDL.LU.64 R12, [R1+0x2850] ;  /* 0x00285000010c7983 */ /* 0x000ea80000300a00 */
[----:B------:R0:W-:Y:S01]  /*e0d10*/  @P1 STG.E.U8 desc[UR32][R52.64], R3 ;  /* 0x0000000334001986 */ /* 0x0001e2000c101120 */
[----:B------:R-:W-:-:S03]  /*e0d20*/  LOP3.LUT P1, RZ, R5, 0x40, RZ, 0xc0, !PT ;  /* 0x0000004005ff7812 */ /* 0x000fc6000782c0ff */
[----:B------:R-:W2:Y:S04]  /*e0d30*/  LDL.LU R57, [R1+0x280] ;  /* 0x0002800001397983 */ /* 0x000ea80000300800 */
[----:B0-----:R-:W2:Y:S01]  /*e0d40*/  LDL.LU.64 R52, [R1+0x2848] ;  /* 0x0028480001347983 */ /* 0x001ea20000300a00 */
[----:B------:R-:W-:-:S05]  /*e0d50*/  PRMT R3, R59, 0x7772, RZ ;  /* 0x000077723b037816 */ /* 0x000fca00000000ff */
[----:B---3--:R0:W-:Y:S04]  /*e0d60*/  @P1 STG.E.U8 desc[UR32][R54.64], R3 ;  /* 0x0000000336001986 */ /* 0x0081e8000c101120 */
[----:B0-----:R-:W3:Y:S01]  /*e0d70*/  LDL.LU.64 R54, [R1+0x2840] ;  /* 0x0028400001367983 */ /* 0x001ee20000300a00 */
[----:B------:R-:W-:-:S03]  /*e0d80*/  PRMT R3, R59, 0x7773, RZ ;  /* 0x000077733b037816 */ /* 0x000fc600000000ff */
[----:B------:R-:W3:Y:S01]  /*e0d90*/  LDL.LU.64 R58, [R1+0x2838] ;  /* 0x00283800013a7983 */ /* 0x000ee20000300a00 */
[----:B------:R-:W-:-:S13]  /*e0da0*/  LOP3.LUT P1, RZ, R5, 0x20, RZ, 0xc0, !PT ;  /* 0x0000002005ff7812 */ /* 0x000fda000782c0ff */
        /* <DEDUP_REMOVED lines=16> */
[----:B--2---:R-:W-:-:S07]  /*e0eb0*/  PRMT R3, R56, 0x7770, RZ ;  /* 0x0000777038037816 */ /* 0x004fce00000000ff */
        /* <DEDUP_REMOVED lines=16> */
[----:B------:R0:W-:Y:S04]  /*e0fc0*/  @P0 STG.E.U8 desc[UR32][R58.64], R3 ;  /* 0x000000033a000986 */ /* 0x0001e8000c101120 */
[----:B0-----:R-:W2:Y:S04]  /*e0fd0*/  LDL.LU.64 R58, [R1+0x2830] ;  /* 0x00283000013a7983 */ /* 0x001ea80000300a00 */
[----:B------:R-:W3:Y:S04]  /*e0fe0*/  LDL.LU.64 R12, [R1+0x2828] ;  /* 0x00282800010c7983 */ /* 0x000ee80000300a00 */
[----:B------:R-:W4:Y:S04]  /*e0ff0*/  LDL.LU.64 R54, [R1+0x2820] ;  /* 0x0028200001367983 */ /* 0x000f280000300a00 */
[----:B------:R-:W4:Y:S04]  /*e1000*/  LDL.LU.64 R16, [R1+0x2818] ;  /* 0x0028180001107983 */ /* 0x000f280000300a00 */
[----:B------:R-:W3:Y:S04]  /*e1010*/  LDL.LU R56, [R1+0x274] ;  /* 0x0002740001387983 */ /* 0x000ee80000300800 */
        /* <DEDUP_REMOVED lines=8> */
[C---:B------:R-:W-:Y:S02]  /*e10a0*/  LOP3.LUT P6, RZ, R2.reuse, 0x8000, RZ, 0xc0, !PT ;  /* 0x0000800002ff7812 */ /* 0x040fe400078cc0ff */
[C---:B------:R-:W-:Y:S02]  /*e10b0*/  LOP3.LUT P3, RZ, R2.reuse, 0x400, RZ, 0xc0, !PT ;  /* 0x0000040002ff7812 */ /* 0x040fe4000786c0ff */
[C---:B------:R-:W-:Y:S02]  /*e10c0*/  LOP3.LUT P4, RZ, R2.reuse, 0x800, RZ, 0xc0, !PT ;  /* 0x0000080002ff7812 */ /* 0x040fe4000788c0ff */
[----:B------:R-:W-:-:S02]  /*e10d0*/  LOP3.LUT P5, RZ, R2, 0x1000, RZ, 0xc0, !PT ;  /* 0x0000100002ff7812 */ /* 0x000fc400078ac0ff */
[----:B------:R-:W-:-:S05]  /*e10e0*/  LOP3.LUT R2, R2, 0xbfffffff, RZ, 0xc0, !PT ;  /* 0xbfffffff02027812 */ /* 0x000fca00078ec0ff */
[----:B------:R-:W-:-:S04]  /*e10f0*/  @P6 LOP3.LUT R2, R2, 0x40000000, RZ, 0xfc, !PT ;  /* 0x4000000002026812 */ /* 0x000fc800078efcff */
[C---:B------:R-:W-:Y:S02]  /*e1100*/  LOP3.LUT P6, RZ, R2.reuse, 0x4000, RZ, 0xc0, !PT ;  /* 0x0000400002ff7812 */ /* 0x040fe400078cc0ff */
[----:B------:R-:W-:-:S11]  /*e1110*/  LOP3.LUT R2, R2, 0x7fffffff, RZ, 0xc0, !PT ;  /* 0x7fffffff02027812 */ /* 0x000fd600078ec0ff */
[----:B------:R-:W-:-:S04]  /*e1120*/  @P6 LOP3.LUT R2, R2, 0x80000000, RZ, 0xfc, !PT ;  /* 0x8000000002026812 */ /* 0x000fc800078efcff */
[C---:B------:R-:W-:Y:S02]  /*e1130*/  LOP3.LUT P6, RZ, R2.reuse, 0x2000, RZ, 0xc0, !PT ;  /* 0x0000200002ff7812 */ /* 0x040fe400078cc0ff */
[C---:B------:R-:W-:Y:S02]  /*e1140*/  LOP3.LUT P0, RZ, R2.reuse, 0x100000, RZ, 0xc0, !PT ;  /* 0x0010000002ff7812 */ /* 0x040fe4000780c0ff */
[----:B------:R-:W-:Y:S01]  /*e1150*/  LOP3.LUT R2, R2, 0xfbffffff, RZ, 0xc0, !PT ;  /* 0xfbffffff02027812 */ /* 0x000fe200078ec0ff */
[----:B--2---:R0:W-:Y:S04]  /*e1160*/  @P1 STG.E.U8 desc[UR32][R58.64], R3 ;  /* 0x000000033a001986 */ /* 0x0041e8000c101120 */
[----:B0-----:R-:W2:Y:S01]  /*e1170*/  LDL.LU.64 R58, [R1+0x27f0] ;  /* 0x0027f000013a7983 */ /* 0x001ea20000300a00 */
[----:B---3--:R-:W-:-:S03]  /*e1180*/  PRMT R3, R56, 0x7770, RZ ;  /* 0x0000777038037816 */ /* 0x008fc600000000ff */
[----:B------:R-:W3:Y:S04]  /*e1190*/  LDL.LU R57, [R1+0x254] ;  /* 0x0002540001397983 */ /* 0x000ee80000300800 */
[----:B------:R0:W-:Y:S04]  /*e11a0*/  @P2 STG.E.U8 desc[UR32][R12.64], R3 ;  /* 0x000000030c002986 */ /* 0x0001e8000c101120 */
[----:B0-----:R-:W3:Y:S01]  /*e11b0*/  LDL.LU.64 R12, [R1+0x27e8] ;  /* 0x0027e800010c7983 */ /* 0x001ee20000300a00 */
[----:B------:R-:W-:-:S05]  /*e11c0*/  PRMT R3, R56, 0x7771, RZ ;  /* 0x0000777138037816 */ /* 0x000fca00000000ff */
[----:B----4-:R0:W-:Y:S04]  /*e11d0*/  @P3 STG.E.U8 desc[UR32][R54.64], R3 ;  /* 0x0000000336003986 */ /* 0x0101e8000c101120 */
[----:B0-----:R-:W4:Y:S01]  /*e11e0*/  LDL.LU.64 R54, [R1+0x27e0] ;  /* 0x0027e00001367983 */ /* 0x001f220000300a00 */
[----:B------:R-:W-:-:S05]  /*e11f0*/  PRMT R3, R56, 0x7772, RZ ;  /* 0x0000777238037816 */ /* 0x000fca00000000ff */
[----:B------:R0:W-:Y:S02]  /*e1200*/  @P4 STG.E.U8 desc[UR32][R16.64], R3 ;  /* 0x0000000310004986 */ /* 0x0001e4000c101120 */
[----:B0-----:R-:W-:-:S05]  /*e1210*/  PRMT R3, R56, 0x7773, RZ ;  /* 0x0000777338037816 */ /* 0x001fca00000000ff */
[----:B------:R0:W-:Y:S04]  /*e1220*/  @P5 STG.E.U8 desc[UR32][R50.64], R3 ;  /* 0x0000000332005986 */ /* 0x0001e8000c101120 */
[----:B0-----:R-:W4:Y:S01]  /*e1230*/  LDL.LU.64 R50, [R1+0x27d8] ;  /* 0x0027d80001327983 */ /* 0x001f220000300a00 */
[----:B------:R-:W-:-:S03]  /*e1240*/  PRMT R3, R9, 0x7770, RZ ;  /* 0x0000777009037816 */ /* 0x000fc600000000ff */
[----:B------:R-:W4:Y:S04]  /*e1250*/  LDL.LU R29, [R1+0x1c48] ;  /* 0x001c4800011d7983 */ /* 0x000f280000300800 */
[----:B------:R0:W-:Y:S04]  /*e1260*/  @P6 STG.E.U8 desc[UR32][R52.64], R3 ;  /* 0x0000000334006986 */ /* 0x0001e8000c101120 */
[----:B0-----:R-:W4:Y:S01]  /*e1270*/  LDL.LU.64 R52, [R1+0x27c8] ;  /* 0x0027c80001347983 */ /* 0x001f220000300a00 */
[----:B------:R-:W-:Y:S02]  /*e1280*/  @P0 LOP3.LUT R2, R2, 0x4000000, RZ, 0xfc, !PT ;  /* 0x0400000002020812 */ /* 0x000fe400078efcff */
[----:B------:R-:W-:Y:S01]  /*e1290*/  PRMT R3, R9, 0x7771, RZ ;  /* 0x0000777109037816 */ /* 0x000fe200000000ff */
[----:B------:R-:W4:Y:S01]  /*e12a0*/  LDL.LU R56, [R1+0x244] ;  /* 0x0002440001387983 */ /* 0x000f220000300800 */
[----:B------:R-:W-:-:S02]  /*e12b0*/  LOP3.LUT P0, RZ, R2, 0x80000, RZ, 0xc0, !PT ;  /* 0x0008000002ff7812 */ /* 0x000fc4000780c0ff */
[----:B------:R-:W-:Y:S01]  /*e12c0*/  LOP3.LUT R2, R2, 0xf7ffffff, RZ, 0xc0, !PT ;  /* 0xf7ffffff02027812 */ /* 0x000fe200078ec0ff */
[----:B------:R-:W4:Y:S10]  /*e12d0*/  LDL.LU.64 R20, [R1+0x27d0] ;  /* 0x0027d00001147983 */ /* 0x000f340000300a00 */
[----:B------:R-:W-:-:S04]  /*e12e0*/  @P0 LOP3.LUT R2, R2, 0x8000000, RZ, 0xfc, !PT ;  /* 0x0800000002020812 */ /* 0x000fc800078efcff */
[C---:B------:R-:W-:Y:S02]  /*e12f0*/  LOP3.LUT P0, RZ, R2.reuse, 0x40000, RZ, 0xc0, !PT ;  /* 0x0004000002ff7812 */ /* 0x040fe4000780c0ff */
[----:B------:R-:W-:-:S11]  /*e1300*/  LOP3.LUT R2, R2, 0xefffffff, RZ, 0xc0, !PT ;  /* 0xefffffff02027812 */ /* 0x000fd600078ec0ff */
[----:B------:R-:W-:-:S04]  /*e1310*/  @P0 LOP3.LUT R2, R2, 0x10000000, RZ, 0xfc, !PT ;  /* 0x1000000002020812 */ /* 0x000fc800078efcff */
[C---:B------:R-:W-:Y:S02]  /*e1320*/  LOP3.LUT P0, RZ, R2.reuse, 0x20000, RZ, 0xc0, !PT ;  /* 0x0002000002ff7812 */ /* 0x040fe4000780c0ff */
[----:B------:R-:W-:-:S11]  /*e1330*/  LOP3.LUT R2, R2, 0xdfffffff, RZ, 0xc0, !PT ;  /* 0xdfffffff02027812 */ /* 0x000fd600078ec0ff */
[----:B------:R-:W-:-:S04]  /*e1340*/  @P0 LOP3.LUT R2, R2, 0x20000000, RZ, 0xfc, !PT ;  /* 0x2000000002020812 */ /* 0x000fc800078efcff */
[C---:B------:R-:W-:Y:S02]  /*e1350*/  LOP3.LUT P6, RZ, R2.reuse, 0x80000000, RZ, 0xc0, !PT ;  /* 0x8000000002ff7812 */ /* 0x040fe400078cc0ff */
[----:B------:R-:W-:-:S11]  /*e1360*/  LOP3.LUT P0, RZ, R2, 0x10000, RZ, 0xc0, !PT ;  /* 0x0001000002ff7812 */ /* 0x000fd6000780c0ff */
[----:B------:R0:W-:Y:S01]  /*e1370*/  @P6 STG.E.U8 desc[UR32][R14.64], R3 ;  /* 0x000000030e006986 */ /* 0x0001e2000c101120 */
[----:B------:R-:W-:Y:S02]  /*e1380*/  LOP3.LUT P6, RZ, R2, 0x40000000, RZ, 0xc0, !PT ;  /* 0x4000000002ff7812 */ /* 0x000fe400078cc0ff */
[----:B------:R-:W-:Y:S02]  /*e1390*/  LOP3.LUT P5, RZ, R0, 0x2000, RZ, 0xc0, !PT ;  /* 0x0000200000ff7812 */ /* 0x000fe400078ac0ff */
[----:B0-----:R-:W-:-:S09]  /*e13a0*/  PRMT R3, R9, 0x7772, RZ ;  /* 0x0000777209037816 */ /* 0x001fd200000000ff */
[----:B------:R0:W-:Y:S01]  /*e13b0*/  @P6 STG.E.U8 desc[UR32][R10.64], R3 ;  /* 0x000000030a006986 */ /* 0x0001e2000c101120 */
[----:B------:R-:W-:Y:S02]  /*e13c0*/  LOP3.LUT P6, RZ, R0, 0x4000, RZ, 0xc0, !PT ;  /* 0x0000400000ff7812 */ /* 0x000fe400078cc0ff */
[----:B------:R-:W-:Y:S02]  /*e13d0*/  PRMT R0, R9, 0x7773, RZ ;  /* 0x0000777309007816 */ /* 0x000fe400000000ff */
[----:B------:R-:W4:Y:S04]  /*e13e0*/  LDL.LU.64 R8, [R1+0x27c0] ;  /* 0x0027c00001087983 */ /* 0x000f280000300a00 */
[----:B0-----:R-:W4:Y:S04]  /*e13f0*/  LDL.LU.64 R10, [R1+0x27b0] ;  /* 0x0027b000010a7983 */ /* 0x001f280000300a00 */
[----:B--2---:R3:W-:Y:S01]  /*e1400*/  @P0 STG.E.U8 desc[UR32][R58.64], R0 ;  /* 0x000000003a000986 */ /* 0x0047e2000c101120 */
[----:B------:R-:W-:-:S02]  /*e1410*/  LOP3.LUT P0, RZ, R2, 0x20000000, RZ, 0xc0, !PT ;  /* 0x2000000002ff7812 */ /* 0x000fc4000780c0ff */
[----:B---3--:R-:W-:Y:S01]  /*e1420*/  PRMT R0, R57, 0x7770, RZ ;  /* 0x0000777039007816 */ /* 0x008fe200000000ff */
[----:B------:R-:W2:Y:S04]  /*e1430*/  LDL.LU R59, [R1+0x234] ;  /* 0x00023400013b7983 */ /* 0x000ea80000300800 */
[----:B------:R-:W3:Y:S06]  /*e1440*/  LDL.LU R44, [R1+0x24ac] ;  /* 0x0024ac00012c7983 */ /* 0x000eec0000300800 */
[----:B------:R0:W-:Y:S01]  /*e1450*/  @P0 STG.E.U8 desc[UR32][R12.64], R0 ;  /* 0x000000000c000986 */ /* 0x0001e2000c101120 */
[----:B------:R-:W-:-:S03]  /*e1460*/  LOP3.LUT P0, RZ, R2, 0x10000000, RZ, 0xc0, !PT ;  /* 0x1000000002ff7812 */ /* 0x000fc6000780c0ff */
[----:B------:R-:W3:Y:S01]  /*e1470*/  LDL.LU.64 R16, [R1+0x27b8] ;  /* 0x0027b80001107983 */ /* 0x000ee20000300a00 */
[----:B0-----:R-:W-:-:S03]  /*e1480*/  PRMT R0, R57, 0x7771, RZ ;  /* 0x0000777139007816 */ /* 0x001fc600000000ff */
[----:B------:R-:W3:Y:S04]  /*e1490*/  LDL.LU.64 R12, [R1+0x27a8] ;  /* 0x0027a800010c7983 */ /* 0x000ee80000300a00 */
[----:B------:R-:W3:Y:S04]  /*e14a0*/  LDL.LU R15, [R1+0x24a8] ;  /* 0x0024a800010f7983 */ /* 0x000ee80000300800 */
[----:B----4-:R0:W-:Y:S01]  /*e14b0*/  @P0 STG.E.U8 desc[UR32][R54.64], R0 ;  /* 0x0000000036000986 */ /* 0x0101e2000c101120 */
[C---:B------:R-:W-:Y:S02]  /*e14c0*/  LOP3.LUT P0, RZ, R2.reuse, 0x8000000, RZ, 0xc0, !PT ;  /* 0x0800000002ff7812 */ /* 0x040fe4000780c0ff */
[----:B0-----:R-:W-:Y:S01]  /*e14d0*/  PRMT R0, R57, 0x7772, RZ ;  /* 0x0000777239007816 */ /* 0x001fe200000000ff */
[----:B------:R-:W4:Y:S10]  /*e14e0*/  LDL.LU R54, [R1+0x24a4] ;  /* 0x0024a40001367983 */ /* 0x000f340000300800 */
[----:B------:R0:W-:Y:S01]  /*e14f0*/  @P0 STG.E.U8 desc[UR32][R50.64], R0 ;  /* 0x0000000032000986 */ /* 0x0001e2000c101120 */
[----:B------:R-:W-:-:S02]  /*e1500*/  LOP3.LUT P0, RZ, R2, 0x4000000, RZ, 0xc0, !PT ;  /* 0x0400000002ff7812 */ /* 0x000fc4000780c0ff */
[----:B0-----:R-:W-:Y:S01]  /*e1510*/  PRMT R0, R57, 0x7773, RZ ;  /* 0x0000777339007816 */ /* 0x001fe200000000ff */
[----:B------:R-:W4:Y:S10]  /*e1520*/  LDL.LU.64 R50, [R1+0x27a0] ;  /* 0x0027a00001327983 */ /* 0x000f340000300a00 */
[----:B------:R0:W-:Y:S04]  /*e1530*/  @P0 STG.E.U8 desc[UR32][R52.64], R0 ;  /* 0x0000000034000986 */ /* 0x0001e8000c101120 */
[----:B0-----:R-:W4:Y:S01]  /*e1540*/  LDL.LU.64 R52, [R1+0x2798] ;  /* 0x0027980001347983 */ /* 0x001f220000300a00 */
[----:B------:R-:W-:-:S02]  /*e1550*/  LOP3.LUT P1, RZ, R2, 0x200000, RZ, 0xc0, !PT ;  /* 0x0020000002ff7812 */ /* 0x000fc4000782c0ff */
[C---:B------:R-:W-:Y:S01]  /*e1560*/  LOP3.LUT P2, RZ, R2.reuse, 0x400000, RZ, 0xc0, !PT ;  /* 0x0040000002ff7812 */ /* 0x040fe2000784c0ff */
[----:B------:R-:W4:Y:S01]  /*e1570*/  LDL.LU R55, [R1+0x24a0] ;  /* 0x0024a00001377983 */ /* 0x000f220000300800 */
[----:B------:R-:W-:Y:S02]  /*e1580*/  LOP3.LUT P3, RZ, R2, 0x800000, RZ, 0xc0, !PT ;  /* 0x0080000002ff7812 */ /* 0x000fe4000786c0ff */
[----:B------:R-:W-:Y:S01]  /*e1590*/  PRMT R0, R56, 0x7770, RZ ;  /* 0x0000777038007816 */ /* 0x000fe200000000ff */
[----:B------:R-:W4:Y:S01]  /*e15a0*/  LDL.LU R36, [R1+0x248c] ;  /* 0x00248c0001247983 */ /* 0x000f220000300800 */
[----:B------:R-:W-:Y:S02]  /*e15b0*/  LOP3.LUT P4, RZ, R2, 0x1000000, RZ, 0xc0, !PT ;  /* 0x0100000002ff7812 */ /* 0x000fe4000788c0ff */
[----:B------:R-:W-:Y:S01]  /*e15c0*/  PRMT R3, R56, 0x7771, RZ ;  /* 0x0000777138037816 */ /* 0x000fe200000000ff */
[----:B------:R-:W4:Y:S01]  /*e15d0*/  LDL.LU R57, [R1+0x224] ;  /* 0x0002240001397983 */ /* 0x000f220000300800 */
[----:B------:R-:W-:Y:S01]  /*e15e0*/  LOP3.LUT P0, RZ, R2, 0x2000000, RZ, 0xc0, !PT ;  /* 0x0200000002ff7812 */ /* 0x000fe2000780c0ff */
[----:B------:R-:W-:-:S02]  /*e15f0*/  VIADD R2, R29, 0x2c ;  /* 0x0000002c1d027836 */ /* 0x000fc40000000000 */
[----:B------:R0:W-:Y:S03]  /*e1600*/  @P1 STG.E.U8 desc[UR32][R20.64], R0 ;  /* 0x0000000014001986 */ /* 0x0001e6000c101120 */
[----:B------:R-:W-:Y:S01]  /*e1610*/  ISETP.GE.AND P1, PT, R2, UR27, PT ;  /* 0x0000001b02007c0c */ /* 0x000fe2000bf26270 */
[----:B------:R-:W-:Y:S01]  /*e1620*/  ULDC.64 UR26, c[0x0][0x228] ;  /* 0x00008a00001a7ab9 */ /* 0x000fe20000000a00 */
[C---:B------:R-:W-:Y:S02]  /*e1630*/  PRMT R2, R56.reuse, 0x7773, RZ ;  /* 0x0000777338027816 */ /* 0x040fe400000000ff */
[----:B0-----:R-:W-:Y:S01]  /*e1640*/  PRMT R0, R56, 0x7772, RZ ;  /* 0x0000777238007816 */ /* 0x001fe200000000ff */
[----:B------:R-:W4:Y:S04]  /*e1650*/  LDL.LU.64 R20, [R1+0x2790] ;  /* 0x0027900001147983 */ /* 0x000f280000300a00 */
[----:B------:R0:W-:Y:S04]  /*e1660*/  @P2 STG.E.U8 desc[UR32][R8.64], R3 ;  /* 0x0000000308002986 */ /* 0x0001e8000c101120 */
[----:B------:R1:W-:Y:S04]  /*e1670*/  @P3 STG.E.U8 desc[UR32][R10.64], R0 ;  /* 0x000000000a003986 */ /* 0x0003e8000c101120 */
[----:B0-----:R-:W4:Y:S04]  /*e1680*/  LDL.LU.64 R8, [R1+0x2788] ;  /* 0x0027880001087983 */ /* 0x001f280000300a00 */
[----:B------:R-:W4:Y:S04]  /*e1690*/  LDL.LU R28, [R1+0x2478] ;  /* 0x00247800011c7983 */ /* 0x000f280000300800 */
[----:B-1----:R-:W4:Y:S04]  /*e16a0*/  LDL.LU R11, [R1+0x2474] ;  /* 0x00247400010b7983 */ /* 0x002f280000300800 */
[----:B------:R-:W4:Y:S01]  /*e16b0*/  LDL.LU.64 R32, [R1+0x2780] ;  /* 0x0027800001207983 */ /* 0x000f220000300a00 */
[----:B--2---:R-:W-:-:S02]  /*e16c0*/  PRMT R0, R59, 0x7770, RZ ;  /* 0x000077703b007816 */ /* 0x004fc400000000ff */
[----:B---3--:R-:W-:Y:S01]  /*e16d0*/  ISETP.LT.AND P2, PT, R44, UR44, !P0 ;  /* 0x0000002c2c007c0c */ /* 0x008fe2000c741270 */
[----:B------:R0:W-:Y:S04]  /*e16e0*/  @P4 STG.E.U8 desc[UR32][R16.64], R2 ;  /* 0x0000000210004986 */ /* 0x0001e8000c101120 */
[----:B------:R1:W-:Y:S01]  /*e16f0*/  @P5 STG.E.U8 desc[UR32][R12.64], R0 ;  /* 0x000000000c005986 */ /* 0x0003e2000c101120 */
[----:B0-----:R-:W-:-:S03]  /*e1700*/  PRMT R2, R59, 0x7771, RZ ;  /* 0x000077713b027816 */ /* 0x001fc600000000ff */
[----:B------:R-:W2:Y:S04]  /*e1710*/  LDL.LU.64 R16, [R1+0x2770] ;  /* 0x0027700001107983 */ /* 0x000ea80000300a00 */
[----:B-1----:R-:W3:Y:S01]  /*e1720*/  LDL.LU R13, [R1+0x246c] ;  /* 0x00246c00010d7983 */ /* 0x002ee20000300800 */
[----:B------:R-:W-:-:S03]  /*e1730*/  PRMT R0, R59, 0x7772, RZ ;  /* 0x000077723b007816 */ /* 0x000fc600000000ff */
[----:B------:R-:W3:Y:S04]  /*e1740*/  LDL.LU R10, [R1+0x214] ;  /* 0x00021400010a7983 */ /* 0x000ee80000300800 */
[----:B----4-:R0:W-:Y:S04]  /*e1750*/  @P6 STG.E.U8 desc[UR32][R50.64], R2 ;  /* 0x0000000232006986 */ /* 0x0101e8000c101120 */
[----:B0-----:R-:W4:Y:S04]  /*e1760*/  LDL.LU R50, [R1+0x2468] ;  /* 0x0024680001327983 */ /* 0x001f280000300800 */
[----:B------:R-:W4:Y:S04]  /*e1770*/  LDL.LU R58, [R1+0x2464] ;  /* 0x00246400013a7983 */ /* 0x000f280000300800 */
[----:B------:R0:W-:Y:S04]  /*e1780*/  @P2 STG.E.U8 desc[UR32][R52.64], R0 ;  /* 0x0000000034002986 */ /* 0x0001e8000c101120 */
[----:B------:R-:W4:Y:S04]  /*e1790*/  LDL.LU.64 R24, [R1+0x2778] ;  /* 0x0027780001187983 */ /* 0x000f280000300a00 */
[----:B0-----:R-:W4:Y:S01]  /*e17a0*/  LDL.LU.64 R52, [R1+0x2768] ;  /* 0x0027680001347983 */ /* 0x001f220000300a00 */
[----:B------:R-:W-:-:S02]  /*e17b0*/  ISETP.LT.AND P3, PT, R15, UR42, !P0 ;  /* 0x0000002a0f007c0c */ /* 0x000fc4000c761270 */
[----:B------:R-:W-:Y:S02]  /*e17c0*/  ISETP.LT.AND P4, PT, R54, UR40, !P0 ;  /* 0x0000002836007c0c */ /* 0x000fe4000c781270 */
[----:B------:R-:W-:Y:S02]  /*e17d0*/  ISETP.LT.AND P6, PT, R55, UR38, !P0 ;  /* 0x0000002637007c0c */ /* 0x000fe4000c7c1270 */
[----:B------:R-:W-:Y:S02]  /*e17e0*/  PRMT R2, R59, 0x7773, RZ ;  /* 0x000077733b027816 */ /* 0x000fe400000000ff */
[----:B------:R-:W-:Y:S02]  /*e17f0*/  PRMT R0, R57, 0x7770, RZ ;  /* 0x0000777039007816 */ /* 0x000fe400000000ff */
[----:B------:R-:W-:-:S03]  /*e1800*/  ISETP.LT.AND P5, PT, R36, UR36, !P0 ;  /* 0x0000002424007c0c */ /* 0x000fc6000c7a1270 */
[----:B------:R0:W-:Y:S02]  /*e1810*/  @P3 STG.E.U8 desc[UR32][R20.64], R2 ;  /* 0x0000000214003986 */ /* 0x0001e4000c101120 */
[----:B0-----:R-:W-:Y:S02]  /*e1820*/  PRMT R2, R57, 0x7771, RZ ;  /* 0x0000777139027816 */ /* 0x001fe400000000ff */
[----:B------:R-:W4:Y:S04]  /*e1830*/  LDL.LU.64 R20, [R1+0x2760] ;  /* 0x0027600001147983 */ /* 0x000f280000300a00 */
[----:B------:R0:W-:Y:S01]  /*e1840*/  @P4 STG.E.U8 desc[UR32][R8.64], R0 ;  /* 0x0000000008004986 */ /* 0x0001e2000c101120 */
[----:B------:R-:W-:-:S03]  /*e1850*/  ISETP.LT.AND P2, PT, R28, UR34, !P0 ;  /* 0x000000221c007c0c */ /* 0x000fc6000c741270 */
[----:B------:R1:W-:Y:S01]  /*e1860*/  @P6 STG.E.U8 desc[UR32][R32.64], R2 ;  /* 0x0000000220006986 */ /* 0x0003e2000c101120 */
[----:B------:R-:W-:-:S03]  /*e1870*/  ISETP.LT.AND P6, PT, R11, UR30, !P0 ;  /* 0x0000001e0b007c0c */ /* 0x000fc6000c7c1270 */
[----:B0-----:R-:W4:Y:S01]  /*e1880*/  LDL.LU.64 R8, [R1+0x2750] ;  /* 0x0027500001087983 */ /* 0x001f220000300a00 */
[----:B------:R-:W-:-:S03]  /*e1890*/  PRMT R0, R57, 0x7772, RZ ;  /* 0x0000777239007816 */ /* 0x000fc600000000ff */
[----:B------:R-:W4:Y:S04]  /*e18a0*/  LDL.LU R59, [R1+0x2460] ;  /* 0x00246000013b7983 */ /* 0x000f280000300800 */
[----:B------:R-:W4:Y:S01]  /*e18b0*/  LDL.LU R56, [R1+0x284] ;  /* 0x0002840001387983 */ /* 0x000f220000300800 */
[----:B-1----:R-:W-:-:S03]  /*e18c0*/  PRMT R2, R57, 0x7773, RZ ;  /* 0x0000777339027816 */ /* 0x002fc600000000ff */
[----:B------:R-:W4:Y:S04]  /*e18d0*/  LDL.LU.64 R32, [R1+0x2758] ;  /* 0x0027580001207983 */ /* 0x000f280000300a00 */
[----:B--2---:R3:W-:Y:S02]  /*e18e0*/  @P5 STG.E.U8 desc[UR32][R16.64], R0 ;  /* 0x0000000010005986 */ /* 0x0047e4000c101120 */
[----:B---3--:R-:W-:Y:S02]  /*e18f0*/  PRMT R0, R10, 0x7770, RZ ;  /* 0x000077700a007816 */ /* 0x008fe400000000ff */
[----:B------:R-:W2:Y:S04]  /*e1900*/  LDL.LU.64 R16, [R1+0x2748] ;  /* 0x0027480001107983 */ /* 0x000ea80000300a00 */
[----:B------:R-:W3:Y:S04]  /*e1910*/  LDL.LU R12, [R1+0x21ac] ;  /* 0x0021ac00010c7983 */ /* 0x000ee80000300800 */
[----:B------:R-:W3:Y:S04]  /*e1920*/  LDL.LU R51, [R1+0x2414] ;  /* 0x0024140001337983 */ /* 0x000ee80000300800 */
[----:B------:R-:W3:Y:S04]  /*e1930*/  LDL R49, [R1+0x2458] ;  /* 0x0024580001317983 */ /* 0x000ee80000100800 */
[----:B----4-:R-:W-:Y:S04]  /*e1940*/  @P2 STG.E.U8 desc[UR32][R24.64], R2 ;  /* 0x0000000218002986 */ /* 0x010fe8000c101120 */
[----:B------:R0:W-:Y:S04]  /*e1950*/  @P6 STG.E.U8 desc[UR32][R52.64], R0 ;  /* 0x0000000034006986 */ /* 0x0001e8000c101120 */
[----:B0-----:R-:W4:Y:S01]  /*e1960*/  LDL.LU.64 R52, [R1+0x2740] ;  /* 0x0027400001347983 */ /* 0x001f220000300a00 */
[----:B------:R-:W-:-:S02]  /*e1970*/  ISETP.LT.AND P5, PT, R61, UR28, !P0 ;  /* 0x0000001c3d007c0c */ /* 0x000fc4000c7a1270 */
[----:B------:R-:W-:Y:S01]  /*e1980*/  ISETP.LT.AND P4, PT, R13, UR26, !P0 ;  /* 0x0000001a0d007c0c */ /* 0x000fe2000c781270 */
[----:B------:R-:W3:Y:S01]  /*e1990*/  LDL.LU.64 R24, [R1+0x2730] ;  /* 0x0027300001187983 */ /* 0x000ee20000300a00 */
[----:B------:R-:W-:Y:S02]  /*e19a0*/  PRMT R2, R10, 0x7771, RZ ;  /* 0x000077710a027816 */ /* 0x000fe400000000ff */
[----:B------:R-:W-:Y:S01]  /*e19b0*/  ISETP.LT.AND P2, PT, R50, UR24, !P0 ;  /* 0x0000001832007c0c */ /* 0x000fe2000c741270 */
[----:B------:R-:W3:Y:S01]  /*e19c0*/  LDL.LU R57, [R1+0x278] ;  /* 0x0002780001397983 */ /* 0x000ee20000300800 */
[----:B------:R-:W-:Y:S02]  /*e19d0*/  PRMT R0, R10, 0x7772, RZ ;  /* 0x000077720a007816 */ /* 0x000fe400000000ff */
[----:B------:R-:W-:Y:S01]  /*e19e0*/  ISETP.LT.AND P6, PT, R58, UR4, !P0 ;  /* 0x000000043a007c0c */ /* 0x000fe2000c7c1270 */
[----:B------:R-:W-:Y:S02]  /*e19f0*/  ULDC UR4, c[0x0][0x228] ;  /* 0x00008a0000047ab9 */ /* 0x000fe40000000800 */
[----:B------:R0:W-:Y:S04]  /*e1a00*/  @P5 STG.E.U8 desc[UR32][R20.64], R2 ;  /* 0x0000000214005986 */ /* 0x0001e8000c101120 */
[----:B0-----:R-:W3:Y:S01]  /*e1a10*/  LDL.LU.64 R20, [R1+0x2738] ;  /* 0x0027380001147983 */ /* 0x001ee20000300a00 */
[----:B------:R-:W-:-:S03]  /*e1a20*/  PRMT R2, R10, 0x7773, RZ ;  /* 0x000077730a027816 */ /* 0x000fc600000000ff */
[----:B------:R0:W-:Y:S01]  /*e1a30*/  @P4 STG.E.U8 desc[UR32][R8.64], R0 ;  /* 0x0000000008004986 */ /* 0x0001e2000c101120 */
[----:B------:R-:W-:Y:S01]  /*e1a40*/  ISETP.LT.AND P5, PT, R59, UR4, !P0 ;  /* 0x000000043b007c0c */ /* 0x000fe2000c7a1270 */
[----:B------:R-:W-:Y:S01]  /*e1a50*/  VIADD R3, R29, 0x2d ;  /* 0x0000002d1d037836 */ /* 0x000fe20000000000 */
[----:B------:R-:W-:Y:S01]  /*e1a60*/  ULDC UR4, c[0x0][0x228] ;  /* 0x00008a0000047ab9 */ /* 0x000fe20000000800 */
[----:B0-----:R-:W3:Y:S01]  /*e1a70*/  LDL.LU.64 R8, [R1+0x2728] ;  /* 0x0027280001087983 */ /* 0x001ee20000300a00 */
[----:B------:R-:W-:-:S03]  /*e1a80*/  PRMT R0, R56, 0x7770, RZ ;  /* 0x0000777038007816 */ /* 0x000fc600000000ff */
[----:B------:R0:W-:Y:S04]  /*e1a90*/  @P2 STG.E.U8 desc[UR32][R32.64], R2 ;  /* 0x0000000220002986 */ /* 0x0001e8000c101120 */
[----:B------:R-:W3:Y:S01]  /*e1aa0*/  LDL.LU.64 R18, [R1+0x2720] ;  /* 0x0027200001127983 */ /* 0x000ee20000300a00 */
[----:B0-----:R-:W-:-:S03]  /*e1ab0*/  PRMT R2, R56, 0x7771, RZ ;  /* 0x0000777138027816 */ /* 0x001fc600000000ff */
[----:B--2---:R0:W-:Y:S04]  /*e1ac0*/  @P6 STG.E.U8 desc[UR32][R16.64], R0 ;  /* 0x0000000010006986 */ /* 0x0041e8000c101120 */
[----:B0-----:R-:W2:Y:S04]  /*e1ad0*/  LDL.LU.64 R16, [R1+0x2718] ;  /* 0x0027180001107983 */ /* 0x001ea80000300a00 */
[----:B------:R-:W2:Y:S04]  /*e1ae0*/  LDL.LU R10, [R1+0x268] ;  /* 0x00026800010a7983 */ /* 0x000ea80000300800 */
[----:B----4-:R0:W-:Y:S04]  /*e1af0*/  @P5 STG.E.U8 desc[UR32][R52.64], R2 ;  /* 0x0000000234005986 */ /* 0x0101e8000c101120 */
[----:B0-----:R-:W4:Y:S01]  /*e1b00*/  LDL.LU.64 R52, [R1+0x2710] ;  /* 0x0027100001347983 */ /* 0x001f220000300a00 */
[----:B------:R-:W-:Y:S01]  /*e1b10*/  ISETP.GE.AND P3, PT, R3, UR5, PT ;  /* 0x0000000503007c0c */ /* 0x000fe2000bf66270 */
[----:B------:R-:W-:-:S02]  /*e1b20*/  ULDC UR5, c[0x0][0x228] ;  /* 0x00008a0000057ab9 */ /* 0x000fc40000000800 */
[----:B------:R-:W-:Y:S01]  /*e1b30*/  ISETP.LT.AND P4, PT, R60, UR5, !P0 ;  /* 0x000000053c007c0c */ /* 0x000fe2000c781270 */
[----:B------:R-:W-:Y:S01]  /*e1b40*/  ULDC UR5, c[0x0][0x228] ;  /* 0x00008a0000057ab9 */ /* 0x000fe20000000800 */
[----:B---3--:R-:W-:Y:S01]  /*e1b50*/  ISETP.LT.AND P0, PT, R49, UR4, !P0 ;  /* 0x0000000431007c0c */ /* 0x008fe2000c701270 */
[----:B------:R-:W-:Y:S01]  /*e1b60*/  ULDC UR4, c[0x0][0x228] ;  /* 0x00008a0000047ab9 */ /* 0x000fe20000000800 */
[----:B------:R-:W-:Y:S01]  /*e1b70*/  ISETP.LT.AND P6, PT, R12, UR5, !P1 ;  /* 0x000000050c007c0c */ /* 0x000fe2000cfc1270 */
[----:B------:R-:W3:Y:S01]  /*e1b80*/  LDL.LU.64 R40, [R1+0x2708] ;  /* 0x0027080001287983 */ /* 0x000ee20000300a00 */
[C---:B------:R-:W-:Y:S01]  /*e1b90*/  PRMT R0, R56.reuse, 0x7772, RZ ;  /* 0x0000777238007816 */ /* 0x040fe200000000ff */
[----:B------:R-:W-:Y:S01]  /*e1ba0*/  ULDC UR5, c[0x0][0x228] ;  /* 0x00008a0000057ab9 */ /* 0x000fe20000000800 */
[----:B------:R-:W-:Y:S01]  /*e1bb0*/  PRMT R2, R56, 0x7773, RZ ;  /* 0x0000777338027816 */ /* 0x000fe200000000ff */
[----:B------:R-:W3:Y:S01]  /*e1bc0*/  LDL.LU.64 R32, [R1+0x2700] ;  /* 0x0027000001207983 */ /* 0x000ee20000300a00 */
[----:B------:R-:W-:Y:S01]  /*e1bd0*/  ISETP.LT.AND P5, PT, R51, UR4, !P1 ;  /* 0x0000000433007c0c */ /* 0x000fe2000cfa1270 */
[----:B------:R-:W-:-:S02]  /*e1be0*/  ULDC UR4, c[0x0][0x228] ;  /* 0x00008a0000047ab9 */ /* 0x000fc40000000800 */
[----:B------:R0:W-:Y:S01]  /*e1bf0*/  @P4 STG.E.U8 desc[UR32][R24.64], R0 ;  /* 0x0000000018004986 */ /* 0x0001e2000c101120 */
[----:B------:R-:W-:Y:S01]  /*e1c00*/  ISETP.LT.AND P4, PT, R44, UR5, !P1 ;  /* 0x000000052c007c0c */ /* 0x000fe2000cf81270 */
[----:B------:R-:W-:Y:S02]  /*e1c10*/  ULDC UR5, c[0x0][0x228] ;  /* 0x00008a0000057ab9 */ /* 0x000fe40000000800 */
[----:B------:R1:W-:Y:S01]  /*e1c20*/  @P0 STG.E.U8 desc[UR32][R20.64], R2 ;  /* 0x0000000214000986 */ /* 0x0003e2000c101120 */
[----:B0-----:R-:W-:-:S03]  /*e1c30*/  PRMT R0, R57, 0x7770, RZ ;  /* 0x0000777039007816 */ /* 0x001fc600000000ff */
[----:B------:R-:W3:Y:S01]  /*e1c40*/  LDL.LU.64 R24, [R1+0x26f8] ;  /* 0x0026f80001187983 */ /* 0x000ee20000300a00 */
[----:B-1----:R-:W-:-:S03]  /*e1c50*/  PRMT R2, R57, 0x7771, RZ ;  /* 0x0000777139027816 */ /* 0x002fc600000000ff */
[----:B------:R-:W3:Y:S04]  /*e1c60*/  LDL.LU.64 R20, [R1+0x26f0] ;  /* 0x0026f00001147983 */ /* 0x000ee80000300a00 */
[----:B------:R0:W-:Y:S01]  /*e1c70*/  @P6 STG.E.U8 desc[UR32][R8.64], R0 ;  /* 0x0000000008006986 */ /* 0x0001e2000c101120 */
[----:B------:R-:W-:Y:S01]  /*e1c80*/  ISETP.LT.AND P6, PT, R15, UR4, !P1 ;  /* 0x000000040f007c0c */ /* 0x000fe2000cfc1270 */
[----:B------:R-:W-:Y:S02]  /*e1c90*/  ULDC UR4, c[0x0][0x228] ;  /* 0x00008a0000047ab9 */ /* 0x000fe40000000800 */
[----:B0-----:R-:W3:Y:S04]  /*e1ca0*/  LDL.LU.64 R8, [R1+0x26e8] ;  /* 0x0026e80001087983 */ /* 0x001ee80000300a00 */
[----:B------:R-:W3:Y:S01]  /*e1cb0*/  LDL.LU R56, [R1+0x258] ;  /* 0x0002580001387983 */ /* 0x000ee20000300800 */
[----:B------:R-:W-:-:S03]  /*e1cc0*/  PRMT R0, R57, 0x7772, RZ ;  /* 0x0000777239007816 */ /* 0x000fc600000000ff */
[----:B------:R0:W-:Y:S02]  /*e1cd0*/  @P5 STG.E.U8 desc[UR32][R18.64], R2 ;  /* 0x0000000212005986 */ /* 0x0001e4000c101120 */
[----:B0-----:R-:W-:Y:S02]  /*e1ce0*/  PRMT R2, R57, 0x7773, RZ ;  /* 0x0000777339027816 */ /* 0x001fe400000000ff */
[----:B--2---:R0:W-:Y:S04]  /*e1cf0*/  @P4 STG.E.U8 desc[UR32][R16.64], R0 ;  /* 0x0000000010004986 */ /* 0x0041e8000c101120 */
[----:B0-----:R-:W2:Y:S04]  /*e1d00*/  LDL.LU.64 R16, [R1+0x26e0] ;  /* 0x0026e00001107983 */ /* 0x001ea80000300a00 */
[----:B----4-:R0:W-:Y:S04]  /*e1d10*/  @P6 STG.E.U8 desc[UR32][R52.64], R2 ;  /* 0x0000000234006986 */ /* 0x0101e8000c101120 */
[----:B0-----:R-:W4:Y:S01]  /*e1d20*/  LDL.LU.64 R52, [R1+0x26d0] ;  /* 0x0026d00001347983 */ /* 0x001f220000300a00 */
[----:B------:R-:W-:Y:S01]  /*e1d30*/  ISETP.LT.AND P0, PT, R54, UR5, !P1 ;  /* 0x0000000536007c0c */ /* 0x000fe2000cf01270 */
[----:B------:R-:W-:Y:S01]  /*e1d40*/  ULDC UR5, c[0x0][0x228] ;  /* 0x00008a0000057ab9 */ /* 0x000fe20000000800 */
[----:B------:R-:W-:Y:S01]  /*e1d50*/  ISETP.LT.AND P5, PT, R55, UR4, !P1 ;  /* 0x0000000437007c0c */ /* 0x000fe2000cfa1270 */
[----:B------:R-:W-:Y:S01]  /*e1d60*/  ULDC UR4, c[0x0][0x228] ;  /* 0x00008a0000047ab9 */ /* 0x000fe20000000800 */
[----:B------:R-:W-:Y:S01]  /*e1d70*/  ISETP.LT.AND P4, PT, R36, UR5, !P1 ;  /* 0x0000000524007c0c */ /* 0x000fe2000cf81270 */
[----:B------:R-:W-:Y:S01]  /*e1d80*/  ULDC UR5, c[0x0][0x228] ;  /* 0x00008a0000057ab9 */ /* 0x000fe20000000800 */
[C---:B------:R-:W-:Y:S01]  /*e1d90*/  PRMT R0, R10.reuse, 0x7770, RZ ;  /* 0x000077700a007816 */ /* 0x040fe200000000ff */
[----:B------:R-:W4:Y:S01]  /*e1da0*/  LDL.LU R57, [R1+0x248] ;  /* 0x0002480001397983 */ /* 0x000f220000300800 */
[----:B------:R-:W-:-:S02]  /*e1db0*/  PRMT R2, R10, 0x7771, RZ ;  /* 0x000077710a027816 */ /* 0x000fc400000000ff */
[----:B------:R-:W-:Y:S01]  /*e1dc0*/  ISETP.LT.AND P6, PT, R28, UR4, !P1 ;  /* 0x000000041c007c0c */ /* 0x000fe2000cfc1270 */
[----:B------:R-:W-:Y:S02]  /*e1dd0*/  ULDC UR4, c[0x0][0x228] ;  /* 0x00008a0000047ab9 */ /* 0x000fe40000000800 */
[----:B---3--:R0:W-:Y:S01]  /*e1de0*/  @P0 STG.E.U8 desc[UR32][R40.64], R0 ;  /* 0x0000000028000986 */ /* 0x0081e2000c101120 */
[----:B------:R-:W-:Y:S01]  /*e1df0*/  ISETP.LT.AND P0, PT, R11, UR5, !P1 ;  /* 0x000000050b007c0c */ /* 0x000fe2000cf01270 */
[----:B------:R-:W-:Y:S02]  /*e1e00*/  ULDC UR5, c[0x0][0x228] ;  /* 0x00008a0000057ab9 */ /* 0x000fe40000000800 */
[----:B------:R1:W-:Y:S01]  /*e1e10*/  @P5 STG.E.U8 desc[UR32][R32.64], R2 ;  /* 0x0000000220005986 */ /* 0x0003e2000c101120 */
[----:B------:R-:W-:Y:S01]  /*e1e20*/  ISETP.LT.AND P5, PT, R61, UR4, !P1 ;  /* 0x000000043d007c0c */ /* 0x000fe2000cfa1270 */
[----:B------:R-:W-:Y:S01]  /*e1e30*/  ULDC UR4, c[0x0][0x228] ;  /* 0x00008a0000047ab9 */ /* 0x000fe20000000800 */
[C---:B0-----:R-:W-:Y:S01]  /*e1e40*/  PRMT R0, R10.reuse, 0x7772, RZ ;  /* 0x000077720a007816 */ /* 0x041fe200000000ff */
[----:B------:R-:W3:Y:S04]  /*e1e50*/  LDL.LU.64 R40, [R1+0x26d8] ;  /* 0x0026d80001287983 */ /* 0x000ee80000300a00 */
[----:B-1----:R-:W3:Y:S01]  /*e1e60*/  LDL.LU.64 R32, [R1+0x26c8] ;  /* 0x0026c80001207983 */ /* 0x002ee20000300a00 */
[----:B------:R-:W-:-:S03]  /*e1e70*/  PRMT R2, R10, 0x7773, RZ ;  /* 0x000077730a027816 */ /* 0x000fc600000000ff */
[----:B------:R0:W-:Y:S01]  /*e1e80*/  @P4 STG.E.U8 desc[UR32][R24.64], R0 ;  /* 0x0000000018004986 */ /* 0x0001e2000c101120 */
[----:B------:R-:W-:Y:S01]  /*e1e90*/  ISETP.LT.AND P4, PT, R13, UR4, !P1 ;  /* 0x000000040d007c0c */ /* 0x000fe2000cf81270 */
[----:B------:R-:W-:Y:S02]  /*e1ea0*/  ULDC UR4, c[0x0][0x228] ;  /* 0x00008a0000047ab9 */ /* 0x000fe40000000800 */
[----:B------:R1:W-:Y:S04]  /*e1eb0*/  @P6 STG.E.U8 desc[UR32][R20.64], R2 ;  /* 0x0000000214006986 */ /* 0x0003e8000c101120 */
[----:B0-----:R-:W3:Y:S04]  /*e1ec0*/  LDL.LU.64 R24, [R1+0x26c0] ;  /* 0x0026c00001187983 */ /* 0x001ee80000300a00 */
[----:B-1----:R-:W3:Y:S01]  /*e1ed0*/  LDL.LU.64 R20, [R1+0x26b0] ;  /* 0x0026b00001147983 */ /* 0x002ee20000300a00 */
[----:B------:R-:W-:-:S02]  /*e1ee0*/  PRMT R0, R56, 0x7770, RZ ;  /* 0x0000777038007816 */ /* 0x000fc400000000ff */
[----:B------:R-:W-:-:S03]  /*e1ef0*/  PRMT R2, R56, 0x7771, RZ ;  /* 0x0000777138027816 */ /* 0x000fc600000000ff */
[----:B------:R0:W-:Y:S02]  /*e1f00*/  @P0 STG.E.U8 desc[UR32][R8.64], R0 ;  /* 0x0000000008000986 */ /* 0x0001e4000c101120 */
[----:B0-----:R-:W-:Y:S02]  /*e1f10*/  PRMT R0, R56, 0x7772, RZ ;  /* 0x0000777238007816 */ /* 0x001fe400000000ff */
[----:B------:R-:W3:Y:S04]  /*e1f20*/  LDL.LU R9, [R1+0x238] ;  /* 0x0002380001097983 */ /* 0x000ee80000300800 */
        /* <DEDUP_REMOVED lines=9> */
[----:B------:R-:W4:Y:S01]  /*e1fc0*/  LDL.LU.64 R6, [R1+0x26a0] ;  /* 0x0026a00001067983 */ /* 0x000f220000300a00 */
[----:B------:R-:W-:Y:S01]  /*e1fd0*/  PRMT R2, R56, 0x7773, RZ ;  /* 0x0000777338027816 */ /* 0x000fe200000000ff */
[----:B------:R-:W-:Y:S01]  /*e1fe0*/  ULDC UR4, c[0x0][0x228] ;  /* 0x00008a0000047ab9 */ /* 0x000fe20000000800 */
[----:B------:R-:W-:Y:S01]  /*e1ff0*/  PRMT R0, R57, 0x7770, RZ ;  /* 0x0000777039007816 */ /* 0x000fe200000000ff */
[----:B------:R-:W4:Y:S01]  /*e2000*/  LDL.LU.64 R18, [R1+0x2698] ;  /* 0x0026980001127983 */ /* 0x000f220000300a00 */
[----:B------:R-:W-:Y:S01]  /*e2010*/  ISETP.LT.AND P4, PT, R60, UR5, !P1 ;  /* 0x000000053c007c0c */ /* 0x000fe2000cf81270 */
[----:B------:R-:W-:Y:S01]  /*e2020*/  ULDC UR5, c[0x0][0x228] ;  /* 0x00008a0000057ab9 */ /* 0x000fe20000000800 */
[----:B------:R-:W-:Y:S01]  /*e2030*/  ISETP.LT.AND P1, PT, R49, UR4, !P1 ;  /* 0x0000000431007c0c */ /* 0x000fe2000cf21270 */
[----:B------:R-:W-:Y:S01]  /*e2040*/  ULDC UR4, c[0x0][0x228] ;  /* 0x00008a0000047ab9 */ /* 0x000fe20000000800 */
[----:B---3--:R0:W-:Y:S04]  /*e2050*/  @P0 STG.E.U8 desc[UR32][R40.64], R2 ;  /* 0x0000000228000986 */ /* 0x0081e8000c101120 */
[----:B------:R1:W-:Y:S01]  /*e2060*/  @P5 STG.E.U8 desc[UR32][R32.64], R0 ;  /* 0x0000000020005986 */ /* 0x0003e2000c101120 */
[----:B------:R-:W-:Y:S01]  /*e2070*/  ISETP.LT.AND P5, PT, R12, UR5, !P3 ;  /* 0x000000050c007c0c */ /* 0x000fe2000dfa1270 */
[----:B------:R-:W-:Y:S01]  /*e2080*/  ULDC UR5, c[0x0][0x228] ;  /* 0x00008a0000057ab9 */ /* 0x000fe20000000800 */
[C---:B0-----:R-:W-:Y:S01]  /*e2090*/  PRMT R2, R57.reuse, 0x7771, RZ ;  /* 0x0000777139027816 */ /* 0x041fe200000000ff */
[----:B-1----:R-:W3:Y:S01]  /*e20a0*/  LDL.LU.64 R32, [R1+0x2690] ;  /* 0x0026900001207983 */ /* 0x002ee20000300a00 */
[----:B------:R-:W-:-:S03]  /*e20b0*/  PRMT R0, R57, 0x7772, RZ ;  /* 0x0000777239007816 */ /* 0x000fc600000000ff */
[----:B------:R-:W3:Y:S04]  /*e20c0*/  LDL.LU R56, [R1+0x228] ;  /* 0x0002280001387983 */ /* 0x000ee80000300800 */
[----:B------:R0:W-:Y:S04]  /*e20d0*/  @P6 STG.E.U8 desc[UR32][R24.64], R2 ;  /* 0x0000000218006986 */ /* 0x0001e8000c101120 */
[----:B------:R1:W-:Y:S04]  /*e20e0*/  @P4 STG.E.U8 desc[UR32][R20.64], R0 ;  /* 0x0000000014004986 */ /* 0x0003e8000c101120 */
[----:B0-----:R-:W3:Y:S01]  /*e20f0*/  LDL.LU.64 R24, [R1+0x2680] ;  /* 0x0026800001187983 */ /* 0x001ee20000300a00 */
[----:B------:R-:W-:-:S03]  /*e2100*/  PRMT R2, R57, 0x7773, RZ ;  /* 0x0000777339027816 */ /* 0x000fc600000000ff */
[----:B-1----:R-:W3:Y:S04]  /*e2110*/  LDL.LU.64 R20, [R1+0x2688] ;  /* 0x0026880001147983 */ /* 0x002ee80000300a00 */
[----:B------:R-:W3:Y:S01]  /*e2120*/  LDL.LU.64 R40, [R1+0x2668] ;  /* 0x0026680001287983 */ /* 0x000ee20000300a00 */
[----:B------:R-:W-:-:S03]  /*e2130*/  PRMT R0, R9, 0x7770, RZ ;  /* 0x0000777009007816 */ /* 0x000fc600000000ff */
[----:B--2---:R0:W-:Y:S04]  /*e2140*/  @P1 STG.E.U8 desc[UR32][R16.64], R2 ;  /* 0x0000000210001986 */ /* 0x0041e8000c101120 */
[----:B0-----:R-:W2:Y:S04]  /*e2150*/  LDL.LU.64 R16, [R1+0x2660] ;  /* 0x0026600001107983 */ /* 0x001ea80000300a00 */
[----:B----4-:R0:W-:Y:S04]  /*e2160*/  @P5 STG.E.U8 desc[UR32][R52.64], R0 ;  /* 0x0000000034005986 */ /* 0x0101e8000c101120 */
[----:B0-----:R-:W4:Y:S04]  /*e2170*/  LDL.LU.64 R52, [R1+0x2648] ;  /* 0x0026480001347983 */ /* 0x001f280000300a00 */
[----:B------:R-:W4:Y:S01]  /*e2180*/  LDL.LU R57, [R1+0x218] ;  /* 0x0002180001397983 */ /* 0x000f220000300800 */
[----:B------:R-:W-:Y:S01]  /*e2190*/  ISETP.LT.AND P6, PT, R51, UR4, !P3 ;  /* 0x0000000433007c0c */ /* 0x000fe2000dfc1270 */
[----:B------:R-:W-:Y:S01]  /*e21a0*/  ULDC UR4, c[0x0][0x228] ;  /* 0x00008a0000047ab9 */ /* 0x000fe20000000800 */
[----:B------:R-:W-:Y:S01]  /*e21b0*/  ISETP.LT.AND P4, PT, R44, UR5, !P3 ;  /* 0x000000052c007c0c */ /* 0x000fe2000df81270 */
[----:B------:R-:W-:Y:S01]  /*e21c0*/  VIADD R3, R29, 0x2e ;  /* 0x0000002e1d037836 */ /* 0x000fe20000000000 */
[----:B------:R-:W-:Y:S01]  /*e21d0*/  ISETP.LT.AND P5, PT, R15, UR4, !P3 ;  /* 0x000000040f007c0c */ /* 0x000fe2000dfa1270 */
[----:B------:R-:W-:Y:S01]  /*e21e0*/  ULDC UR4, c[0x0][0x228] ;  /* 0x00008a0000047ab9 */ /* 0x000fe20000000800 */
[C---:B------:R-:W-:Y:S01]  /*e21f0*/  PRMT R2, R9.reuse, 0x7771, RZ ;  /* 0x0000777109027816 */ /* 0x040fe200000000ff */
[----:B------:R-:W-:Y:S01]  /*e2200*/  ULDC UR5, c[0x0][0x228] ;  /* 0x00008a0000057ab9 */ /* 0x000fe20000000800 */
[----:B------:R-:W-:Y:S01]  /*e2210*/  ISETP.LT.AND P1, PT, R54, UR4, !P3 ;  /* 0x0000000436007c0c */ /* 0x000fe2000df21270 */
[----:B------:R-:W-:Y:S01]  /*e2220*/  ULDC UR4, c[0x0][0x228] ;  /* 0x00008a0000047ab9 */ /* 0x000fe20000000800 */
[----:B------:R-:W-:-:S03]  /*e2230*/  PRMT R0, R9, 0x7772, RZ ;  /* 0x0000777209007816 */ /* 0x000fc600000000ff */
[----:B------:R0:W-:Y:S01]  /*e2240*/  @P6 STG.E.U8 desc[UR32][R6.64], R2 ;  /* 0x0000000206006986 */ /* 0x0001e2000c101120 */
[----:B------:R-:W-:-:S03]  /*e2250*/  ISETP.GE.AND P2, PT, R3, UR7, PT ;  /* 0x0000000703007c0c */ /* 0x000fc6000bf46270 */
[----:B------:R3:W-:Y:S01]  /*e2260*/  @P4 STG.E.U8 desc[UR32][R18.64], R0 ;  /* 0x0000000012004986 */ /* 0x0007e2000c101120 */
[----:B------:R-:W-:Y:S02]  /*e2270*/  ISETP.LT.AND P4, PT, R55, UR4, !P3 ;  /* 0x0000000437007c0c */ /* 0x000fe4000df81270 */
[----:B0-----:R-:W-:Y:S01]  /*e2280*/  PRMT R2, R9, 0x7773, RZ ;  /* 0x0000777309027816 */ /* 0x001fe200000000ff */
[----:B------:R-:W-:Y:S01]  /*e2290*/  VIADD R3, R29, 0x2f ;  /* 0x0000002f1d037836 */ /* 0x000fe20000000000 */
[----:B------:R-:W4:Y:S01]  /*e22a0*/  LDL.LU R9, [R1+0x27c] ;  /* 0x00027c0001097983 */ /* 0x000f220000300800 */
[----:B------:R-:W-:Y:S01]  /*e22b0*/  ULDC UR4, c[0x0][0x228] ;  /* 0x00008a0000047ab9 */ /* 0x000fe20000000800 */
[----:B---3--:R-:W-:Y:S02]  /*e22c0*/  PRMT R0, R56, 0x7770, RZ ;  /* 0x0000777038007816 */ /* 0x008fe400000000ff */
[----:B------:R0:W-:Y:S01]  /*e22d0*/  @P5 STG.E.U8 desc[UR32][R32.64], R2 ;  /* 0x0000000220005986 */ /* 0x0001e2000c101120 */
[----:B------:R-:W-:Y:S01]  /*e22e0*/  ISETP.LT.AND P5, PT, R36, UR5, !P3 ;  /* 0x0000000524007c0c */ /* 0x000fe2000dfa1270 */
[----:B------:R-:W-:Y:S01]  /*e22f0*/  ULDC UR5, c[0x0][0x228] ;  /* 0x00008a0000057ab9 */ /* 0x000fe20000000800 */
[----:B------:R-:W-:Y:S01]  /*e2300*/  ISETP.GE.AND P0, PT, R3, UR9, PT ;  /* 0x0000000903007c0c */ /* 0x000fe2000bf06270 */
[----:B------:R1:W-:Y:S01]  /*e2310*/  @P1 STG.E.U8 desc[UR32][R24.64], R0 ;  /* 0x0000000018001986 */ /* 0x0003e2000c101120 */
[----:B------:R-:W-:Y:S01]  /*e2320*/  ISETP.LT.AND P1, PT, R28, UR4, !P3 ;  /* 0x000000041c007c0c */ /* 0x000fe2000df21270 */
[----:B------:R-:W-:-:S02]  /*e2330*/  ULDC UR4, c[0x0][0x228] ;  /* 0x00008a0000047ab9 */ /* 0x000fc40000000800 */
[----:B0-----:R-:W3:Y:S01]  /*e2340*/  LDL.LU.64 R32, [R1+0x2678] ;  /* 0x0026780001207983 */ /* 0x001ee20000300a00 */
[C---:B------:R-:W-:Y:S02]  /*e2350*/  PRMT R3, R56.reuse, 0x7771, RZ ;  /* 0x0000777138037816 */ /* 0x040fe400000000ff */
[----:B------:R-:W-:Y:S01]  /*e2360*/  ISETP.LT.AND P6, PT, R11, UR5, !P3 ;  /* 0x000000050b007c0c */ /* 0x000fe2000dfc1270 */
[----:B-1----:R-:W3:Y:S01]  /*e2370*/  LDL.LU.64 R24, [R1+0x2670] ;  /* 0x0026700001187983 */ /* 0x002ee20000300a00 */
[----:B------:R-:W-:Y:S01]  /*e2380*/  PRMT R2, R56, 0x7772, RZ ;  /* 0x0000777238027816 */ /* 0x000fe200000000ff */
[----:B------:R-:W-:Y:S01]  /*e2390*/  VIADD R0, R29, 0x30 ;  /* 0x000000301d007836 */ /* 0x000fe20000000000 */
[----:B------:R-:W-:Y:S01]  /*e23a0*/  ULDC UR5, c[0x0][0x228] ;  /* 0x00008a0000057ab9 */ /* 0x000fe20000000800 */
[----:B------:R0:W-:Y:S03]  /*e23b0*/  @P4 STG.E.U8 desc[UR32][R20.64], R3 ;  /* 0x0000000314004986 */ /* 0x0001e6000c101120 */
[----:B------:R-:W-:Y:S01]  /*e23c0*/  ISETP.GE.AND P4, PT, R0, UR11, PT ;  /* 0x0000000b00007c0c */ /* 0x000fe2000bf86270 */
[----:B------:R1:W-:Y:S04]  /*e23d0*/  @P5 STG.E.U8 desc[UR32][R40.64], R2 ;  /* 0x0000000228005986 */ /* 0x0003e8000c101120 */
[----:B0-----:R-:W3:Y:S01]  /*e23e0*/  LDL.LU.64 R20, [R1+0x2658] ;  /* 0x0026580001147983 */ /* 0x001ee20000300a00 */
[----:B-1----:R-:W-:-:S03]  /*e23f0*/  PRMT R2, R56, 0x7773, RZ ;  /* 0x0000777338027816 */ /* 0x002fc600000000ff */
[----:B------:R-:W3:Y:S04]  /*e2400*/  LDL.LU R56, [R1+0x288] ;  /* 0x0002880001387983 */ /* 0x000ee80000300800 */
[----:B--2---:R0:W-:Y:S04]  /*e2410*/  @P1 STG.E.U8 desc[UR32][R16.64], R2 ;  /* 0x0000000210001986 */ /* 0x0041e8000c101120 */
[----:B0-----:R-:W2:Y:S01]  /*e2420*/  LDL.LU.64 R16, [R1+0x2650] ;  /* 0x0026500001107983 */ /* 0x001ea20000300a00 */
[----:B----4-:R-:W-:-:S05]  /*e2430*/  PRMT R0, R57, 0x7770, RZ ;  /* 0x0000777039007816 */ /* 0x010fca00000000ff */
[----:B------:R0:W-:Y:S04]  /*e2440*/  @P6 STG.E.U8 desc[UR32][R52.64], R0 ;  /* 0x0000000034006986 */ /* 0x0001e8000c101120 */
[----:B0-----:R-:W4:Y:S01]  /*e2450*/  LDL.LU.64 R52, [R1+0x2640] ;  /* 0x0026400001347983 */ /* 0x001f220000300a00 */
[----:B------:R-:W-:Y:S01]  /*e2460*/  ISETP.LT.AND P5, PT, R61, UR4, !P3 ;  /* 0x000000043d007c0c */ /* 0x000fe2000dfa1270 */
[----:B------:R-:W-:Y:S02]  /*e2470*/  ULDC UR4, c[0x0][0x228] ;  /* 0x00008a0000047ab9 */ /* 0x000fe40000000800 */
[----:B------:R-:W-:Y:S01]  /*e2480*/  ISETP.LT.AND P6, PT, R13, UR4, !P3 ;  /* 0x000000040d007c0c */ /* 0x000fe2000dfc1270 */
[----:B------:R-:W4:Y:S01]  /*e2490*/  LDL.LU.64 R22, [R1+0x2638] ;  /* 0x0026380001167983 */ /* 0x000f220000300a00 */
[C---:B------:R-:W-:Y:S01]  /*e24a0*/  PRMT R0, R57.reuse, 0x7771, RZ ;  /* 0x0000777139007816 */ /* 0x040fe200000000ff */
[----:B------:R-:W-:Y:S01]  /*e24b0*/  ULDC UR4, c[0x0][0x228] ;  /* 0x00008a0000047ab9 */ /* 0x000fe20000000800 */
[----:B------:R-:W-:Y:S01]  /*e24c0*/  ISETP.LT.AND P1, PT, R50, UR5, !P3 ;  /* 0x0000000532007c0c */ /* 0x000fe2000df21270 */
[----:B------:R-:W4:Y:S01]  /*e24d0*/  LDL.LU.64 R18, [R1+0x2630] ;  /* 0x0026300001127983 */ /* 0x000f220000300a00 */
[----:B------:R-:W-:Y:S01]  /*e24e0*/  PRMT R2, R57, 0x7772, RZ ;  /* 0x0000777239027816 */ /* 0x000fe200000000ff */
[----:B------:R-:W-:-:S03]  /*e24f0*/  ULDC UR5, c[0x0][0x228] ;  /* 0x00008a0000057ab9 */ /* 0x000fc60000000800 */
[----:B---3--:R0:W-:Y:S01]  /*e2500*/  @P5 STG.E.U8 desc[UR32][R32.64], R0 ;  /* 0x0000000020005986 */ /* 0x0081e2000c101120 */
[----:B------:R-:W-:Y:S01]  /*e2510*/  ISETP.LT.AND P5, PT, R58, UR4, !P3 ;  /* 0x000000043a007c0c */ /* 0x000fe2000dfa1270 */
[----:B------:R-:W-:Y:S02]  /*e2520*/  ULDC UR4, c[0x0][0x228] ;  /* 0x00008a0000047ab9 */ /* 0x000fe40000000800 */
[----:B------:R1:W-:Y:S01]  /*e2530*/  @P6 STG.E.U8 desc[UR32][R24.64], R2 ;  /* 0x0000000218006986 */ /* 0x0003e2000c101120 */
[----:B------:R-:W-:Y:S01]  /*e2540*/  ISETP.LT.AND P6, PT, R59, UR5, !P3 ;  /* 0x000000053b007c0c */ /* 0x000fe2000dfc1270 */
[----:B------:R-:W-:Y:S02]  /*e2550*/  ULDC UR5, c[0x0][0x228] ;  /* 0x00008a0000057ab9 */ /* 0x000fe40000000800 */
[----:B0-----:R-:W3:Y:S01]  /*e2560*/  LDL.LU.64 R32, [R1+0x2628] ;  /* 0x0026280001207983 */ /* 0x001ee20000300a00 */
[----:B------:R-:W-:-:S03]  /*e2570*/  PRMT R0, R57, 0x7773, RZ ;  /* 0x0000777339007816 */ /* 0x000fc600000000ff */
[----:B-1----:R-:W3:Y:S04]  /*e2580*/  LDL.LU.64 R24, [R1+0x2618] ;  /* 0x0026180001187983 */ /* 0x002ee80000300a00 */
[----:B------:R-:W3:Y:S04]  /*e2590*/  LDL.LU R57, [R1+0x26c] ;  /* 0x00026c0001397983 */ /* 0x000ee80000300800 */
[----:B------:R0:W-:Y:S01]  /*e25a0*/  @P1 STG.E.U8 desc[UR32][R20.64], R0 ;  /* 0x0000000014001986 */ /* 0x0001e2000c101120 */
[----:B------:R-:W-:-:S03]  /*e25b0*/  PRMT R2, R56, 0x7770, RZ ;  /* 0x0000777038027816 */ /* 0x000fc600000000ff */
[----:B------:R-:W3:Y:S01]  /*e25c0*/  LDL.LU.64 R40, [R1+0x2620] ;  /* 0x0026200001287983 */ /* 0x000ee20000300a00 */
[----:B0-----:R-:W-:-:S03]  /*e25d0*/  PRMT R0, R56, 0x7771, RZ ;  /* 0x0000777138007816 */ /* 0x001fc600000000ff */
[----:B------:R-:W3:Y:S04]  /*e25e0*/  LDL.LU.64 R20, [R1+0x2610] ;  /* 0x0026100001147983 */ /* 0x000ee80000300a00 */
        /* <DEDUP_REMOVED lines=10> */
[----:B------:R-:W-:-:S02]  /*e2690*/  PRMT R2, R56, 0x7772, RZ ;  /* 0x0000777238027816 */ /* 0x000fc400000000ff */
[----:B------:R-:W-:Y:S01]  /*e26a0*/  ISETP.LT.AND P6, PT, R51, UR4, !P2 ;  /* 0x0000000433007c0c */ /* 0x000fe2000d7c1270 */
[----:B------:R-:W-:Y:S01]  /*e26b0*/  ULDC UR4, c[0x0][0x228] ;  /* 0x00008a0000047ab9 */ /* 0x000fe20000000800 */
[----:B------:R-:W-:Y:S02]  /*e26c0*/  PRMT R0, R56, 0x7773, RZ ;  /* 0x0000777338007816 */ /* 0x000fe400000000ff */
[C---:B------:R-:W-:Y:S01]  /*e26d0*/  PRMT R4, R9.reuse, 0x7770, RZ ;  /* 0x0000777009047816 */ /* 0x040fe200000000ff */
[----:B------:R0:W-:Y:S01]  /*e26e0*/  @P1 STG.E.U8 desc[UR32][R22.64], R2 ;  /* 0x0000000216001986 */ /* 0x0001e2000c101120 */
[----:B------:R-:W-:Y:S01]  /*e26f0*/  ISETP.LT.AND P1, PT, R44, UR4, !P2 ;  /* 0x000000042c007c0c */ /* 0x000fe2000d721270 */
[----:B------:R-:W-:Y:S02]  /*e2700*/  ULDC UR4, c[0x0][0x228] ;  /* 0x00008a0000047ab9 */ /* 0x000fe40000000800 */
[----:B------:R1:W-:Y:S01]  /*e2710*/  @P3 STG.E.U8 desc[UR32][R18.64], R0 ;  /* 0x0000000012003986 */ /* 0x0003e2000c101120 */
[----:B------:R-:W-:-:S03]  /*e2720*/  PRMT R3, R9, 0x7771, RZ ;  /* 0x0000777109037816 */ /* 0x000fc600000000ff */
[----:B------:R-:W4:Y:S04]  /*e2730*/  LDL.LU R56, [R1+0x25c] ;  /* 0x00025c0001387983 */ /* 0x000f280000300800 */
[----:B0-----:R-:W4:Y:S04]  /*e2740*/  LDL.LU.64 R22, [R1+0x2600] ;  /* 0x0026000001167983 */ /* 0x001f280000300a00 */
[----:B---3--:R0:W-:Y:S01]  /*e2750*/  @P5 STG.E.U8 desc[UR32][R32.64], R4 ;  /* 0x0000000420005986 */ /* 0x0081e2000c101120 */
[----:B------:R-:W-:Y:S01]  /*e2760*/  ISETP.LT.AND P5, PT, R15, UR5, !P2 ;  /* 0x000000050f007c0c */ /* 0x000fe2000d7a1270 */
[----:B------:R-:W-:Y:S01]  /*e2770*/  ULDC UR5, c[0x0][0x228] ;  /* 0x00008a0000057ab9 */ /* 0x000fe20000000800 */
[----:B------:R-:W-:Y:S01]  /*e2780*/  ISETP.LT.AND P3, PT, R54, UR4, !P2 ;  /* 0x0000000436007c0c */ /* 0x000fe2000d761270 */
[----:B------:R3:W-:Y:S01]  /*e2790*/  @P6 STG.E.U8 desc[UR32][R24.64], R3 ;  /* 0x0000000318006986 */ /* 0x0007e2000c101120 */
[----:B------:R-:W-:Y:S01]  /*e27a0*/  ISETP.LT.AND P6, PT, R55, UR5, !P2 ;  /* 0x0000000537007c0c */ /* 0x000fe2000d7c1270 */
[----:B------:R-:W-:Y:S01]  /*e27b0*/  ULDC UR4, c[0x0][0x228] ;  /* 0x00008a0000047ab9 */ /* 0x000fe20000000800 */
[C---:B------:R-:W-:Y:S01]  /*e27c0*/  PRMT R8, R9.reuse, 0x7772, RZ ;  /* 0x0000777209087816 */ /* 0x040fe200000000ff */
[----:B-1----:R-:W4:Y:S01]  /*e27d0*/  LDL.LU.64 R18, [R1+0x25f0] ;  /* 0x0025f00001127983 */ /* 0x002f220000300a00 */
[----:B------:R-:W-:Y:S01]  /*e27e0*/  PRMT R7, R9, 0x7773, RZ ;  /* 0x0000777309077816 */ /* 0x000fe200000000ff */
[----:B------:R-:W-:-:S02]  /*e27f0*/  ULDC UR5, c[0x0][0x228] ;  /* 0x00008a0000057ab9 */ /* 0x000fc40000000800 */
[----:B0-----:R-:W4:Y:S01]  /*e2800*/  LDL.LU.64 R32, [R1+0x25e8] ;  /* 0x0025e80001207983 */ /* 0x001f220000300a00 */
[----:B------:R-:W-:-:S03]  /*e2810*/  PRMT R2, R57, 0x7770, RZ ;  /* 0x0000777039027816 */ /* 0x000fc600000000ff */
[----:B------:R-:W-:Y:S01]  /*e2820*/  @P1 STG.E.U8 desc[UR32][R40.64], R8 ;  /* 0x0000000828001986 */ /* 0x000fe2000c101120 */
[----:B------:R-:W-:-:S03]  /*e2830*/  PRMT R0, R57, 0x7771, RZ ;  /* 0x0000777139007816 */ /* 0x000fc600000000ff */
[----:B---3--:R-:W3:Y:S04]  /*e2840*/  LDL.LU.64 R24, [R1+0x25e0] ;  /* 0x0025e00001187983 */ /* 0x008ee80000300a00 */
[----:B------:R0:W-:Y:S04]  /*e2850*/  @P5 STG.E.U8 desc[UR32][R20.64], R7 ;  /* 0x0000000714005986 */ /* 0x0001e8000c101120 */
[----:B0-----:R-:W3:Y:S01]  /*e2860*/  LDL.LU.64 R20, [R1+0x25d8] ;  /* 0x0025d80001147983 */ /* 0x001ee20000300a00 */
[C---:B------:R-:W-:Y:S02]  /*e2870*/  PRMT R6, R57.reuse, 0x7772, RZ ;  /* 0x0000777239067816 */ /* 0x040fe400000000ff */
[----:B------:R-:W-:Y:S01]  /*e2880*/  PRMT R5, R57, 0x7773, RZ ;  /* 0x0000777339057816 */ /* 0x000fe200000000ff */
[----:B--2---:R-:W-:Y:S04]  /*e2890*/  @P3 STG.E.U8 desc[UR32][R16.64], R2 ;  /* 0x0000000210003986 */ /* 0x004fe8000c101120 */
[----:B----4-:R0:W-:Y:S04]  /*e28a0*/  @P6 STG.E.U8 desc[UR32][R52.64], R0 ;  /* 0x0000000034006986 */ /* 0x0101e8000c101120 */
[----:B0-----:R-:W2:Y:S04]  /*e28b0*/  LDL.LU.64 R52, [R1+0x25c0] ;  /* 0x0025c00001347983 */ /* 0x001ea80000300a00 */
[----:B------:R-:W4:Y:S04]  /*e28c0*/  LDL.LU R57, [R1+0x24c] ;  /* 0x00024c0001397983 */ /* 0x000f280000300800 */
[----:B------:R-:W2:Y:S04]  /*e28d0*/  LDL.LU.64 R40, [R1+0x25d0] ;  /* 0x0025d00001287983 */ /* 0x000ea80000300a00 */
[----:B------:R-:W2:Y:S01]  /*e28e0*/  LDL.LU.64 R16, [R1+0x25b8] ;  /* 0x0025b80001107983 */ /* 0x000ea20000300a00 */
[----:B------:R-:W-:Y:S01]  /*e28f0*/  ISETP.LT.AND P1, PT, R36, UR4, !P2 ;  /* 0x0000000424007c0c */ /* 0x000fe2000d721270 */
[----:B------:R-:W-:Y:S01]  /*e2900*/  ULDC UR4, c[0x0][0x228] ;  /* 0x00008a0000047ab9 */ /* 0x000fe20000000800 */
[----:B------:R-:W-:Y:S01]  /*e2910*/  ISETP.LT.AND P3, PT, R11, UR5, !P2 ;  /* 0x000000050b007c0c */ /* 0x000fe2000d761270 */
[----:B------:R-:W-:Y:S01]  /*e2920*/  ULDC UR5, c[0x0][0x228] ;  /* 0x00008a0000057ab9 */ /* 0x000fe20000000800 */
[----:B------:R-:W-:Y:S01]  /*e2930*/  ISETP.LT.AND P6, PT, R28, UR4, !P2 ;  /* 0x000000041c007c0c */ /* 0x000fe2000d7c1270 */
[----:B------:R-:W-:-:S02]  /*e2940*/  ULDC UR4, c[0x0][0x228] ;  /* 0x00008a0000047ab9 */ /* 0x000fc40000000800 */
[----:B------:R-:W-:Y:S01]  /*e2950*/  ISETP.LT.AND P5, PT, R61, UR4, !P2 ;  /* 0x000000043d007c0c */ /* 0x000fe2000d7a1270 */
[----:B------:R-:W-:Y:S01]  /*e2960*/  ULDC UR4, c[0x0][0x228] ;  /* 0x00008a0000047ab9 */ /* 0x000fe20000000800 */
[----:B------:R-:W-:-:S04]  /*e2970*/  PRMT R3, R56, 0x7770, RZ ;  /* 0x0000777038037816 */ /* 0x000fc800000000ff */
[----:B------:R-:W-:Y:S01]  /*e2980*/  @P1 STG.E.U8 desc[UR32][R22.64], R6 ;  /* 0x0000000616001986 */ /* 0x000fe2000c101120 */
[----:B------:R-:W-:Y:S01]  /*e2990*/  ISETP.LT.AND P1, PT, R13, UR4, !P2 ;  /* 0x000000040d007c0c */ /* 0x000fe2000d721270 */
[----:B------:R-:W-:Y:S02]  /*e29a0*/  ULDC UR4, c[0x0][0x228] ;  /* 0x00008a0000047ab9 */ /* 0x000fe40000000800 */
[----:B------:R-:W-:Y:S01]  /*e29b0*/  @P6 STG.E.U8 desc[UR32][R18.64], R5 ;  /* 0x0000000512006986 */ /* 0x000fe2000c101120 */
[----:B------:R-:W-:Y:S01]  /*e29c0*/  ISETP.LT.AND P6, PT, R50, UR5, !P2 ;  /* 0x0000000532007c0c */ /* 0x000fe2000d7c1270 */
[----:B------:R-:W-:Y:S02]  /*e29d0*/  ULDC UR5, c[0x0][0x228] ;  /* 0x00008a0000057ab9 */ /* 0x000fe40000000800 */
[----:B------:R0:W-:Y:S01]  /*e29e0*/  @P3 STG.E.U8 desc[UR32][R32.64], R3 ;  /* 0x0000000320003986 */ /* 0x0001e2000c101120 */
[C---:B------:R-:W-:Y:S02]  /*e29f0*/  PRMT R0, R56.reuse, 0x7771, RZ ;  /* 0x0000777138007816 */ /* 0x040fe400000000ff */
[----:B------:R-:W-:-:S02]  /*e2a00*/  PRMT R4, R56, 0x7772, RZ ;  /* 0x0000777238047816 */ /* 0x000fc400000000ff */
[----:B------:R-:W-:Y:S01]  /*e2a10*/  PRMT R2, R56, 0x7773, RZ ;  /* 0x0000777338027816 */ /* 0x000fe200000000ff */
[----:B---3--:R-:W-:Y:S04]  /*e2a20*/  @P5 STG.E.U8 desc[UR32][R24.64], R0 ;  /* 0x0000000018005986 */ /* 0x008fe8000c101120 */
[----:B0-----:R-:W3:Y:S04]  /*e2a30*/  LDL.LU.64 R32, [R1+0x1758] ;  /* 0x0017580001207983 */ /* 0x001ee80000300a00 */
[----:B------:R-:W3:Y:S04]  /*e2a40*/  LDL.LU R56, [R1+0x23c] ;  /* 0x00023c0001387983 */ /* 0x000ee80000300800 */
[----:B------:R0:W-:Y:S01]  /*e2a50*/  @P1 STG.E.U8 desc[UR32][R20.64], R4 ;  /* 0x0000000414001986 */ /* 0x0001e2000c101120 */
[----:B------:R-:W-:Y:S01]  /*e2a60*/  ISETP.LT.AND P3, PT, R58, UR4, !P2 ;  /* 0x000000043a007c0c */ /* 0x000fe2000d761270 */
[----:B------:R-:W-:Y:S01]  /*e2a70*/  ULDC UR4, c[0x0][0x228] ;  /* 0x00008a0000047ab9 */ /* 0x000fe20000000800 */
[----:B------:R-:W-:-:S02]  /*e2a80*/  ISETP.LT.AND P5, PT, R59, UR5, !P2 ;  /* 0x000000053b007c0c */ /* 0x000fc4000d7a1270 */
[----:B----4-:R-:W-:Y:S01]  /*e2a90*/  PRMT R3, R57, 0x7770, RZ ;  /* 0x0000777039037816 */ /* 0x010fe200000000ff */
[----:B0-----:R-:W4:Y:S01]  /*e2aa0*/  LDL.LU.64 R20, [R1+0x25c8] ;  /* 0x0025c80001147983 */ /* 0x001f220000300a00 */
[----:B------:R-:W-:Y:S01]  /*e2ab0*/  VIADD R0, R29, 0x31 ;  /* 0x000000311d007836 */ /* 0x000fe20000000000 */
[C---:B------:R-:W-:Y:S01]  /*e2ac0*/  PRMT R5, R57.reuse, 0x7773, RZ ;  /* 0x0000777339057816 */ /* 0x040fe200000000ff */
[----:B------:R-:W-:Y:S01]  /*e2ad0*/  ULDC UR5, c[0x0][0x228] ;  /* 0x00008a0000057ab9 */ /* 0x000fe20000000800 */
[----:B------:R-:W4:Y:S04]  /*e2ae0*/  LDL.LU.64 R18, [R1+0x1748] ;  /* 0x0017480001127983 */ /* 0x000f280000300a00 */
[----:B--2---:R0:W-:Y:S04]  /*e2af0*/  @P6 STG.E.U8 desc[UR32][R52.64], R2 ;  /* 0x0000000234006986 */ /* 0x0041e8000c101120 */
[----:B------:R-:W2:Y:S04]  /*e2b00*/  LDL.LU.64 R24, [R1+0x1740] ;  /* 0x0017400001187983 */ /* 0x000ea80000300a00 */
[----:B0-----:R-:W2:Y:S01]  /*e2b10*/  LDL.LU.64 R52, [R1+0x1738] ;  /* 0x0017380001347983 */ /* 0x001ea20000300a00 */
[----:B------:R-:W-:-:S03]  /*e2b20*/  PRMT R2, R57, 0x7771, RZ ;  /* 0x0000777139027816 */ /* 0x000fc600000000ff */
[----:B------:R-:W-:Y:S04]  /*e2b30*/  @P3 STG.E.U8 desc[UR32][R40.64], R3 ;  /* 0x0000000328003986 */ /* 0x000fe8000c101120 */
[----:B------:R0:W-:Y:S04]  /*e2b40*/  @P5 STG.E.U8 desc[UR32][R16.64], R2 ;  /* 0x0000000210005986 */ /* 0x0001e8000c101120 */
[----:B0-----:R-:W2:Y:S01]  /*e2b50*/  LDL.LU.64 R16, [R1+0x1728] ;  /* 0x0017280001107983 */ /* 0x001ea20000300a00 */
[----:B------:R-:W-:Y:S01]  /*e2b60*/  ISETP.LT.AND P6, PT, R60, UR4, !P2 ;  /* 0x000000043c007c0c */ /* 0x000fe2000d7c1270 */
[----:B------:R-:W-:Y:S01]  /*e2b70*/  ULDC UR4, c[0x0][0x228] ;  /* 0x00008a0000047ab9 */ /* 0x000fe20000000800 */
[----:B------:R-:W-:-:S02]  /*e2b80*/  ISETP.GE.AND P1, PT, R0, UR23, PT ;  /* 0x0000001700007c0c */ /* 0x000fc4000bf26270 */
[----:B------:R-:W-:Y:S02]  /*e2b90*/  PRMT R0, R57, 0x7772, RZ ;  /* 0x0000777239007816 */ /* 0x000fe400000000ff */
[----:B------:R-:W2:Y:S01]  /*e2ba0*/  LDL.LU R57, [R1+0x22c] ;  /* 0x00022c0001397983 */ /* 0x000ea20000300800 */
[----:B------:R-:W-:Y:S01]  /*e2bb0*/  ISETP.LT.AND P2, PT, R49, UR4, !P2 ;  /* 0x0000000431007c0c */ /* 0x000fe2000d741270 */
[----:B------:R-:W-:Y:S01]  /*e2bc0*/  ULDC UR4, c[0x0][0x228] ;  /* 0x00008a0000047ab9 */ /* 0x000fe20000000800 */
[----:B------:R-:W-:Y:S01]  /*e2bd0*/  ISETP.LT.AND P3, PT, R12, UR5, !P0 ;  /* 0x000000050c007c0c */ /* 0x000fe2000c761270 */
[----:B------:R-:W2:Y:S01]  /*e2be0*/  LDL.LU.64 R22, [R1+0x1730] ;  /* 0x0017300001167983 */ /* 0x000ea20000300a00 */
[----:B------:R-:W-:Y:S01]  /*e2bf0*/  ISETP.LT.AND P5, PT, R51, UR4, !P0 ;  /* 0x0000000433007c0c */ /* 0x000fe2000c7a1270 */
[----:B------:R-:W-:Y:S01]  /*e2c00*/  ULDC UR4, c[0x0][0x228] ;  /* 0x00008a0000047ab9 */ /* 0x000fe20000000800 */
[----:B---3--:R-:W-:Y:S01]  /*e2c10*/  PRMT R4, R56, 0x7770, RZ ;  /* 0x0000777038047816 */ /* 0x008fe200000000ff */
[----:B------:R0:W-:Y:S01]  /*e2c20*/  @P6 STG.E.U8 desc[UR32][R32.64], R0 ;  /* 0x0000000020006986 */ /* 0x0001e2000c101120 */
[----:B------:R-:W-:Y:S01]  /*e2c30*/  ISETP.LT.AND P6, PT, R44, UR6, !P0 ;  /* 0x000000062c007c0c */ /* 0x000fe2000c7c1270 */
[----:B------:R-:W-:Y:S01]  /*e2c40*/  ULDC UR5, c[0x0][0x228] ;  /* 0x00008a0000057ab9 */ /* 0x000fe20000000800 */
[C---:B------:R-:W-:Y:S01]  /*e2c50*/  PRMT R3, R56.reuse, 0x7771, RZ ;  /* 0x0000777138037816 */ /* 0x040fe200000000ff */
[----:B------:R-:W3:Y:S01]  /*e2c60*/  LDL.LU.64 R40, [R1+0x1720] ;  /* 0x0017200001287983 */ /* 0x000ee20000300a00 */
[----:B------:R-:W-:Y:S01]  /*e2c70*/  PRMT R2, R56, 0x7772, RZ ;  /* 0x0000777238027816 */ /* 0x000fe200000000ff */
[----:B------:R-:W-:-:S02]  /*e2c80*/  ULDC UR6, c[0x0][0x228] ;  /* 0x00008a0000067ab9 */ /* 0x000fc40000000800 */
[----:B0-----:R-:W3:Y:S01]  /*e2c90*/  LDL.LU.64 R32, [R1+0x1718] ;  /* 0x0017180001207983 */ /* 0x001ee20000300a00 */
[----:B------:R-:W-:-:S03]  /*e2ca0*/  PRMT R0, R56, 0x7773, RZ ;  /* 0x0000777338007816 */ /* 0x000fc600000000ff */
[----:B----4-:R0:W-:Y:S04]  /*e2cb0*/  @P2 STG.E.U8 desc[UR32][R20.64], R5 ;  /* 0x0000000514002986 */ /* 0x0101e8000c101120 */
[----:B------:R-:W-:Y:S01]  /*e2cc0*/  @P3 STG.E.U8 desc[UR32][R18.64], R4 ;  /* 0x0000000412003986 */ /* 0x000fe2000c101120 */
[----:B------:R-:W-:Y:S01]  /*e2cd0*/  ISETP.LT.AND P2, PT, R15, UR4, !P0 ;  /* 0x000000040f007c0c */ /* 0x000fe2000c741270 */
[----:B------:R-:W-:Y:S02]  /*e2ce0*/  ULDC UR4, c[0x0][0x228] ;  /* 0x00008a0000047ab9 */ /* 0x000fe40000000800 */
[----:B0-----:R-:W4:Y:S04]  /*e2cf0*/  LDL.LU.64 R20, [R1+0x1708] ;  /* 0x0017080001147983 */ /* 0x001f280000300a00 */
[----:B------:R-:W4:Y:S04]  /*e2d00*/  LDL.LU R56, [R1+0x21c] ;  /* 0x00021c0001387983 */ /* 0x000f280000300800 */
[----:B--2---:R-:W-:Y:S04]  /*e2d10*/  @P5 STG.E.U8 desc[UR32][R24.64], R3 ;  /* 0x0000000318005986 */ /* 0x004fe8000c101120 */
[----:B------:R0:W-:Y:S04]  /*e2d20*/  @P6 STG.E.U8 desc[UR32][R52.64], R2 ;  /* 0x0000000234006986 */ /* 0x0001e8000c101120 */
[----:B0-----:R-:W2:Y:S04]  /*e2d30*/  LDL.LU.64 R52, [R1+0x1700] ;  /* 0x0017000001347983 */ /* 0x001ea80000300a00 */
[----:B------:R-:W2:Y:S04]  /*e2d40*/  LDL.LU.64 R18, [R1+0x1710] ;  /* 0x0017100001127983 */ /* 0x000ea80000300a00 */
[----:B------:R0:W-:Y:S04]  /*e2d50*/  @P2 STG.E.U8 desc[UR32][R16.64], R0 ;  /* 0x0000000010002986 */ /* 0x0001e8000c101120 */
[----:B------:R-:W2:Y:S04]  /*e2d60*/  LDL.LU.64 R24, [R1+0x16f8] ;  /* 0x0016f80001187983 */ /* 0x000ea80000300a00 */
[----:B0-----:R-:W2:Y:S01]  /*e2d70*/  LDL.LU.64 R16, [R1+0x16e8] ;  /* 0x0016e80001107983 */ /* 0x001ea20000300a00 */
[----:B------:R-:W-:Y:S01]  /*e2d80*/  ISETP.LT.AND P6, PT, R54, UR4, !P0 ;  /* 0x0000000436007c0c */ /* 0x000fe2000c7c1270 */
[----:B------:R-:W-:-:S02]  /*e2d90*/  ULDC UR4, c[0x0][0x228] ;  /* 0x00008a0000047ab9 */ /* 0x000fc40000000800 */
[----:B------:R-:W-:Y:S01]  /*e2da0*/  ISETP.LT.AND P5, PT, R55, UR4, !P0 ;  /* 0x0000000437007c0c */ /* 0x000fe2000c7a1270 */
[----:B------:R-:W-:Y:S01]  /*e2db0*/  ULDC UR4, c[0x0][0x228] ;  /* 0x00008a0000047ab9 */ /* 0x000fe20000000800 */
[C---:B------:R-:W-:Y:S02]  /*e2dc0*/  PRMT R4, R57.reuse, 0x7770, RZ ;  /* 0x0000777039047816 */ /* 0x040fe400000000ff */
[----:B------:R-:W-:Y:S01]  /*e2dd0*/  ISETP.LT.AND P3, PT, R36, UR5, !P0 ;  /* 0x0000000524007c0c */ /* 0x000fe2000c761270 */
[----:B------:R-:W-:Y:S01]  /*e2de0*/  ULDC UR5, c[0x0][0x228] ;  /* 0x00008a0000057ab9 */ /* 0x000fe20000000800 */
[C---:B------:R-:W-:Y:S02]  /*e2df0*/  PRMT R3, R57.reuse, 0x7771, RZ ;  /* 0x0000777139037816 */ /* 0x040fe400000000ff */
[----:B------:R-:W-:Y:S01]  /*e2e00*/  ISETP.LT.AND P2, PT, R28, UR4, !P0 ;  /* 0x000000041c007c0c */ /* 0x000fe2000c741270 */
[----:B------:R-:W-:Y:S01]  /*e2e10*/  ULDC UR4, c[0x0][0x228] ;  /* 0x00008a0000047ab9 */ /* 0x000fe20000000800 */
[----:B------:R-:W-:Y:S01]  /*e2e20*/  @P6 STG.E.U8 desc[UR32][R22.64], R4 ;  /* 0x0000000416006986 */ /* 0x000fe2000c101120 */
[----:B------:R-:W-:-:S03]  /*e2e30*/  PRMT R2, R57, 0x7772, RZ ;  /* 0x0000777239027816 */ /* 0x000fc600000000ff */
[----:B---3--:R0:W-:Y:S01]  /*e2e40*/  @P5 STG.E.U8 desc[UR32][R40.64], R3 ;  /* 0x0000000328005986 */ /* 0x0081e2000c101120 */
[----:B------:R-:W-:Y:S01]  /*e2e50*/  ISETP.LT.AND P5, PT, R11, UR4, !P0 ;  /* 0x000000040b007c0c */ /* 0x000fe2000c7a1270 */
[----:B------:R-:W-:Y:S01]  /*e2e60*/  ULDC UR4, c[0x0][0x228] ;  /* 0x00008a0000047ab9 */ /* 0x000fe20000000800 */
[----:B------:R-:W-:Y:S01]  /*e2e70*/  PRMT R0, R57, 0x7773, RZ ;  /* 0x0000777339007816 */ /* 0x000fe200000000ff */
[----:B------:R1:W-:Y:S04]  /*e2e80*/  @P3 STG.E.U8 desc[UR32][R32.64], R2 ;  /* 0x0000000220003986 */ /* 0x0003e8000c101120 */
[----:B------:R-:W3:Y:S01]  /*e2e90*/  LDL.LU R57, [R1+0x28c] ;  /* 0x00028c0001397983 */ /* 0x000ee20000300800 */
[----:B------:R-:W-:Y:S01]  /*e2ea0*/  ISETP.LT.AND P3, PT, R61, UR4, !P0 ;  /* 0x000000043d007c0c */ /* 0x000fe2000c761270 */
[----:B------:R-:W-:Y:S01]  /*e2eb0*/  ULDC UR4, c[0x0][0x228] ;  /* 0x00008a0000047ab9 */ /* 0x000fe20000000800 */
[----:B------:R-:W-:Y:S01]  /*e2ec0*/  ISETP.LT.AND P6, PT, R13, UR5, !P0 ;  /* 0x000000050d007c0c */ /* 0x000fe2000c7c1270 */
[----:B0-----:R-:W3:Y:S01]  /*e2ed0*/  LDL.LU.64 R40, [R1+0x16f0] ;  /* 0x0016f00001287983 */ /* 0x001ee20000300a00 */
[----:B------:R-:W-:-:S03]  /*e2ee0*/  ULDC UR5, c[0x0][0x228] ;  /* 0x00008a0000057ab9 */ /* 0x000fc60000000800 */
[----:B----4-:R0:W-:Y:S01]  /*e2ef0*/  @P2 STG.E.U8 desc[UR32][R20.64], R0 ;  /* 0x0000000014002986 */ /* 0x0101e2000c101120 */
[----:B-1----:R-:W-:Y:S02]  /*e2f00*/  PRMT R2, R56, 0x7770, RZ ;  /* 0x0000777038027816 */ /* 0x002fe400000000ff */
[----:B------:R-:W-:Y:S01]  /*e2f10*/  ISETP.LT.AND P2, PT, R50, UR4, !P0 ;  /* 0x0000000432007c0c */ /* 0x000fe2000c741270 */
[----:B------:R-:W-:Y:S01]  /*e2f20*/  ULDC UR4, c[0x0][0x228] ;  /* 0x00008a0000047ab9 */ /* 0x000fe20000000800 */
[----:B------:R-:W-:Y:S01]  /*e2f30*/  PRMT R3, R56, 0x7771, RZ ;  /* 0x0000777138037816 */ /* 0x000fe200000000ff */
[----:B0-----:R-:W-:Y:S01]  /*e2f40*/  VIADD R0, R29, 0x32 ;  /* 0x000000321d007836 */ /* 0x001fe20000000000 */
[----:B--2---:R0:W-:Y:S04]  /*e2f50*/  @P5 STG.E.U8 desc[UR32][R52.64], R2 ;  /* 0x0000000234005986 */ /* 0x0041e8000c101120 */
[----:B------:R-:W-:-:S02]  /*e2f60*/  ISETP.GE.AND P5, PT, R0, UR21, PT ;  /* 0x0000001500007c0c */ /* 0x000fc4000bfa6270 */
[C---:B------:R-:W-:Y:S01]  /*e2f70*/  PRMT R0, R56.reuse, 0x7773, RZ ;  /* 0x0000777338007816 */ /* 0x040fe200000000ff */
[----:B0-----:R-:W2:Y:S01]  /*e2f80*/  LDL.LU.64 R52, [R1+0x16e0] ;  /* 0x0016e00001347983 */ /* 0x001ea20000300a00 */
[----:B------:R-:W-:-:S03]  /*e2f90*/  PRMT R2, R56, 0x7772, RZ ;  /* 0x0000777238027816 */ /* 0x000fc600000000ff */
[----:B------:R-:W4:Y:S04]  /*e2fa0*/  LDL.LU.64 R32, [R1+0x16d8] ;  /* 0x0016d80001207983 */ /* 0x000f280000300a00 */
[----:B------:R-:W4:Y:S04]  /*e2fb0*/  LDL.LU.64 R20, [R1+0x16d0] ;  /* 0x0016d00001147983 */ /* 0x000f280000300a00 */
[----:B------:R-:W4:Y:S04]  /*e2fc0*/  LDL.LU R56, [R1+0x300] ;  /* 0x0003000001387983 */ /* 0x000f280000300800 */
[----:B------:R-:W-:Y:S04]  /*e2fd0*/  @P3 STG.E.U8 desc[UR32][R18.64], R3 ;  /* 0x0000000312003986 */ /* 0x000fe8000c101120 */
[----:B------:R-:W-:Y:S04]  /*e2fe0*/  @P6 STG.E.U8 desc[UR32][R24.64], R2 ;  /* 0x0000000218006986 */ /* 0x000fe8000c101120 */
[----:B------:R0:W-:Y:S04]  /*e2ff0*/  @P2 STG.E.U8 desc[UR32][R16.64], R0 ;  /* 0x0000000010002986 */ /* 0x0001e8000c101120 */
[----:B0-----:R-:W4:Y:S04]  /*e3000*/  LDL.LU.64 R16, [R1+0x16c8] ;  /* 0x0016c80001107983 */ /* 0x001f280000300a00 */
[----:B------:R-:W4:Y:S01]  /*e3010*/  LDL.LU.64 R24, [R1+0x16c0] ;  /* 0x0016c00001187983 */ /* 0x000f220000300a00 */
[----:B------:R-:W-:Y:S01]  /*e3020*/  ISETP.LT.AND P3, PT, R58, UR4, !P0 ;  /* 0x000000043a007c0c */ /* 0x000fe2000c761270 */
[----:B------:R-:W-:-:S02]  /*e3030*/  ULDC UR4, c[0x0][0x228] ;  /* 0x00008a0000047ab9 */ /* 0x000fc40000000800 */
[----:B------:R-:W-:Y:S01]  /*e3040*/  ISETP.LT.AND P2, PT, R59, UR4, !P0 ;  /* 0x000000043b007c0c */ /* 0x000fe2000c741270 */
[----:B------:R-:W-:Y:S01]  /*e3050*/  ULDC UR4, c[0x0][0x228] ;  /* 0x00008a0000047ab9 */ /* 0x000fe20000000800 */
[----:B------:R-:W-:Y:S01]  /*e3060*/  ISETP.LT.AND P6, PT, R60, UR5, !P0 ;  /* 0x000000053c007c0c */ /* 0x000fe2000c7c1270 */
[----:B------:R-:W4:Y:S01]  /*e3070*/  LDL.LU.64 R22, [R1+0x16b8] ;  /* 0x0016b80001167983 */ /* 0x000f220000300a00 */
[----:B------:R-:W-:Y:S01]  /*e3080*/  ISETP.LT.AND P0, PT, R49, UR4, !P0 ;  /* 0x0000000431007c0c */ /* 0x000fe2000c701270 */
[----:B------:R-:W-:Y:S01]  /*e3090*/  ULDC UR4, c[0x0][0x228] ;  /* 0x00008a0000047ab9 */ /* 0x000fe20000000800 */
[C---:B---3--:R-:W-:Y:S01]  /*e30a0*/  PRMT R4, R57.reuse, 0x7770, RZ ;  /* 0x0000777039047816 */ /* 0x048fe200000000ff */
[----:B------:R-:W3:Y:S01]  /*e30b0*/  LDL.LU.64 R18, [R1+0x16b0] ;  /* 0x0016b00001127983 */ /* 0x000ee20000300a00 */
[C---:B------:R-:W-:Y:S01]  /*e30c0*/  PRMT R3, R57.reuse, 0x7771, RZ ;  /* 0x0000777139037816 */ /* 0x040fe200000000ff */
[----:B------:R-:W-:Y:S01]  /*e30d0*/  ULDC UR5, c[0x0][0x228] ;  /* 0x00008a0000057ab9 */ /* 0x000fe20000000800 */
[----:B------:R-:W-:-:S02]  /*e30e0*/  PRMT R2, R57, 0x7772, RZ ;  /* 0x0000777239027816 */ /* 0x000fc400000000ff */
[----:B------:R-:W-:Y:S02]  /*e30f0*/  PRMT R0, R57, 0x7773, RZ ;  /* 0x0000777339007816 */ /* 0x000fe400000000ff */
[----:B------:R-:W3:Y:S04]  /*e3100*/  LDL.LU R57, [R1+0x2e0] ;  /* 0x0002e00001397983 */ /* 0x000ee80000300800 */
[----:B------:R-:W-:Y:S01]  /*e3110*/  @P3 STG.E.U8 desc[UR32][R40.64], R4 ;  /* 0x0000000428003986 */ /* 0x000fe2000c101120 */
[----:B------:R-:W-:Y:S01]  /*e3120*/  ISETP.LT.AND P3, PT, R12, UR4, !P4 ;  /* 0x000000040c007c0c */ /* 0x000fe2000e761270 */
[----:B------:R-:W-:Y:S02]  /*e3130*/  ULDC UR4, c[0x0][0x228] ;  /* 0x00008a0000047ab9 */ /* 0x000fe40000000800 */
[----:B--2---:R0:W-:Y:S04]  /*e3140*/  @P2 STG.E.U8 desc[UR32][R52.64], R3 ;  /* 0x0000000334002986 */ /* 0x0041e8000c101120 */
[----:B----4-:R1:W-:Y:S04]  /*e3150*/  @P6 STG.E.U8 desc[UR32][R32.64], R2 ;  /* 0x0000000220006986 */ /* 0x0103e8000c101120 */
[----:B0-----:R-:W2:Y:S04]  /*e3160*/  LDL.LU.64 R52, [R1+0x16a8] ;  /* 0x0016a80001347983 */ /* 0x001ea80000300a00 */
[----:B------:R0:W-:Y:S01]  /*e3170*/  @P0 STG.E.U8 desc[UR32][R20.64], R0 ;  /* 0x0000000014000986 */ /* 0x0001e2000c101120 */
[----:B-1----:R-:W-:-:S03]  /*e3180*/  PRMT R2, R56, 0x7770, RZ ;  /* 0x0000777038027816 */ /* 0x002fc600000000ff */
[----:B0-----:R-:W4:Y:S04]  /*e3190*/  LDL.LU.64 R20, [R1+0x16a0] ;  /* 0x0016a00001147983 */ /* 0x001f280000300a00 */
[----:B------:R-:W4:Y:S04]  /*e31a0*/  LDL.LU.64 R40, [R1+0x1698] ;  /* 0x0016980001287983 */ /* 0x000f280000300a00 */
[----:B------:R0:W-:Y:S01]  /*e31b0*/  @P3 STG.E.U8 desc[UR32][R16.64], R2 ;  /* 0x0000000210003986 */ /* 0x0001e2000c101120 */
[----:B------:R-:W-:Y:S01]  /*e31c0*/  ISETP.LT.AND P2, PT, R51, UR5, !P4 ;  /* 0x0000000533007c0c */ /* 0x000fe2000e741270 */
[----:B------:R-:W-:-:S02]  /*e31d0*/  ULDC UR5, c[0x0][0x228] ;  /* 0x00008a0000057ab9 */ /* 0x000fc40000000800 */
[----:B0-----:R-:W4:Y:S01]  /*e31e0*/  LDL.LU.64 R16, [R1+0x1690] ;  /* 0x0016900001107983 */ /* 0x001f220000300a00 */
[----:B------:R-:W-:-:S03]  /*e31f0*/  PRMT R0, R56, 0x7771, RZ ;  /* 0x0000777138007816 */ /* 0x000fc600000000ff */
[----:B------:R-:W4:Y:S06]  /*e3200*/  LDL.LU R9, [R1+0x200] ;  /* 0x0002000001097983 */ /* 0x000f2c0000300800 */
[----:B------:R0:W-:Y:S04]  /*e3210*/  @P2 STG.E.U8 desc[UR32][R24.64], R0 ;  /* 0x0000000018002986 */ /* 0x0001e8000c101120 */
[----:B------:R-:W4:Y:S04]  /*e3220*/  LDL.LU.64 R32, [R1+0x1688] ;  /* 0x0016880001207983 */ /* 0x000f280000300a00 */
        /* <DEDUP_REMOVED lines=8> */
[----:B------:R-:W-:Y:S02]  /*e32b0*/  PRMT R2, R56, 0x7773, RZ ;  /* 0x0000777338027816 */ /* 0x000fe400000000ff */
[----:B------:R-:W-:Y:S01]  /*e32c0*/  ISETP.LT.AND P2, PT, R55, UR5, !P4 ;  /* 0x0000000537007c0c */ /* 0x000fe2000e741270 */
[----:B------:R-:W-:Y:S02]  /*e32d0*/  ULDC UR5, c[0x0][0x228] ;  /* 0x00008a0000057ab9 */ /* 0x000fe40000000800 */
[----:B------:R0:W-:Y:S01]  /*e32e0*/  @P6 STG.E.U8 desc[UR32][R22.64], R0 ;  /* 0x0000000016006986 */ /* 0x0001e2000c101120 */
[----:B------:R-:W-:Y:S01]  /*e32f0*/  ISETP.LT.AND P6, PT, R36, UR4, !P4 ;  /* 0x0000000424007c0c */ /* 0x000fe2000e7c1270 */
[----:B------:R-:W-:Y:S02]  /*e3300*/  ULDC UR4, c[0x0][0x228] ;  /* 0x00008a0000047ab9 */ /* 0x000fe40000000800 */
[----:B---3--:R1:W-:Y:S01]  /*e3310*/  @P0 STG.E.U8 desc[UR32][R18.64], R2 ;  /* 0x0000000212000986 */ /* 0x0083e2000c101120 */
[----:B------:R-:W-:Y:S01]  /*e3320*/  ISETP.LT.AND P0, PT, R28, UR5, !P4 ;  /* 0x000000051c007c0c */ /* 0x000fe2000e701270 */
[----:B------:R-:W-:Y:S01]  /*e3330*/  ULDC UR5, c[0x0][0x228] ;  /* 0x00008a0000057ab9 */ /* 0x000fe20000000800 */
[----:B0-----:R-:W-:-:S02]  /*e3340*/  PRMT R0, R57, 0x7770, RZ ;  /* 0x0000777039007816 */ /* 0x001fc400000000ff */
[----:B-1----:R-:W-:-:S03]  /*e3350*/  PRMT R2, R57, 0x7771, RZ ;  /* 0x0000777139027816 */ /* 0x002fc600000000ff */
[----:B--2---:R0:W-:Y:S04]  /*e3360*/  @P3 STG.E.U8 desc[UR32][R52.64], R0 ;  /* 0x0000000034003986 */ /* 0x0041e8000c101120 */
[----:B0-----:R-:W2:Y:S01]  /*e3370*/  LDL.LU.64 R52, [R1+0x1680] ;  /* 0x0016800001347983 */ /* 0x001ea20000300a00 */
[----:B------:R-:W-:-:S03]  /*e3380*/  PRMT R0, R57, 0x7772, RZ ;  /* 0x0000777239007816 */ /* 0x000fc600000000ff */
[----:B----4-:R0:W-:Y:S04]  /*e3390*/  @P2 STG.E.U8 desc[UR32][R20.64], R2 ;  /* 0x0000000214002986 */ /* 0x0101e8000c101120 */
[----:B------:R1:W-:Y:S04]  /*e33a0*/  @P6 STG.E.U8 desc[UR32][R40.64], R0 ;  /* 0x0000000028006986 */ /* 0x0003e8000c101120 */
[----:B0-----:R-:W3:Y:S01]  /*e33b0*/  LDL.LU.64 R20, [R1+0x1670] ;  /* 0x0016700001147983 */ /* 0x001ee20000300a00 */
[----:B------:R-:W-:-:S03]  /*e33c0*/  PRMT R2, R57, 0x7773, RZ ;  /* 0x0000777339027816 */ /* 0x000fc600000000ff */
[----:B------:R-:W4:Y:S04]  /*e33d0*/  LDL.LU R56, [R1+0x2d0] ;  /* 0x0002d00001387983 */ /* 0x000f280000300800 */
[----:B------:R0:W-:Y:S04]  /*e33e0*/  @P0 STG.E.U8 desc[UR32][R16.64], R2 ;  /* 0x0000000210000986 */ /* 0x0001e8000c101120 */
[----:B-1----:R-:W4:Y:S01]  /*e33f0*/  LDL.LU.64 R40, [R1+0x1668] ;  /* 0x0016680001287983 */ /* 0x002f220000300a00 */
[----:B------:R-:W-:Y:S01]  /*e3400*/  ISETP.LT.AND P3, PT, R11, UR4, !P4 ;  /* 0x000000040b007c0c */ /* 0x000fe2000e761270 */
[----:B------:R-:W-:-:S02]  /*e3410*/  ULDC UR4, c[0x0][0x228] ;  /* 0x00008a0000047ab9 */ /* 0x000fc40000000800 */
[----:B0-----:R-:W4:Y:S01]  /*e3420*/  LDL.LU.64 R16, [R1+0x1660] ;  /* 0x0016600001107983 */ /* 0x001f220000300a00 */
[----:B------:R-:W-:Y:S01]  /*e3430*/  ISETP.LT.AND P2, PT, R61, UR4, !P4 ;  /* 0x000000043d007c0c */ /* 0x000fe2000e741270 */
[----:B------:R-:W-:Y:S01]  /*e3440*/  ULDC UR4, c[0x0][0x228] ;  /* 0x00008a0000047ab9 */ /* 0x000fe20000000800 */
[C---:B------:R-:W-:Y:S02]  /*e3450*/  PRMT R0, R9.reuse, 0x7770, RZ ;  /* 0x0000777009007816 */ /* 0x040fe400000000ff */
[----:B------:R-:W-:-:S05]  /*e3460*/  PRMT R2, R9, 0x7771, RZ ;  /* 0x0000777109027816 */ /* 0x000fca00000000ff */
[----:B------:R0:W-:Y:S04]  /*e3470*/  @P3 STG.E.U8 desc[UR32][R32.64], R0 ;  /* 0x0000000020003986 */ /* 0x0001e8000c101120 */
[----:B------:R1:W-:Y:S04]  /*e3480*/  @P2 STG.E.U8 desc[UR32][R24.64], R2 ;  /* 0x0000000218002986 */ /* 0x0003e8000c101120 */
[----:B0-----:R-:W4:Y:S04]  /*e3490*/  LDL.LU.64 R32, [R1+0x1658] ;  /* 0x0016580001207983 */ /* 0x001f280000300a00 */
[----:B-1----:R-:W4:Y:S01]  /*e34a0*/  LDL.LU.64 R24, [R1+0x1650] ;  /* 0x0016500001187983 */ /* 0x002f220000300a00 */
[----:B------:R-:W-:Y:S01]  /*e34b0*/  ISETP.LT.AND P0, PT, R13, UR4, !P4 ;  /* 0x000000040d007c0c */ /* 0x000fe2000e701270 */
[----:B------:R-:W-:Y:S01]  /*e34c0*/  ULDC UR4, c[0x0][0x228] ;  /* 0x00008a0000047ab9 */ /* 0x000fe20000000800 */
[----:B------:R-:W-:Y:S01]  /*e34d0*/  ISETP.LT.AND P3, PT, R50, UR5, !P4 ;  /* 0x0000000532007c0c */ /* 0x000fe2000e761270 */
[----:B------:R-:W4:Y:S01]  /*e34e0*/  LDL.LU R57, [R1+0x2c0] ;  /* 0x0002c00001397983 */ /* 0x000f220000300800 */
[----:B------:R-:W-:Y:S01]  /*e34f0*/  PRMT R2, R9, 0x7772, RZ ;  /* 0x0000777209027816 */ /* 0x000fe200000000ff */
[----:B------:R-:W-:Y:S01]  /*e3500*/  ULDC UR5, c[0x0][0x228] ;  /* 0x00008a0000057ab9 */ /* 0x000fe20000000800 */
[----:B------:R-:W-:Y:S01]  /*e3510*/  ISETP.LT.AND P2, PT, R58, UR4, !P4 ;  /* 0x000000043a007c0c */ /* 0x000fe2000e741270 */
[----:B------:R-:W-:Y:S01]  /*e3520*/  VIADD R0, R29, 0x33 ;  /* 0x000000331d007836 */ /* 0x000fe20000000000 */
[----:B------:R-:W-:Y:S01]  /*e3530*/  ISETP.LT.AND P6, PT, R59, UR5, !P4 ;  /* 0x000000053b007c0c */ /* 0x000fe2000e7c1270 */
[----:B------:R-:W-:Y:S01]  /*e3540*/  ULDC UR4, c[0x0][0x228] ;  /* 0x00008a0000047ab9 */ /* 0x000fe20000000800 */
[----:B------:R-:W-:Y:S01]  /*e3550*/  PRMT R3, R9, 0x7773, RZ ;  /* 0x0000777309037816 */ /* 0x000fe200000000ff */
[----:B------:R-:W-:-:S02]  /*e3560*/  ULDC UR5, c[0x0][0x228] ;  /* 0x00008a0000057ab9 */ /* 0x000fc40000000800 */
[----:B--2---:R0:W-:Y:S01]  /*e3570*/  @P0 STG.E.U8 desc[UR32][R52.64], R2 ;  /* 0x0000000234000986 */ /* 0x0041e2000c101120 */
[----:B------:R-:W-:-:S03]  /*e3580*/  ISETP.GE.AND P0, PT, R0, UR19, PT ;  /* 0x0000001300007c0c */ /* 0x000fc6000bf06270 */
[----:B0-----:R-:W2:Y:S04]  /*e3590*/  LDL.LU.64 R52, [R1+0x1648] ;  /* 0x0016480001347983 */ /* 0x001ea80000300a00 */
[----:B---3--:R0:W-:Y:S01]  /*e35a0*/  @P3 STG.E.U8 desc[UR32][R20.64], R3 ;  /* 0x0000000314003986 */ /* 0x0081e2000c101120 */
[C---:B----4-:R-:W-:Y:S02]  /*e35b0*/  PRMT R0, R56.reuse, 0x7770, RZ ;  /* 0x0000777038007816 */ /* 0x050fe400000000ff */
[----:B------:R-:W-:Y:S01]  /*e35c0*/  PRMT R2, R56, 0x7771, RZ ;  /* 0x0000777138027816 */ /* 0x000fe200000000ff */
[----:B0-----:R-:W3:Y:S04]  /*e35d0*/  LDL.LU.64 R20, [R1+0x1640] ;  /* 0x0016400001147983 */ /* 0x001ee80000300a00 */
[----:B------:R-:W4:Y:S04]  /*e35e0*/  LDL.LU.64 R22, [R1+0x1638] ;  /* 0x0016380001167983 */ /* 0x000f280000300a00 */
[----:B------:R-:W4:Y:S04]  /*e35f0*/  LDL.LU.64 R18, [R1+0x1630] ;  /* 0x0016300001127983 */ /* 0x000f280000300a00 */
[----:B------:R-:W4:Y:S04]  /*e3600*/  LDL.LU R9, [R1+0x2b0] ;  /* 0x0002b00001097983 */ /* 0x000f280000300800 */
[----:B------:R-:W-:Y:S04]  /*e3610*/  @P2 STG.E.U8 desc[UR32][R40.64], R0 ;  /* 0x0000000028002986 */ /* 0x000fe8000c101120 */
[----:B------:R0:W-:Y:S01]  /*e3620*/  @P6 STG.E.U8 desc[UR32][R16.64], R2 ;  /* 0x0000000210006986 */ /* 0x0001e2000c101120 */
[----:B------:R-:W-:Y:S01]  /*e3630*/  ISETP.LT.AND P3, PT, R60, UR4, !P4 ;  /* 0x000000043c007c0c */ /* 0x000fe2000e761270 */
[----:B------:R-:W-:Y:S01]  /*e3640*/  ULDC UR4, c[0x0][0x228] ;  /* 0x00008a0000047ab9 */ /* 0x000fe20000000800 */
[----:B------:R-:W-:Y:S01]  /*e3650*/  ISETP.LT.AND P4, PT, R49, UR5, !P4 ;  /* 0x0000000531007c0c */ /* 0x000fe2000e781270 */
[----:B------:R-:W-:Y:S01]  /*e3660*/  ULDC UR5, c[0x0][0x228] ;  /* 0x00008a0000057ab9 */ /* 0x000fe20000000800 */
[----:B0-----:R-:W4:Y:S01]  /*e3670*/  LDL.LU.64 R16, [R1+0x1628] ;  /* 0x0016280001107983 */ /* 0x001f220000300a00 */
[----:B------:R-:W-:-:S02]  /*e3680*/  PRMT R0, R56, 0x7772, RZ ;  /* 0x0000777238007816 */ /* 0x000fc400000000ff */
[----:B------:R-:W-:-:S06]  /*e3690*/  PRMT R2, R56, 0x7773, RZ ;  /* 0x0000777338027816 */ /* 0x000fcc00000000ff */
[----:B------:R-:W-:Y:S04]  /*e36a0*/  @P3 STG.E.U8 desc[UR32][R32.64], R0 ;  /* 0x0000000020003986 */ /* 0x000fe8000c101120 */
[----:B------:R0:W-:Y:S04]  /*e36b0*/  @P4 STG.E.U8 desc[UR32][R24.64], R2 ;  /* 0x0000000218004986 */ /* 0x0001e8000c101120 */
[----:B0-----:R-:W4:Y:S01]  /*e36c0*/  LDL.LU.64 R24, [R1+0x1620] ;  /* 0x0016200001187983 */ /* 0x001f220000300a00 */
[----:B------:R-:W-:Y:S01]  /*e36d0*/  ISETP.LT.AND P6, PT, R12, UR4, !P1 ;  /* 0x000000040c007c0c */ /* 0x000fe2000cfc1270 */
[----:B------:R-:W-:Y:S01]  /*e36e0*/  ULDC UR4, c[0x0][0x228] ;  /* 0x00008a0000047ab9 */ /* 0x000fe20000000800 */
[----:B------:R-:W-:Y:S01]  /*e36f0*/  ISETP.LT.AND P2, PT, R51, UR5, !P1 ;  /* 0x0000000533007c0c */ /* 0x000fe2000cf41270 */
[----:B------:R-:W-:Y:S01]  /*e3700*/  ULDC UR5, c[0x0][0x228] ;  /* 0x00008a0000057ab9 */ /* 0x000fe20000000800 */
[----:B------:R-:W-:Y:S01]  /*e3710*/  PRMT R0, R57, 0x7770, RZ ;  /* 0x0000777039007816 */ /* 0x000fe200000000ff */
[----:B------:R-:W4:Y:S01]  /*e3720*/  LDL.LU.64 R40, [R1+0x1618] ;  /* 0x0016180001287983 */ /* 0x000f220000300a00 */
[----:B------:R-:W-:Y:S01]  /*e3730*/  ISETP.LT.AND P4, PT, R44, UR4, !P1 ;  /* 0x000000042c007c0c */ /* 0x000fe2000cf81270 */
[----:B------:R-:W-:Y:S01]  /*e3740*/  ULDC UR4, c[0x0][0x228] ;  /* 0x00008a0000047ab9 */ /* 0x000fe20000000800 */
[----:B------:R-:W-:Y:S01]  /*e3750*/  ISETP.LT.AND P3, PT, R15, UR5, !P1 ;  /* 0x000000050f007c0c */ /* 0x000fe2000cf61270 */
[----:B------:R-:W-:Y:S01]  /*e3760*/  ULDC UR5, c[0x0][0x228] ;  /* 0x00008a0000057ab9 */ /* 0x000fe20000000800 */
[----:B------:R-:W-:-:S03]  /*e3770*/  PRMT R2, R57, 0x7771, RZ ;  /* 0x0000777139027816 */ /* 0x000fc600000000ff */
[----:B--2---:R0:W-:Y:S01]  /*e3780*/  @P6 STG.E.U8 desc[UR32][R52.64], R0 ;  /* 0x0000000034006986 */ /* 0x0041e2000c101120 */
[----:B------:R-:W-:Y:S01]  /*e3790*/  ISETP.LT.AND P6, PT, R54, UR4, !P1 ;  /* 0x0000000436007c0c */ /* 0x000fe2000cfc1270 */
[----:B------:R-:W-:Y:S02]  /*e37a0*/  ULDC UR4, c[0x0][0x228] ;  /* 0x00008a0000047ab9 */ /* 0x000fe40000000800 */
[----:B0-----:R-:W2:Y:S01]  /*e37b0*/  LDL.LU.64 R52, [R1+0x1610] ;  /* 0x0016100001347983 */ /* 0x001ea20000300a00 */
[----:B------:R-:W-:-:S03]  /*e37c0*/  PRMT R0, R57, 0x7772, RZ ;  /* 0x0000777239007816 */ /* 0x000fc600000000ff */
[----:B------:R-:W2:Y:S04]  /*e37d0*/  LDL.LU R56, [R1+0x2a0] ;  /* 0x0002a00001387983 */ /* 0x000ea80000300800 */
[----:B---3--:R0:W-:Y:S04]  /*e37e0*/  @P2 STG.E.U8 desc[UR32][R20.64], R2 ;  /* 0x0000000214002986 */ /* 0x0081e8000c101120 */
[----:B------:R-:W3:Y:S04]  /*e37f0*/  LDL.LU.64 R32, [R1+0x1608] ;  /* 0x0016080001207983 */ /* 0x000ee80000300a00 */
[----:B----4-:R1:W-:Y:S04]  /*e3800*/  @P4 STG.E.U8 desc[UR32][R22.64], R0 ;  /* 0x0000000016004986 */ /* 0x0103e8000c101120 */
[----:B0-----:R-:W4:Y:S01]  /*e3810*/  LDL.LU.64 R20, [R1+0x15f8] ;  /* 0x0015f80001147983 */ /* 0x001f220000300a00 */
[----:B------:R-:W-:-:S02]  /*e3820*/  PRMT R2, R57, 0x7773, RZ ;  /* 0x0000777339027816 */ /* 0x000fc400000000ff */
[----:B-1----:R-:W-:-:S03]  /*e3830*/  PRMT R0, R9, 0x7770, RZ ;  /* 0x0000777009007816 */ /* 0x002fc600000000ff */
[----:B------:R-:W-:Y:S04]  /*e3840*/  @P3 STG.E.U8 desc[UR32][R18.64], R2 ;  /* 0x0000000212003986 */ /* 0x000fe8000c101120 */
        /* <DEDUP_REMOVED lines=9> */
[----:B------:R-:W-:Y:S01]  /*e38e0*/  ISETP.LT.AND P3, PT, R28, UR5, !P1 ;  /* 0x000000051c007c0c */ /* 0x000fe2000cf61270 */
[----:B------:R-:W4:Y:S01]  /*e38f0*/  LDL.LU R57, [R1+0x290] ;  /* 0x0002900001397983 */ /* 0x000f220000300800 */
[----:B------:R-:W-:Y:S01]  /*e3900*/  ISETP.LT.AND P6, PT, R11, UR4, !P1 ;  /* 0x000000040b007c0c */ /* 0x000fe2000cfc1270 */
[----:B------:R-:W-:Y:S01]  /*e3910*/  ULDC UR4, c[0x0][0x228] ;  /* 0x00008a0000047ab9 */ /* 0x000fe20000000800 */
[----:B------:R-:W-:Y:S01]  /*e3920*/  PRMT R0, R9, 0x7772, RZ ;  /* 0x0000777209007816 */ /* 0x000fe200000000ff */
[----:B------:R-:W-:Y:S01]  /*e3930*/  ULDC UR5, c[0x0][0x228] ;  /* 0x00008a0000057ab9 */ /* 0x000fe20000000800 */
[----:B------:R-:W-:Y:S01]  /*e3940*/  ISETP.LT.AND P2, PT, R61, UR4, !P1 ;  /* 0x000000043d007c0c */ /* 0x000fe2000cf41270 */
[----:B------:R-:W-:Y:S01]  /*e3950*/  ULDC UR4, c[0x0][0x228] ;  /* 0x00008a0000047ab9 */ /* 0x000fe20000000800 */
[----:B------:R-:W-:-:S03]  /*e3960*/  PRMT R2, R9, 0x7773, RZ ;  /* 0x0000777309027816 */ /* 0x000fc600000000ff */
[----:B------:R0:W-:Y:S04]  /*e3970*/  @P4 STG.E.U8 desc[UR32][R40.64], R0 ;  /* 0x0000000028004986 */ /* 0x0001e8000c101120 */
[----:B0-----:R-:W4:Y:S01]  /*e3980*/  LDL.LU.64 R40, [R1+0x15e8] ;  /* 0x0015e80001287983 */ /* 0x001f220000300a00 */
[----:B------:R-:W-:Y:S01]  /*e3990*/  ISETP.LT.AND P4, PT, R50, UR5, !P1 ;  /* 0x0000000532007c0c */ /* 0x000fe2000cf81270 */
[----:B------:R-:W-:Y:S02]  /*e39a0*/  ULDC UR5, c[0x0][0x228] ;  /* 0x00008a0000057ab9 */ /* 0x000fe40000000800 */
[----:B--2---:R0:W-:Y:S01]  /*e39b0*/  @P3 STG.E.U8 desc[UR32][R52.64], R2 ;  /* 0x0000000234003986 */ /* 0x0041e2000c101120 */
[----:B------:R-:W-:Y:S01]  /*e39c0*/  ISETP.LT.AND P3, PT, R13, UR4, !P1 ;  /* 0x000000040d007c0c */ /* 0x000fe2000cf61270 */
[----:B------:R-:W-:Y:S01]  /*e39d0*/  ULDC UR4, c[0x0][0x228] ;  /* 0x00008a0000047ab9 */ /* 0x000fe20000000800 */
[C---:B------:R-:W-:Y:S01]  /*e39e0*/  PRMT R0, R56.reuse, 0x7770, RZ ;  /* 0x0000777038007816 */ /* 0x040fe200000000ff */
[----:B0-----:R-:W2:Y:S01]  /*e39f0*/  LDL.LU.64 R52, [R1+0x15e0] ;  /* 0x0015e00001347983 */ /* 0x001ea20000300a00 */
[----:B------:R-:W-:-:S03]  /*e3a00*/  PRMT R2, R56, 0x7771, RZ ;  /* 0x0000777138027816 */ /* 0x000fc600000000ff */
[----:B---3--:R0:W-:Y:S04]  /*e3a10*/  @P6 STG.E.U8 desc[UR32][R32.64], R0 ;  /* 0x0000000020006986 */ /* 0x0081e8000c101120 */
[----:B----4-:R1:W-:Y:S04]  /*e3a20*/  @P2 STG.E.U8 desc[UR32][R20.64], R2 ;  /* 0x0000000214002986 */ /* 0x0103e8000c101120 */
[----:B0-----:R-:W3:Y:S04]  /*e3a30*/  LDL.LU.64 R32, [R1+0x15d8] ;  /* 0x0015d80001207983 */ /* 0x001ee80000300a00 */
[----:B-1----:R-:W4:Y:S01]  /*e3a40*/  LDL.LU.64 R20, [R1+0x15d0] ;  /* 0x0015d00001147983 */ /* 0x002f220000300a00 */
[----:B------:R-:W-:-:S03]  /*e3a50*/  PRMT R2, R56, 0x7772, RZ ;  /* 0x0000777238027816 */ /* 0x000fc600000000ff */
[----:B------:R-:W4:Y:S04]  /*e3a60*/  LDL.LU R9, [R1+0x304] ;  /* 0x0003040001097983 */ /* 0x000f280000300800 */
[----:B------:R0:W-:Y:S04]  /*e3a70*/  @P3 STG.E.U8 desc[UR32][R16.64], R2 ;  /* 0x0000000210003986 */ /* 0x0001e8000c101120 */
[----:B0-----:R-:W4:Y:S01]  /*e3a80*/  LDL.LU.64 R16, [R1+0x15c8] ;  /* 0x0015c80001107983 */ /* 0x001f220000300a00 */
[----:B------:R-:W-:-:S05]  /*e3a90*/  PRMT R3, R56, 0x7773, RZ ;  /* 0x0000777338037816 */ /* 0x000fca00000000ff */
[----:B------:R0:W-:Y:S04]  /*e3aa0*/  @P4 STG.E.U8 desc[UR32][R24.64], R3 ;  /* 0x0000000318004986 */ /* 0x0001e8000c101120 */
[----:B0-----:R-:W4:Y:S01]  /*e3ab0*/  LDL.LU.64 R24, [R1+0x15c0] ;  /* 0x0015c00001187983 */ /* 0x001f220000300a00 */
[----:B------:R-:W-:Y:S01]  /*e3ac0*/  ISETP.LT.AND P2, PT, R58, UR4, !P1 ;  /* 0x000000043a007c0c */ /* 0x000fe2000cf41270 */
[----:B------:R-:W-:Y:S01]  /*e3ad0*/  VIADD R0, R29, 0x34 ;  /* 0x000000341d007836 */ /* 0x000fe20000000000 */
[----:B------:R-:W-:Y:S01]  /*e3ae0*/  ISETP.LT.AND P6, PT, R59, UR5, !P1 ;  /* 0x000000053b007c0c */ /* 0x000fe2000cfc1270 */
[----:B------:R-:W-:Y:S01]  /*e3af0*/  ULDC UR4, c[0x0][0x228] ;  /* 0x00008a0000047ab9 */ /* 0x000fe20000000800 */
[----:B------:R-:W-:Y:S01]  /*e3b00*/  ULDC UR5, c[0x0][0x228] ;  /* 0x00008a0000057ab9 */ /* 0x000fe20000000800 */
[----:B------:R-:W-:Y:S01]  /*e3b10*/  ISETP.LT.AND P4, PT, R60, UR4, !P1 ;  /* 0x000000043c007c0c */ /* 0x000fe2000cf81270 */
[----:B------:R-:W4:Y:S01]  /*e3b20*/  LDL.LU.64 R22, [R1+0x15b8] ;  /* 0x0015b80001167983 */ /* 0x000f220000300a00 */
[----:B------:R-:W-:Y:S01]  /*e3b30*/  ISETP.GE.AND P3, PT, R0, UR17, PT ;  /* 0x0000001100007c0c */ /* 0x000fe2000bf66270 */
[----:B------:R-:W-:Y:S01]  /*e3b40*/  ULDC UR4, c[0x0][0x228] ;  /* 0x00008a0000047ab9 */ /* 0x000fe20000000800 */
[----:B------:R-:W-:Y:S01]  /*e3b50*/  ISETP.LT.AND P1, PT, R49, UR5, !P1 ;  /* 0x0000000531007c0c */ /* 0x000fe2000cf21270 */
[----:B------:R-:W4:Y:S01]  /*e3b60*/  LDL.LU.64 R18, [R1+0x15b0] ;  /* 0x0015b00001127983 */ /* 0x000f220000300a00 */
[C---:B------:R-:W-:Y:S01]  /*e3b70*/  PRMT R0, R57.reuse, 0x7770, RZ ;  /* 0x0000777039007816 */ /* 0x040fe200000000ff */
[----:B------:R-:W-:Y:S01]  /*e3b80*/  ULDC UR5, c[0x0][0x228] ;  /* 0x00008a0000057ab9 */ /* 0x000fe20000000800 */
[C---:B------:R-:W-:Y:S01]  /*e3b90*/  PRMT R2, R57.reuse, 0x7771, RZ ;  /* 0x0000777139027816 */ /* 0x040fe200000000ff */
[----:B------:R-:W4:Y:S04]  /*e3ba0*/  LDL.LU R56, [R1+0x2e4] ;  /* 0x0002e40001387983 */ /* 0x000f280000300800 */
[----:B------:R0:W-:Y:S02]  /*e3bb0*/  @P2 STG.E.U8 desc[UR32][R40.64], R0 ;  /* 0x0000000028002986 */ /* 0x0001e4000c101120 */
[----:B0-----:R-:W-:-:S02]  /*e3bc0*/  PRMT R0, R57, 0x7772, RZ ;  /* 0x0000777239007816 */ /* 0x001fc400000000ff */
[----:B------:R-:W-:Y:S01]  /*e3bd0*/  ISETP.LT.AND P2, PT, R51, UR5, !P5 ;  /* 0x0000000533007c0c */ /* 0x000fe2000ef41270 */
[----:B------:R-:W-:Y:S01]  /*e3be0*/  ULDC UR5, c[0x0][0x228] ;  /* 0x00008a0000057ab9 */ /* 0x000fe20000000800 */
[----:B--2---:R0:W-:Y:S01]  /*e3bf0*/  @P6 STG.E.U8 desc[UR32][R52.64], R2 ;  /* 0x0000000234006986 */ /* 0x0041e2000c101120 */
[----:B------:R-:W-:Y:S01]  /*e3c00*/  ISETP.LT.AND P6, PT, R12, UR4, !P5 ;  /* 0x000000040c007c0c */ /* 0x000fe2000efc1270 */
[----:B------:R-:W-:Y:S01]  /*e3c10*/  ULDC UR4, c[0x0][0x228] ;  /* 0x00008a0000047ab9 */ /* 0x000fe20000000800 */
[----:B0-----:R-:W-:Y:S01]  /*e3c20*/  PRMT R2, R57, 0x7773, RZ ;  /* 0x0000777339027816 */ /* 0x001fe200000000ff */
[----:B------:R-:W2:Y:S04]  /*e3c30*/  LDL.LU.64 R52, [R1+0x15a8] ;  /* 0x0015a80001347983 */ /* 0x000ea80000300a00 */
[----:B---3--:R0:W-:Y:S04]  /*e3c40*/  @P4 STG.E.U8 desc[UR32][R32.64], R0 ;  /* 0x0000000020004986 */ /* 0x0081e8000c101120 */
[----:B----4-:R1:W-:Y:S01]  /*e3c50*/  @P1 STG.E.U8 desc[UR32][R20.64], R2 ;  /* 0x0000000214001986 */ /* 0x0103e2000c101120 */
[----:B0-----:R-:W-:-:S03]  /*e3c60*/  PRMT R0, R9, 0x7770, RZ ;  /* 0x0000777009007816 */ /* 0x001fc600000000ff */
[----:B-1----:R-:W3:Y:S04]  /*e3c70*/  LDL.LU.64 R20, [R1+0x15a0] ;  /* 0x0015a00001147983 */ /* 0x002ee80000300a00 */
[----:B------:R-:W4:Y:S04]  /*e3c80*/  LDL.LU.64 R40, [R1+0x1598] ;  /* 0x0015980001287983 */ /* 0x000f280000300a00 */
[----:B------:R0:W-:Y:S04]  /*e3c90*/  @P6 STG.E.U8 desc[UR32][R16.64], R0 ;  /* 0x0000000010006986 */ /* 0x0001e8000c101120 */
[----:B0-----:R-:W4:Y:S04]  /*e3ca0*/  LDL.LU.64 R16, [R1+0x1590] ;  /* 0x0015900001107983 */ /* 0x001f280000300a00 */
[----:B------:R-:W4:Y:S01]  /*e3cb0*/  LDL.LU R57, [R1+0x204] ;  /* 0x0002040001397983 */ /* 0x000f220000300800 */
[----:B------:R-:W-:-:S03]  /*e3cc0*/  PRMT R2, R9, 0x7771, RZ ;  /* 0x0000777109027816 */ /* 0x000fc600000000ff */
[----:B------:R-:W4:Y:S04]  /*e3cd0*/  LDL.LU.64 R32, [R1+0x1588] ;  /* 0x0015880001207983 */ /* 0x000f280000300a00 */
[----:B------:R0:W-:Y:S04]  /*e3ce0*/  @P2 STG.E.U8 desc[UR32][R24.64], R2 ;  /* 0x0000000218002986 */ /* 0x0001e8000c101120 */
        /* <DEDUP_REMOVED lines=10> */
[----:B------:R-:W-:-:S03]  /*e3d90*/  PRMT R2, R9, 0x7773, RZ ;  /* 0x0000777309027816 */ /* 0x000fc600000000ff */
[----:B------:R0:W-:Y:S01]  /*e3da0*/  @P4 STG.E.U8 desc[UR32][R22.64], R0 ;  /* 0x0000000016004986 */ /* 0x0001e2000c101120 */
[----:B------:R-:W-:Y:S01]  /*e3db0*/  ISETP.LT.AND P4, PT, R36, UR4, !P5 ;  /* 0x0000000424007c0c */ /* 0x000fe2000ef81270 */
[----:B------:R-:W-:Y:S02]  /*e3dc0*/  ULDC UR4, c[0x0][0x228] ;  /* 0x00008a0000047ab9 */ /* 0x000fe40000000800 */
[----:B------:R1:W-:Y:S01]  /*e3dd0*/  @P1 STG.E.U8 desc[UR32][R18.64], R2 ;  /* 0x0000000212001986 */ /* 0x0003e2000c101120 */
[----:B------:R-:W-:Y:S01]  /*e3de0*/  ISETP.LT.AND P1, PT, R28, UR5, !P5 ;  /* 0x000000051c007c0c */ /* 0x000fe2000ef21270 */
[----:B------:R-:W-:Y:S01]  /*e3df0*/  ULDC UR5, c[0x0][0x228] ;  /* 0x00008a0000057ab9 */ /* 0x000fe20000000800 */
[C---:B0-----:R-:W-:Y:S02]  /*e3e00*/  PRMT R0, R56.reuse, 0x7770, RZ ;  /* 0x0000777038007816 */ /* 0x041fe400000000ff */
[----:B-1----:R-:W-:-:S03]  /*e3e10*/  PRMT R2, R56, 0x7771, RZ ;  /* 0x0000777138027816 */ /* 0x002fc600000000ff */
[----:B--2---:R0:W-:Y:S04]  /*e3e20*/  @P6 STG.E.U8 desc[UR32][R52.64], R0 ;  /* 0x0000000034006986 */ /* 0x0041e8000c101120 */
[----:B0-----:R-:W2:Y:S01]  /*e3e30*/  LDL.LU.64 R52, [R1+0x1580] ;  /* 0x0015800001347983 */ /* 0x001ea20000300a00 */
[----:B------:R-:W-:-:S03]  /*e3e40*/  PRMT R0, R56, 0x7772, RZ ;  /* 0x0000777238007816 */ /* 0x000fc600000000ff */
[----:B---3--:R0:W-:Y:S01]  /*e3e50*/  @P2 STG.E.U8 desc[UR32][R20.64], R2 ;  /* 0x0000000214002986 */ /* 0x0081e2000c101120 */
[----:B------:R-:W-:Y:S01]  /*e3e60*/  ISETP.LT.AND P6, PT, R11, UR4, !P5 ;  /* 0x000000040b007c0c */ /* 0x000fe2000efc1270 */
[----:B------:R-:W-:Y:S02]  /*e3e70*/  ULDC UR4, c[0x0][0x228] ;  /* 0x00008a0000047ab9 */ /* 0x000fe40000000800 */
[----:B----4-:R1:W-:Y:S04]  /*e3e80*/  @P4 STG.E.U8 desc[UR32][R40.64], R0 ;  /* 0x0000000028004986 */ /* 0x0103e8000c101120 */
[----:B0-----:R-:W3:Y:S01]  /*e3e90*/  LDL.LU.64 R20, [R1+0x1570] ;  /* 0x0015700001147983 */ /* 0x001ee20000300a00 */
[----:B------:R-:W-:-:S03]  /*e3ea0*/  PRMT R2, R56, 0x7773, RZ ;  /* 0x0000777338027816 */ /* 0x000fc600000000ff */
[----:B------:R-:W4:Y:S04]  /*e3eb0*/  LDL.LU R9, [R1+0x2d4] ;  /* 0x0002d40001097983 */ /* 0x000f280000300800 */
[----:B-1----:R-:W4:Y:S04]  /*e3ec0*/  LDL.LU.64 R40, [R1+0x1568] ;  /* 0x0015680001287983 */ /* 0x002f280000300a00 */
[----:B------:R0:W-:Y:S01]  /*e3ed0*/  @P1 STG.E.U8 desc[UR32][R16.64], R2 ;  /* 0x0000000210001986 */ /* 0x0001e2000c101120 */
[----:B------:R-:W-:Y:S01]  /*e3ee0*/  ISETP.LT.AND P2, PT, R61, UR4, !P5 ;  /* 0x000000043d007c0c */ /* 0x000fe2000ef41270 */
[----:B------:R-:W-:-:S02]  /*e3ef0*/  ULDC UR4, c[0x0][0x228] ;  /* 0x00008a0000047ab9 */ /* 0x000fc40000000800 */
[----:B0-----:R-:W4:Y:S01]  /*e3f00*/  LDL.LU.64 R16, [R1+0x1560] ;  /* 0x0015600001107983 */ /* 0x001f220000300a00 */
[C---:B------:R-:W-:Y:S02]  /*e3f10*/  PRMT R0, R57.reuse, 0x7770, RZ ;  /* 0x0000777039007816 */ /* 0x040fe400000000ff */
[----:B------:R-:W-:-:S03]  /*e3f20*/  PRMT R2, R57, 0x7771, RZ ;  /* 0x0000777139027816 */ /* 0x000fc600000000ff */
        /* <DEDUP_REMOVED lines=26> */
[----:B------:R0:W-:Y:S01]  /*e40d0*/  @P2 STG.E.U8 desc[UR32][R40.64], R0 ;  /* 0x0000000028002986 */ /* 0x0001e2000c101120 */
[----:B------:R-:W-:-:S02]  /*e40e0*/  ISETP.LT.AND P4, PT, R60, UR4, !P5 ;  /* 0x000000043c007c0c */ /* 0x000fc4000ef81270 */
[----:B------:R-:W-:Y:S01]  /*e40f0*/  ISETP.LT.AND P5, PT, R49, UR5, !P5 ;  /* 0x0000000531007c0c */ /* 0x000fe2000efa1270 */
[----:B------:R-:W-:Y:S01]  /*e4100*/  ULDC UR4, c[0x0][0x228] ;  /* 0x00008a0000047ab9 */ /* 0x000fe20000000800 */
[----:B------:R-:W-:Y:S01]  /*e4110*/  ULDC UR5, c[0x0][0x228] ;  /* 0x00008a0000057ab9 */ /* 0x000fe20000000800 */
[----:B------:R1:W-:Y:S01]  /*e4120*/  @P6 STG.E.U8 desc[UR32][R16.64], R2 ;  /* 0x0000000210006986 */ /* 0x0003e2000c101120 */
[----:B0-----:R-:W-:-:S03]  /*e4130*/  PRMT R0, R9, 0x7772, RZ ;  /* 0x0000777209007816 */ /* 0x001fc600000000ff */
[----:B-1----:R-:W4:Y:S01]  /*e4140*/  LDL.LU.64 R16, [R1+0x1528] ;  /* 0x0015280001107983 */ /* 0x002f220000300a00 */
[----:B------:R-:W-:-:S03]  /*e4150*/  PRMT R2, R9, 0x7773, RZ ;  /* 0x0000777309027816 */ /* 0x000fc600000000ff */
[----:B------:R0:W-:Y:S04]  /*e4160*/  @P4 STG.E.U8 desc[UR32][R32.64], R0 ;  /* 0x0000000020004986 */ /* 0x0001e8000c101120 */
[----:B------:R1:W-:Y:S04]  /*e4170*/  @P5 STG.E.U8 desc[UR32][R24.64], R2 ;  /* 0x0000000218005986 */ /* 0x0003e8000c101120 */
[----:B0-----:R-:W4:Y:S04]  /*e4180*/  LDL.LU.64 R32, [R1+0x1520] ;  /* 0x0015200001207983 */ /* 0x001f280000300a00 */
[----:B-1----:R-:W4:Y:S01]  /*e4190*/  LDL.LU.64 R24, [R1+0x1518] ;  /* 0x0015180001187983 */ /* 0x002f220000300a00 */
[----:B------:R-:W-:Y:S01]  /*e41a0*/  ISETP.LT.AND P6, PT, R12, UR4, !P0 ;  /* 0x000000040c007c0c */ /* 0x000fe2000c7c1270 */
[----:B------:R-:W-:Y:S01]  /*e41b0*/  ULDC UR4, c[0x0][0x228] ;  /* 0x00008a0000047ab9 */ /* 0x000fe20000000800 */
[----:B------:R-:W-:-:S02]  /*e41c0*/  ISETP.LT.AND P2, PT, R51, UR5, !P0 ;  /* 0x0000000533007c0c */ /* 0x000fc4000c741270 */
[----:B------:R-:W-:Y:S02]  /*e41d0*/  PRMT R0, R56, 0x7770, RZ ;  /* 0x0000777038007816 */ /* 0x000fe400000000ff */
[----:B------:R-:W-:Y:S01]  /*e41e0*/  ISETP.LT.AND P5, PT, R44, UR4, !P0 ;  /* 0x000000042c007c0c */ /* 0x000fe2000c7a1270 */
[----:B------:R-:W-:Y:S01]  /*e41f0*/  ULDC UR5, c[0x0][0x228] ;  /* 0x00008a0000057ab9 */ /* 0x000fe20000000800 */
[----:B------:R-:W-:Y:S01]  /*e4200*/  ULDC UR4, c[0x0][0x228] ;  /* 0x00008a0000047ab9 */ /* 0x000fe20000000800 */
[----:B------:R-:W-:Y:S02]  /*e4210*/  ISETP.LT.AND P4, PT, R15, UR5, !P0 ;  /* 0x000000050f007c0c */ /* 0x000fe4000c781270 */
[----:B------:R-:W-:Y:S01]  /*e4220*/  PRMT R2, R56, 0x7771, RZ ;  /* 0x0000777138027816 */ /* 0x000fe200000000ff */
[----:B------:R-:W-:Y:S01]  /*e4230*/  ULDC UR5, c[0x0][0x228] ;  /* 0x00008a0000057ab9 */ /* 0x000fe20000000800 */
[----:B--2---:R0:W-:Y:S01]  /*e4240*/  @P6 STG.E.U8 desc[UR32][R52.64], R0 ;  /* 0x0000000034006986 */ /* 0x0041e2000c101120 */
[----:B------:R-:W-:Y:S01]  /*e4250*/  ISETP.LT.AND P6, PT, R54, UR4, !P0 ;  /* 0x0000000436007c0c */ /* 0x000fe2000c7c1270 */
[----:B------:R-:W-:-:S02]  /*e4260*/  ULDC UR4, c[0x0][0x228] ;  /* 0x00008a0000047ab9 */ /* 0x000fc40000000800 */
[----:B0-----:R-:W2:Y:S04]  /*e4270*/  LDL.LU.64 R52, [R1+0x1510] ;  /* 0x0015100001347983 */ /* 0x001ea80000300a00 */
[----:B------:R-:W2:Y:S01]  /*e4280*/  LDL.LU R9, [R1+0x2a4] ;  /* 0x0002a40001097983 */ /* 0x000ea20000300800 */
[----:B------:R-:W-:-:S03]  /*e4290*/  PRMT R0, R56, 0x7772, RZ ;  /* 0x0000777238007816 */ /* 0x000fc600000000ff */
[----:B------:R-:W2:Y:S04]  /*e42a0*/  LDL.LU.64 R40, [R1+0x1508] ;  /* 0x0015080001287983 */ /* 0x000ea80000300a00 */
[----:B---3--:R0:W-:Y:S04]  /*e42b0*/  @P2 STG.E.U8 desc[UR32][R20.64], R2 ;  /* 0x0000000214002986 */ /* 0x0081e8000c101120 */
[----:B----4-:R1:W-:Y:S01]  /*e42c0*/  @P5 STG.E.U8 desc[UR32][R22.64], R0 ;  /* 0x0000000016005986 */ /* 0x0103e2000c101120 */
[----:B------:R-:W-:Y:S02]  /*e42d0*/  ISETP.LT.AND P2, PT, R55, UR5, !P0 ;  /* 0x0000000537007c0c */ /* 0x000fe4000c741270 */
[----:B0-----:R-:W-:Y:S01]  /*e42e0*/  PRMT R2, R56, 0x7773, RZ ;  /* 0x0000777338027816 */ /* 0x001fe200000000ff */
[----:B------:R-:W3:Y:S01]  /*e42f0*/  LDL.LU.64 R20, [R1+0x14f8] ;  /* 0x0014f80001147983 */ /* 0x000ee20000300a00 */
[----:B-1----:R-:W-:-:S02]  /*e4300*/  PRMT R0, R57, 0x7770, RZ ;  /* 0x0000777039007816 */ /* 0x002fc400000000ff */
[----:B------:R-:W-:Y:S01]  /*e4310*/  ISETP.LT.AND P5, PT, R36, UR4, !P0 ;  /* 0x0000000424007c0c */ /* 0x000fe2000c7a1270 */
[----:B------:R-:W-:Y:S01]  /*e4320*/  ULDC UR5, c[0x0][0x228] ;  /* 0x00008a0000057ab9 */ /* 0x000fe20000000800 */
[----:B------:R0:W-:Y:S01]  /*e4330*/  @P4 STG.E.U8 desc[UR32][R18.64], R2 ;  /* 0x0000000212004986 */ /* 0x0001e2000c101120 */
[----:B------:R-:W-:-:S03]  /*e4340*/  ULDC UR4, c[0x0][0x228] ;  /* 0x00008a0000047ab9 */ /* 0x000fc60000000800 */
[----:B------:R1:W-:Y:S01]  /*e4350*/  @P6 STG.E.U8 desc[UR32][R16.64], R0 ;  /* 0x0000000010006986 */ /* 0x0003e2000c101120 */
[----:B0-----:R-:W-:-:S03]  /*e4360*/  PRMT R2, R57, 0x7771, RZ ;  /* 0x0000777139027816 */ /* 0x001fc600000000ff */
[----:B-1----:R-:W4:Y:S01]  /*e4370*/  LDL.LU.64 R16, [R1+0x1500] ;  /* 0x0015000001107983 */ /* 0x002f220000300a00 */
[----:B------:R-:W-:-:S03]  /*e4380*/  PRMT R0, R57, 0x7772, RZ ;  /* 0x0000777239007816 */ /* 0x000fc600000000ff */
[----:B------:R0:W-:Y:S04]  /*e4390*/  @P2 STG.E.U8 desc[UR32][R32.64], R2 ;  /* 0x0000000220002986 */ /* 0x0001e8000c101120 */
[----:B------:R1:W-:Y:S04]  /*e43a0*/  @P5 STG.E.U8 desc[UR32][R24.64], R0 ;  /* 0x0000000018005986 */ /* 0x0003e8000c101120 */
[----:B0-----:R-:W4:Y:S04]  /*e43b0*/  LDL.LU.64 R32, [R1+0x14f0] ;  /* 0x0014f00001207983 */ /* 0x001f280000300a00 */
[----:B------:R-:W4:Y:S04]  /*e43c0*/  LDL.LU R56, [R1+0x294] ;  /* 0x0002940001387983 */ /* 0x000f280000300800 */
[----:B-1----:R-:W4:Y:S01]  /*e43d0*/  LDL.LU.64 R24, [R1+0x14e8] ;  /* 0x0014e80001187983 */ /* 0x002f220000300a00 */
[----:B------:R-:W-:-:S02]  /*e43e0*/  ISETP.LT.AND P4, PT, R28, UR5, !P0 ;  /* 0x000000051c007c0c */ /* 0x000fc4000c781270 */
[----:B------:R-:W-:Y:S01]  /*e43f0*/  ISETP.LT.AND P6, PT, R11, UR4, !P0 ;  /* 0x000000040b007c0c */ /* 0x000fe2000c7c1270 */
[----:B------:R-:W-:Y:S01]  /*e4400*/  ULDC UR4, c[0x0][0x228] ;  /* 0x00008a0000047ab9 */ /* 0x000fe20000000800 */
[----:B------:R-:W-:Y:S02]  /*e4410*/  PRMT R2, R57, 0x7773, RZ ;  /* 0x0000777339027816 */ /* 0x000fe400000000ff */
[----:B------:R-:W-:Y:S01]  /*e4420*/  ISETP.LT.AND P2, PT, R61, UR4, !P0 ;  /* 0x000000043d007c0c */ /* 0x000fe2000c741270 */
[----:B------:R-:W-:Y:S01]  /*e4430*/  ULDC UR4, c[0x0][0x228] ;  /* 0x00008a0000047ab9 */ /* 0x000fe20000000800 */
[----:B------:R-:W-:Y:S02]  /*e4440*/  ULDC UR5, c[0x0][0x228] ;  /* 0x00008a0000057ab9 */ /* 0x000fe40000000800 */
[----:B------:R-:W-:Y:S01]  /*e4450*/  ISETP.LT.AND P5, PT, R50, UR5, !P0 ;  /* 0x0000000532007c0c */ /* 0x000fe2000c7a1270 */
[----:B------:R-:W-:Y:S02]  /*e4460*/  ULDC UR5, c[0x0][0x228] ;  /* 0x00008a0000057ab9 */ /* 0x000fe40000000800 */
[----:B--2---:R0:W-:Y:S01]  /*e4470*/  @P4 STG.E.U8 desc[UR32][R52.64], R2 ;  /* 0x0000000234004986 */ /* 0x0041e2000c101120 */
[----:B------:R-:W-:-:S02]  /*e4480*/  ISETP.LT.AND P4, PT, R13, UR4, !P0 ;  /* 0x000000040d007c0c */ /* 0x000fc4000c781270 */
[C---:B------:R-:W-:Y:S01]  /*e4490*/  PRMT R0, R9.reuse, 0x7770, RZ ;  /* 0x0000777009007816 */ /* 0x040fe200000000ff */
[----:B------:R-:W-:Y:S01]  /*e44a0*/  ULDC UR4, c[0x0][0x228] ;  /* 0x00008a0000047ab9 */ /* 0x000fe20000000800 */
[----:B0-----:R-:W2:Y:S01]  /*e44b0*/  LDL.LU.64 R52, [R1+0x14e0] ;  /* 0x0014e00001347983 */ /* 0x001ea20000300a00 */
[----:B------:R-:W-:-:S03]  /*e44c0*/  PRMT R2, R9, 0x7771, RZ ;  /* 0x0000777109027816 */ /* 0x000fc600000000ff */
[----:B------:R-:W-:Y:S04]  /*e44d0*/  @P6 STG.E.U8 desc[UR32][R40.64], R0 ;  /* 0x0000000028006986 */ /* 0x000fe8000c101120 */
[----:B------:R-:W2:Y:S04]  /*e44e0*/  LDL.LU.64 R18, [R1+0x14d8] ;  /* 0x0014d80001127983 */ /* 0x000ea80000300a00 */
[----:B---3--:R0:W-:Y:S04]  /*e44f0*/  @P2 STG.E.U8 desc[UR32][R20.64], R2 ;  /* 0x0000000214002986 */ /* 0x0081e8000c101120 */
[----:B0-----:R-:W3:Y:S01]  /*e4500*/  LDL.LU.64 R20, [R1+0x14d0] ;  /* 0x0014d00001147983 */ /* 0x001ee20000300a00 */
[----:B------:R-:W-:-:S03]  /*e4510*/  PRMT R2, R9, 0x7772, RZ ;  /* 0x0000777209027816 */ /* 0x000fc600000000ff */
[----:B------:R-:W3:Y:S01]  /*e4520*/  LDL.LU R57, [R1+0x308] ;  /* 0x0003080001397983 */ /* 0x000ee20000300800 */
[----:B------:R-:W-:Y:S01]  /*e4530*/  ISETP.LT.AND P2, PT, R58, UR4, !P0 ;  /* 0x000000043a007c0c */ /* 0x000fe2000c741270 */
[----:B------:R-:W-:Y:S01]  /*e4540*/  VIADD R0, R29, 0x36 ;  /* 0x000000361d007836 */ /* 0x000fe20000000000 */
[----:B------:R-:W-:Y:S02]  /*e4550*/  PRMT R3, R9, 0x7773, RZ ;  /* 0x0000777309037816 */ /* 0x000fe400000000ff */
[----:B------:R-:W-:Y:S01]  /*e4560*/  ISETP.LT.AND P6, PT, R59, UR5, !P0 ;  /* 0x000000053b007c0c */ /* 0x000fe2000c7c1270 */
[----:B------:R-:W-:Y:S01]  /*e4570*/  ULDC UR4, c[0x0][0x228] ;  /* 0x00008a0000047ab9 */ /* 0x000fe20000000800 */
[----:B------:R-:W-:Y:S01]  /*e4580*/  ULDC UR5, c[0x0][0x228] ;  /* 0x00008a0000057ab9 */ /* 0x000fe20000000800 */
[----:B----4-:R0:W-:Y:S04]  /*e4590*/  @P4 STG.E.U8 desc[UR32][R16.64], R2 ;  /* 0x0000000210004986 */ /* 0x0101e8000c101120 */
[----:B0-----:R-:W4:Y:S04]  /*e45a0*/  LDL.LU.64 R16, [R1+0x14c8] ;  /* 0x0014c80001107983 */ /* 0x001f280000300a00 */
[----:B------:R-:W4:Y:S01]  /*e45b0*/  LDL.LU.64 R40, [R1+0x14c0] ;  /* 0x0014c00001287983 */ /* 0x000f220000300a00 */
[----:B------:R-:W-:-:S03]  /*e45c0*/  ISETP.GE.AND P4, PT, R0, UR13, PT ;  /* 0x0000000d00007c0c */ /* 0x000fc6000bf86270 */
[----:B------:R0:W-:Y:S01]  /*e45d0*/  @P5 STG.E.U8 desc[UR32][R32.64], R3 ;  /* 0x0000000320005986 */ /* 0x0001e2000c101120 */
[----:B------:R-:W-:-:S05]  /*e45e0*/  PRMT R0, R56, 0x7770, RZ ;  /* 0x0000777038007816 */ /* 0x000fca00000000ff */
[----:B------:R1:W-:Y:S04]  /*e45f0*/  @P2 STG.E.U8 desc[UR32][R24.64], R0 ;  /* 0x0000000018002986 */ /* 0x0003e8000c101120 */
[----:B0-----:R-:W4:Y:S04]  /*e4600*/  LDL.LU.64 R32, [R1+0x14b8] ;  /* 0x0014b80001207983 */ /* 0x001f280000300a00 */
[----:B-1----:R-:W4:Y:S01]  /*e4610*/  LDL.LU.64 R24, [R1+0x1498] ;  /* 0x0014980001187983 */ /* 0x002f220000300a00 */
[----:B------:R-:W-:Y:S02]  /*e4620*/  ISETP.LT.AND P5, PT, R60, UR4, !P0 ;  /* 0x000000043c007c0c */ /* 0x000fe4000c7a1270 */
[----:B------:R-:W-:Y:S01]  /*e4630*/  PRMT R2, R56, 0x7771, RZ ;  /* 0x0000777138027816 */ /* 0x000fe200000000ff */
[----:B------:R-:W-:Y:S01]  /*e4640*/  ULDC UR4, c[0x0][0x228] ;  /* 0x00008a0000047ab9 */ /* 0x000fe20000000800 */
[----:B------:R-:W-:-:S02]  /*e4650*/  ISETP.LT.AND P0, PT, R49, UR5, !P0 ;  /* 0x0000000531007c0c */ /* 0x000fc4000c701270 */
[----:B------:R-:W-:Y:S01]  /*e4660*/  PRMT R0, R56, 0x7772, RZ ;  /* 0x0000777238007816 */ /* 0x000fe200000000ff */
[----:B------:R-:W-:Y:S02]  /*e4670*/  ULDC UR5, c[0x0][0x228] ;  /* 0x00008a0000057ab9 */ /* 0x000fe40000000800 */
[----:B------:R-:W-:Y:S01]  /*e4680*/  ISETP.LT.AND P2, PT, R51, UR5, !P3 ;  /* 0x0000000533007c0c */ /* 0x000fe2000df41270 */
[----:B------:R-:W-:Y:S01]  /*e4690*/  ULDC UR5, c[0x0][0x228] ;  /* 0x00008a0000057ab9 */ /* 0x000fe20000000800 */
[----:B--2---:R0:W-:Y:S01]  /*e46a0*/  @P6 STG.E.U8 desc[UR32][R52.64], R2 ;  /* 0x0000000234006986 */ /* 0x0041e2000c101120 */
[----:B------:R-:W-:-:S03]  /*e46b0*/  ISETP.LT.AND P6, PT, R12, UR4, !P3 ;  /* 0x000000040c007c0c */ /* 0x000fc6000dfc1270 */
[----:B------:R1:W-:Y:S01]  /*e46c0*/  @P5 STG.E.U8 desc[UR32][R18.64], R0 ;  /* 0x0000000012005986 */ /* 0x0003e2000c101120 */
[----:B------:R-:W-:-:S03]  /*e46d0*/  ULDC UR4, c[0x0][0x228] ;  /* 0x00008a0000047ab9 */ /* 0x000fc60000000800 */
[----:B0-----:R-:W2:Y:S01]  /*e46e0*/  LDL.LU R52, [R1+0x2e8] ;  /* 0x0002e80001347983 */ /* 0x001ea20000300800 */
[----:B------:R-:W-:-:S03]  /*e46f0*/  PRMT R2, R56, 0x7773, RZ ;  /* 0x0000777338027816 */ /* 0x000fc600000000ff */
[----:B------:R-:W2:Y:S04]  /*e4700*/  LDL.LU.64 R22, [R1+0x14b0] ;  /* 0x0014b00001167983 */ /* 0x000ea80000300a00 */
[----:B-1----:R-:W2:Y:S01]  /*e4710*/  LDL.LU.64 R18, [R1+0x1480] ;  /* 0x0014800001127983 */ /* 0x002ea20000300a00 */
[----:B------:R-:W-:Y:S01]  /*e4720*/  ISETP.LT.AND P5, PT, R44, UR4, !P3 ;  /* 0x000000042c007c0c */ /* 0x000fe2000dfa1270 */
[----:B------:R-:W-:Y:S01]  /*e4730*/  ULDC UR4, c[0x0][0x228] ;  /* 0x00008a0000047ab9 */ /* 0x000fe20000000800 */
[----:B---3--:R-:W-:Y:S01]  /*e4740*/  PRMT R0, R57, 0x7770, RZ ;  /* 0x0000777039007816 */ /* 0x008fe200000000ff */
[----:B------:R0:W-:Y:S01]  /*e4750*/  @P0 STG.E.U8 desc[UR32][R20.64], R2 ;  /* 0x0000000214000986 */ /* 0x0001e2000c101120 */
[----:B------:R-:W-:Y:S01]  /*e4760*/  ISETP.LT.AND P0, PT, R15, UR4, !P3 ;  /* 0x000000040f007c0c */ /* 0x000fe2000df01270 */
[----:B------:R-:W-:-:S02]  /*e4770*/  ULDC UR4, c[0x0][0x228] ;  /* 0x00008a0000047ab9 */ /* 0x000fc40000000800 */
[----:B0-----:R-:W3:Y:S01]  /*e4780*/  LDL.LU.64 R20, [R1+0x1478] ;  /* 0x0014780001147983 */ /* 0x001ee20000300a00 */
[----:B------:R-:W-:-:S03]  /*e4790*/  PRMT R2, R57, 0x7771, RZ ;  /* 0x0000777139027816 */ /* 0x000fc600000000ff */
[----:B----4-:R0:W-:Y:S04]  /*e47a0*/  @P6 STG.E.U8 desc[UR32][R16.64], R0 ;  /* 0x0000000010006986 */ /* 0x0101e8000c101120 */
[----:B------:R1:W-:Y:S04]  /*e47b0*/  @P2 STG.E.U8 desc[UR32][R40.64], R2 ;  /* 0x0000000228002986 */ /* 0x0003e8000c101120 */
[----:B0-----:R-:W4:Y:S04]  /*e47c0*/  LDL.LU.64 R16, [R1+0x1450] ;  /* 0x0014500001107983 */ /* 0x001f280000300a00 */
[----:B------:R-:W4:Y:S01]  /*e47d0*/  LDL.LU R56, [R1+0x208] ;  /* 0x0002080001387983 */ /* 0x000f220000300800 */
[----:B------:R-:W-:-:S02]  /*e47e0*/  PRMT R0, R57, 0x7772, RZ ;  /* 0x0000777239007816 */ /* 0x000fc400000000ff */
[----:B-1----:R-:W-:Y:S02]  /*e47f0*/  PRMT R2, R57, 0x7773, RZ ;  /* 0x0000777339027816 */ /* 0x002fe400000000ff */
[----:B------:R-:W4:Y:S04]  /*e4800*/  LDL.LU R57, [R1+0x30c] ;  /* 0x00030c0001397983 */ /* 0x000f280000300800 */
[----:B------:R-:W4:Y:S04]  /*e4810*/  LDL.LU.64 R40, [R1+0x1490] ;  /* 0x0014900001287983 */ /* 0x000f280000300a00 */
[----:B------:R0:W-:Y:S04]  /*e4820*/  @P5 STG.E.U8 desc[UR32][R32.64], R0 ;  /* 0x0000000020005986 */ /* 0x0001e8000c101120 */
[----:B------:R1:W-:Y:S04]  /*e4830*/  @P0 STG.E.U8 desc[UR32][R24.64], R2 ;  /* 0x0000000218000986 */ /* 0x0003e8000c101120 */
[----:B0-----:R-:W4:Y:S04]  /*e4840*/  LDL.LU.64 R32, [R1+0x1488] ;  /* 0x0014880001207983 */ /* 0x001f280000300a00 */
[----:B-1----:R-:W4:Y:S01]  /*e4850*/  LDL.LU.64 R24, [R1+0x1460] ;  /* 0x0014600001187983 */ /* 0x002f220000300a00 */
[----:B------:R-:W-:-:S02]  /*e4860*/  ISETP.LT.AND P2, PT, R54, UR4, !P3 ;  /* 0x0000000436007c0c */ /* 0x000fc4000df41270 */
[----:B------:R-:W-:Y:S01]  /*e4870*/  ISETP.LT.AND P5, PT, R55, UR5, !P3 ;  /* 0x0000000537007c0c */ /* 0x000fe2000dfa1270 */
[----:B------:R-:W-:Y:S01]  /*e4880*/  ULDC UR4, c[0x0][0x228] ;  /* 0x00008a0000047ab9 */ /* 0x000fe20000000800 */
[----:B------:R-:W-:Y:S01]  /*e4890*/  ULDC UR5, c[0x0][0x228] ;  /* 0x00008a0000057ab9 */ /* 0x000fe20000000800 */
[----:B------:R-:W-:Y:S02]  /*e48a0*/  ISETP.LT.AND P0, PT, R36, UR4, !P3 ;  /* 0x0000000424007c0c */ /* 0x000fe4000df01270 */
[----:B------:R-:W-:Y:S01]  /*e48b0*/  ISETP.LT.AND P6, PT, R28, UR5, !P3 ;  /* 0x000000051c007c0c */ /* 0x000fe2000dfc1270 */
[----:B------:R-:W-:Y:S01]  /*e48c0*/  VIADD R2, R29, 0x37 ;  /* 0x000000371d027836 */ /* 0x000fe20000000000 */
[----:B------:R-:W-:Y:S01]  /*e48d0*/  ULDC UR4, c[0x0][0x228] ;  /* 0x00008a0000047ab9 */ /* 0x000fe20000000800 */
[----:B------:R-:W-:Y:S01]  /*e48e0*/  ULDC UR5, c[0x0][0x228] ;  /* 0x00008a0000057ab9 */ /* 0x000fe20000000800 */
[C---:B--2---:R-:W-:Y:S02]  /*e48f0*/  PRMT R0, R52.reuse, 0x7770, RZ ;  /* 0x0000777034007816 */ /* 0x044fe400000000ff */
[----:B------:R-:W-:-:S03]  /*e4900*/  PRMT R3, R52, 0x7771, RZ ;  /* 0x0000777134037816 */ /* 0x000fc600000000ff */
[----:B------:R0:W-:Y:S01]  /*e4910*/  @P2 STG.E.U8 desc[UR32][R22.64], R0 ;  /* 0x0000000016002986 */ /* 0x0001e2000c101120 */
[----:B------:R-:W-:-:S03]  /*e4920*/  ISETP.GE.AND P2, PT, R2, UR45, PT ;  /* 0x0000002d02007c0c */ /* 0x000fc6000bf46270 */
[----:B------:R1:W-:Y:S01]  /*e4930*/  @P5 STG.E.U8 desc[UR32][R18.64], R3 ;  /* 0x0000000312005986 */ /* 0x0003e2000c101120 */
[C---:B------:R-:W-:Y:S02]  /*e4940*/  PRMT R2, R52.reuse, 0x7773, RZ ;  /* 0x0000777334027816 */ /* 0x040fe400000000ff */
[----:B------:R-:W-:Y:S01]  /*e4950*/  ISETP.LT.AND P5, PT, R11, UR4, !P3 ;  /* 0x000000040b007c0c */ /* 0x000fe2000dfa1270 */
[----:B------:R-:W-:Y:S01]  /*e4960*/  ULDC UR4, c[0x0][0x228] ;  /* 0x00008a0000047ab9 */ /* 0x000fe20000000800 */
[----:B0-----:R-:W-:Y:S02]  /*e4970*/  PRMT R0, R52, 0x7772, RZ ;  /* 0x0000777234007816 */ /* 0x001fe400000000ff */
[----:B------:R-:W2:Y:S04]  /*e4980*/  LDL.LU R52, [R1+0x2ec] ;  /* 0x0002ec0001347983 */ /* 0x000ea80000300800 */
[----:B-1----:R-:W2:Y:S04]  /*e4990*/  LDL.LU.64 R18, [R1+0x14a8] ;  /* 0x0014a80001127983 */ /* 0x002ea80000300a00 */
[----:B---3--:R0:W-:Y:S01]  /*e49a0*/  @P0 STG.E.U8 desc[UR32][R20.64], R0 ;  /* 0x0000000014000986 */ /* 0x0081e2000c101120 */
[----:B------:R-:W-:Y:S01]  /*e49b0*/  ISETP.LT.AND P0, PT, R13, UR5, !P3 ;  /* 0x000000050d007c0c */ /* 0x000fe2000df01270 */
[----:B------:R-:W-:-:S02]  /*e49c0*/  ULDC UR5, c[0x0][0x228] ;  /* 0x00008a0000057ab9 */ /* 0x000fc40000000800 */
[----:B0-----:R-:W3:Y:S04]  /*e49d0*/  LDL.LU.64 R20, [R1+0x14a0] ;  /* 0x0014a00001147983 */ /* 0x001ee80000300a00 */
[----:B----4-:R0:W-:Y:S01]  /*e49e0*/  @P6 STG.E.U8 desc[UR32][R16.64], R2 ;  /* 0x0000000210006986 */ /* 0x0101e2000c101120 */
[----:B------:R-:W-:Y:S02]  /*e49f0*/  ISETP.LT.AND P6, PT, R61, UR4, !P3 ;  /* 0x000000043d007c0c */ /* 0x000fe4000dfc1270 */
[C---:B------:R-:W-:Y:S02]  /*e4a00*/  PRMT R4, R56.reuse, 0x7770, RZ ;  /* 0x0000777038047816 */ /* 0x040fe400000000ff */
[C---:B------:R-:W-:Y:S02]  /*e4a10*/  PRMT R6, R56.reuse, 0x7772, RZ ;  /* 0x0000777238067816 */ /* 0x040fe400000000ff */
[----:B------:R-:W-:-:S02]  /*e4a20*/  PRMT R8, R56, 0x7773, RZ ;  /* 0x0000777338087816 */ /* 0x000fc400000000ff */
[C---:B------:R-:W-:Y:S02]  /*e4a30*/  PRMT R3, R57.reuse, 0x7770, RZ ;  /* 0x0000777039037816 */ /* 0x040fe400000000ff */
[C---:B------:R-:W-:Y:S01]  /*e4a40*/  PRMT R0, R57.reuse, 0x7772, RZ ;  /* 0x0000777239007816 */ /* 0x040fe200000000ff */
[----:B0-----:R-:W4:Y:S04]  /*e4a50*/  LDL.LU.64 R16, [R1+0x1470] ;  /* 0x0014700001107983 */ /* 0x001f280000300a00 */
[----:B------:R-:W3:Y:S04]  /*e4a60*/  LDL.LU R14, [R1+0x2d8] ;  /* 0x0002d800010e7983 */ /* 0x000ee80000300800 */
[----:B------:R0:W-:Y:S01]  /*e4a70*/  @P5 STG.E.U8 desc[UR32][R40.64], R4 ;  /* 0x0000000428005986 */ /* 0x0001e2000c101120 */
[----:B------:R-:W-:-:S02]  /*e4a80*/  PRMT R2, R57, 0x7771, RZ ;  /* 0x0000777139027816 */ /* 0x000fc400000000ff */
[----:B------:R-:W-:Y:S01]  /*e4a90*/  PRMT R5, R57, 0x7773, RZ ;  /* 0x0000777339057816 */ /* 0x000fe200000000ff */
[----:B------:R-:W-:Y:S01]  /*e4aa0*/  ULDC UR4, c[0x0][0x228] ;  /* 0x00008a0000047ab9 */ /* 0x000fe20000000800 */
[----:B0-----:R-:W-:Y:S01]  /*e4ab0*/  PRMT R4, R56, 0x7771, RZ ;  /* 0x0000777138047816 */ /* 0x001fe200000000ff */
[----:B------:R-:W4:Y:S04]  /*e4ac0*/  LDL.LU.64 R40, [R1+0x1468] ;  /* 0x0014680001287983 */ /* 0x000f280000300a00 */
[----:B------:R0:W-:Y:S04]  /*e4ad0*/  @P6 STG.E.U8 desc[UR32][R32.64], R4 ;  /* 0x0000000420006986 */ /* 0x0001e8000c101120 */
[----:B------:R1:W-:Y:S04]  /*e4ae0*/  @P0 STG.E.U8 desc[UR32][R24.64], R6 ;  /* 0x0000000618000986 */ /* 0x0003e8000c101120 */
[----:B0-----:R-:W4:Y:S04]  /*e4af0*/  LDL.LU.64 R32, [R1+0x1458] ;  /* 0x0014580001207983 */ /* 0x001f280000300a00 */
[----:B------:R-:W4:Y:S04]  /*e4b00*/  LDL.LU R53, [R1+0x2c8] ;  /* 0x0002c80001357983 */ /* 0x000f280000300800 */
[----:B-1----:R-:W4:Y:S04]  /*e4b10*/  LDL.LU.64 R24, [R1+0x1448] ;  /* 0x0014480001187983 */ /* 0x002f280000300a00 */
[----:B------:R-:W4:Y:S01]  /*e4b20*/  LDL.LU.64 R56, [R1+0x1440] ;  /* 0x0014400001387983 */ /* 0x000f220000300a00 */
[----:B------:R-:W-:Y:S01]  /*e4b30*/  ISETP.LT.AND P5, PT, R50, UR4, !P3 ;  /* 0x0000000432007c0c */ /* 0x000fe2000dfa1270 */
[----:B------:R-:W-:Y:S01]  /*e4b40*/  ULDC UR4, c[0x0][0x228] ;  /* 0x00008a0000047ab9 */ /* 0x000fe20000000800 */
[----:B------:R-:W-:-:S02]  /*e4b50*/  ISETP.LT.AND P6, PT, R59, UR5, !P3 ;  /* 0x000000053b007c0c */ /* 0x000fc4000dfc1270 */
[----:B------:R-:W-:Y:S01]  /*e4b60*/  ISETP.LT.AND P0, PT, R58, UR4, !P3 ;  /* 0x000000043a007c0c */ /* 0x000fe2000df01270 */
[----:B------:R-:W-:Y:S01]  /*e4b70*/  ULDC UR4, c[0x0][0x228] ;  /* 0x00008a0000047ab9 */ /* 0x000fe20000000800 */
[----:B------:R-:W-:-:S07]  /*e4b80*/  ULDC UR5, c[0x0][0x228] ;  /* 0x00008a0000057ab9 */ /* 0x000fce0000000800 */
[----:B--2---:R3:W-:Y:S01]  /*e4b90*/  @P5 STG.E.U8 desc[UR32][R18.64], R8 ;  /* 0x0000000812005986 */ /* 0x0047e2000c101120 */
[----:B------:R-:W-:Y:S02]  /*e4ba0*/  ISETP.LT.AND P5, PT, R60, UR4, !P3 ;  /* 0x000000043c007c0c */ /* 0x000fe4000dfa1270 */
[----:B------:R-:W-:Y:S01]  /*e4bb0*/  ISETP.LT.AND P3, PT, R49, UR5, !P3 ;  /* 0x0000000531007c0c */ /* 0x000fe2000df61270 */
[----:B------:R-:W-:Y:S01]  /*e4bc0*/  ULDC UR4, c[0x0][0x228] ;  /* 0x00008a0000047ab9 */ /* 0x000fe20000000800 */
[----:B------:R-:W-:Y:S01]  /*e4bd0*/  ULDC UR5, c[0x0][0x228] ;  /* 0x00008a0000057ab9 */ /* 0x000fe20000000800 */
[C---:B------:R-:W-:Y:S02]  /*e4be0*/  PRMT R4, R52.reuse, 0x7770, RZ ;  /* 0x0000777034047816 */ /* 0x040fe400000000ff */
[C---:B------:R-:W-:Y:S02]  /*e4bf0*/  PRMT R7, R52.reuse, 0x7771, RZ ;  /* 0x0000777134077816 */ /* 0x040fe400000000ff */
[----:B------:R-:W-:-:S02]  /*e4c00*/  PRMT R6, R52, 0x7772, RZ ;  /* 0x0000777234067816 */ /* 0x000fc400000000ff */
[----:B------:R-:W-:Y:S02]  /*e4c10*/  PRMT R9, R52, 0x7773, RZ ;  /* 0x0000777334097816 */ /* 0x000fe400000000ff */
[C---:B---3--:R-:W-:Y:S02]  /*e4c20*/  PRMT R8, R14.reuse, 0x7770, RZ ;  /* 0x000077700e087816 */ /* 0x048fe400000000ff */
[----:B------:R-:W-:-:S03]  /*e4c30*/  PRMT R10, R14, 0x7771, RZ ;  /* 0x000077710e0a7816 */ /* 0x000fc600000000ff */
[----:B------:R0:W-:Y:S04]  /*e4c40*/  @P0 STG.E.U8 desc[UR32][R20.64], R8 ;  /* 0x0000000814000986 */ /* 0x0001e8000c101120 */
[----:B----4-:R1:W-:Y:S01]  /*e4c50*/  @P6 STG.E.U8 desc[UR32][R16.64], R10 ;  /* 0x0000000a10006986 */ /* 0x0103e2000c101120 */
[----:B------:R-:W-:Y:S02]  /*e4c60*/  ISETP.LT.AND P6, PT, R12, UR4, !P1 ;  /* 0x000000040c007c0c */ /* 0x000fe4000cfc1270 */
[----:B------:R-:W-:Y:S01]  /*e4c70*/  ISETP.LT.AND P0, PT, R51, UR5, !P1 ;  /* 0x0000000533007c0c */ /* 0x000fe2000cf01270 */
[----:B------:R-:W-:Y:S01]  /*e4c80*/  ULDC UR4, c[0x0][0x228] ;  /* 0x00008a0000047ab9 */ /* 0x000fe20000000800 */
[----:B------:R-:W-:Y:S01]  /*e4c90*/  ULDC UR5, c[0x0][0x228] ;  /* 0x00008a0000057ab9 */ /* 0x000fe20000000800 */
[----:B0-----:R-:W2:Y:S01]  /*e4ca0*/  LDL.LU.64 R20, [R1+0x1438] ;  /* 0x0014380001147983 */ /* 0x001ea20000300a00 */
[----:B------:R-:W-:-:S03]  /*e4cb0*/  PRMT R8, R14, 0x7772, RZ ;  /* 0x000077720e087816 */ /* 0x000fc600000000ff */
[----:B-1----:R-:W3:Y:S01]  /*e4cc0*/  LDL.LU.64 R16, [R1+0x1430] ;  /* 0x0014300001107983 */ /* 0x002ee20000300a00 */
[----:B------:R-:W-:-:S03]  /*e4cd0*/  PRMT R10, R14, 0x7773, RZ ;  /* 0x000077730e0a7816 */ /* 0x000fc600000000ff */
[----:B------:R-:W4:Y:S04]  /*e4ce0*/  LDL.LU R52, [R1+0x2b8] ;  /* 0x0002b80001347983 */ /* 0x000f280000300800 */
[----:B------:R0:W-:Y:S04]  /*e4cf0*/  @P5 STG.E.U8 desc[UR32][R40.64], R8 ;  /* 0x0000000828005986 */ /* 0x0001e8000c101120 */
[----:B------:R-:W4:Y:S04]  /*e4d00*/  LDL.LU.64 R26, [R1+0x1428] ;  /* 0x00142800011a7983 */ /* 0x000f280000300a00 */
[----:B------:R-:W4:Y:S04]  /*e4d10*/  LDL.LU.64 R22, [R1+0x1420] ;  /* 0x0014200001167983 */ /* 0x000f280000300a00 */
[----:B------:R1:W-:Y:S01]  /*e4d20*/  @P3 STG.E.U8 desc[UR32][R32.64], R10 ;  /* 0x0000000a20003986 */ /* 0x0003e2000c101120 */
[----:B0-----:R-:W-:-:S02]  /*e4d30*/  PRMT R8, R53, 0x7770, RZ ;  /* 0x0000777035087816 */ /* 0x001fc400000000ff */
[----:B-1----:R-:W-:-:S03]  /*e4d40*/  PRMT R10, R53, 0x7771, RZ ;  /* 0x00007771350a7816 */ /* 0x002fc600000000ff */
[----:B------:R-:W-:Y:S04]  /*e4d50*/  @P6 STG.E.U8 desc[UR32][R24.64], R8 ;  /* 0x0000000818006986 */ /* 0x000fe8000c101120 */
[----:B------:R0:W-:Y:S04]  /*e4d60*/  @P0 STG.E.U8 desc[UR32][R56.64], R10 ;  /* 0x0000000a38000986 */ /* 0x0001e8000c101120 */
[----:B0-----:R-:W4:Y:S04]  /*e4d70*/  LDL.LU.64 R56, [R1+0x1418] ;  /* 0x0014180001387983 */ /* 0x001f280000300a00 */
[----:B------:R-:W4:Y:S04]  /*e4d80*/  LDL.LU.64 R18, [R1+0x1410] ;  /* 0x0014100001127983 */ /* 0x000f280000300a00 */
[----:B------:R-:W4:Y:S04]  /*e4d90*/  LDL.LU R40, [R1+0x2a8] ;  /* 0x0002a80001287983 */ /* 0x000f280000300800 */
[----:B------:R-:W4:Y:S01]  /*e4da0*/  LDL.LU.64 R24, [R1+0x1408] ;  /* 0x0014080001187983 */ /* 0x000f220000300a00 */
[----:B------:R-:W-:-:S02]  /*e4db0*/  ISETP.LT.AND P5, PT, R44, UR4, !P1 ;  /* 0x000000042c007c0c */ /* 0x000fc4000cfa1270 */
[----:B------:R-:W-:Y:S01]  /*e4dc0*/  ISETP.LT.AND P3, PT, R15, UR5, !P1 ;  /* 0x000000050f007c0c */ /* 0x000fe2000cf61270 */
[----:B------:R-:W-:Y:S01]  /*e4dd0*/  ULDC UR4, c[0x0][0x228] ;  /* 0x00008a0000047ab9 */ /* 0x000fe20000000800 */
        /* <DEDUP_REMOVED lines=8> */
[----:B------:R-:W-:-:S03]  /*e4e60*/  ISETP.LT.AND P5, PT, R36, UR4, !P1 ;  /* 0x0000000424007c0c */ /* 0x000fc6000cfa1270 */
[----:B---3--:R1:W-:Y:S01]  /*e4e70*/  @P3 STG.E.U8 desc[UR32][R16.64], R10 ;  /* 0x0000000a10003986 */ /* 0x0083e2000c101120 */
[----:B------:R-:W-:-:S03]  /*e4e80*/  ULDC UR4, c[0x0][0x228] ;  /* 0x00008a0000047ab9 */ /* 0x000fc60000000800 */
[----:B0-----:R-:W2:Y:S01]  /*e4e90*/  LDL.LU.64 R20, [R1+0x1400] ;  /* 0x0014000001147983 */ /* 0x001ea20000300a00 */
[----:B----4-:R-:W-:-:S03]  /*e4ea0*/  PRMT R8, R52, 0x7770, RZ ;  /* 0x0000777034087816 */ /* 0x010fc600000000ff */
[----:B------:R-:W3:Y:S01]  /*e4eb0*/  LDL.LU.64 R32, [R1+0x13f8] ;  /* 0x0013f80001207983 */ /* 0x000ee20000300a00 */
[----:B-1----:R-:W-:-:S03]  /*e4ec0*/  PRMT R10, R52, 0x7771, RZ ;  /* 0x00007771340a7816 */ /* 0x002fc600000000ff */
[----:B------:R-:W4:Y:S04]  /*e4ed0*/  LDL.LU.64 R16, [R1+0x13f0] ;  /* 0x0013f00001107983 */ /* 0x000f280000300a00 */
[----:B------:R0:W-:Y:S04]  /*e4ee0*/  @P6 STG.E.U8 desc[UR32][R26.64], R8 ;  /* 0x000000081a006986 */ /* 0x0001e8000c101120 */
[----:B------:R-:W4:Y:S04]  /*e4ef0*/  LDL.LU R14, [R1+0x298] ;  /* 0x00029800010e7983 */ /* 0x000f280000300800 */
[----:B------:R1:W-:Y:S01]  /*e4f00*/  @P0 STG.E.U8 desc[UR32][R22.64], R10 ;  /* 0x0000000a16000986 */ /* 0x0003e2000c101120 */
[----:B0-----:R-:W-:-:S02]  /*e4f10*/  PRMT R8, R52, 0x7772, RZ ;  /* 0x0000777234087816 */ /* 0x001fc400000000ff */
[----:B-1----:R-:W-:Y:S02]  /*e4f20*/  PRMT R10, R52, 0x7773, RZ ;  /* 0x00007773340a7816 */ /* 0x002fe400000000ff */
[----:B------:R-:W4:Y:S01]  /*e4f30*/  LDL.LU.64 R52, [R1+0x13e8] ;  /* 0x0013e80001347983 */ /* 0x000f220000300a00 */
[----:B------:R-:W-:Y:S02]  /*e4f40*/  ISETP.LT.AND P3, PT, R28, UR5, !P1 ;  /* 0x000000051c007c0c */ /* 0x000fe4000cf61270 */
[----:B------:R-:W-:Y:S01]  /*e4f50*/  ISETP.LT.AND P6, PT, R11, UR4, !P1 ;  /* 0x000000040b007c0c */ /* 0x000fe2000cfc1270 */
[----:B------:R-:W-:Y:S01]  /*e4f60*/  ULDC UR5, c[0x0][0x228] ;  /* 0x00008a0000057ab9 */ /* 0x000fe20000000800 */
[----:B------:R-:W-:Y:S01]  /*e4f70*/  ULDC UR4, c[0x0][0x228] ;  /* 0x00008a0000047ab9 */ /* 0x000fe20000000800 */
[----:B------:R0:W-:Y:S04]  /*e4f80*/  @P5 STG.E.U8 desc[UR32][R56.64], R8 ;  /* 0x0000000838005986 */ /* 0x0001e8000c101120 */
[----:B0-----:R-:W4:Y:S01]  /*e4f90*/  LDL.LU.64 R56, [R1+0x13e0] ;  /* 0x0013e00001387983 */ /* 0x001f220000300a00 */
[----:B------:R-:W-:-:S03]  /*e4fa0*/  PRMT R8, R40, 0x7770, RZ ;  /* 0x0000777028087816 */ /* 0x000fc600000000ff */
[----:B------:R-:W-:Y:S04]  /*e4fb0*/  @P3 STG.E.U8 desc[UR32][R18.64], R10 ;  /* 0x0000000a12003986 */ /* 0x000fe8000c101120 */
[----:B------:R0:W-:Y:S04]  /*e4fc0*/  @P6 STG.E.U8 desc[UR32][R24.64], R8 ;  /* 0x0000000818006986 */ /* 0x0001e8000c101120 */
[----:B0-----:R-:W4:Y:S01]  /*e4fd0*/  LDL.LU.64 R24, [R1+0x13d8] ;  /* 0x0013d80001187983 */ /* 0x001f220000300a00 */
[----:B------:R-:W-:Y:S02]  /*e4fe0*/  ISETP.LT.AND P0, PT, R61, UR5, !P1 ;  /* 0x000000053d007c0c */ /* 0x000fe4000cf01270 */
[----:B------:R-:W-:Y:S01]  /*e4ff0*/  ISETP.LT.AND P5, PT, R13, UR4, !P1 ;  /* 0x000000040d007c0c */ /* 0x000fe2000cfa1270 */
[----:B------:R-:W-:Y:S01]  /*e5000*/  ULDC UR5, c[0x0][0x228] ;  /* 0x00008a0000057ab9 */ /* 0x000fe20000000800 */
[----:B------:R-:W-:-:S02]  /*e5010*/  PRMT R10, R40, 0x7771, RZ ;  /* 0x00007771280a7816 */ /* 0x000fc400000000ff */
[----:B------:R-:W-:Y:S01]  /*e5020*/  ISETP.LT.AND P3, PT, R50, UR5, !P1 ;  /* 0x0000000532007c0c */ /* 0x000fe2000cf61270 */
[----:B------:R-:W-:Y:S01]  /*e5030*/  ULDC UR4, c[0x0][0x228] ;  /* 0x00008a0000047ab9 */ /* 0x000fe20000000800 */
[----:B------:R-:W-:Y:S02]  /*e5040*/  PRMT R8, R40, 0x7772, RZ ;  /* 0x0000777228087816 */ /* 0x000fe400000000ff */
[----:B------:R-:W-:Y:S01]  /*e5050*/  ISETP.LT.AND P6, PT, R58, UR4, !P1 ;  /* 0x000000043a007c0c */ /* 0x000fe2000cfc1270 */
[----:B------:R-:W-:Y:S01]  /*e5060*/  ULDC UR4, c[0x0][0x228] ;  /* 0x00008a0000047ab9 */ /* 0x000fe20000000800 */
[----:B------:R-:W-:Y:S01]  /*e5070*/  ULDC UR5, c[0x0][0x228] ;  /* 0x00008a0000057ab9 */ /* 0x000fe20000000800 */
[----:B--2---:R0:W-:Y:S01]  /*e5080*/  @P0 STG.E.U8 desc[UR32][R20.64], R10 ;  /* 0x0000000a14000986 */ /* 0x0041e2000c101120 */
[----:B------:R-:W-:-:S03]  /*e5090*/  ISETP.LT.AND P0, PT, R59, UR4, !P1 ;  /* 0x000000043b007c0c */ /* 0x000fc6000cf01270 */
[----:B---3--:R1:W-:Y:S01]  /*e50a0*/  @P5 STG.E.U8 desc[UR32][R32.64], R8 ;  /* 0x0000000820005986 */ /* 0x0083e2000c101120 */
[----:B------:R-:W-:-:S03]  /*e50b0*/  ULDC UR4, c[0x0][0x228] ;  /* 0x00008a0000047ab9 */ /* 0x000fc60000000800 */
[----:B0-----:R-:W2:Y:S01]  /*e50c0*/  LDL.LU.64 R20, [R1+0x13d0] ;  /* 0x0013d00001147983 */ /* 0x001ea20000300a00 */
[----:B------:R-:W-:-:S03]  /*e50d0*/  PRMT R10, R40, 0x7773, RZ ;  /* 0x00007773280a7816 */ /* 0x000fc600000000ff */
[----:B------:R-:W3:Y:S04]  /*e50e0*/  LDL.LU.64 R26, [R1+0x13c8] ;  /* 0x0013c800011a7983 */ /* 0x000ee80000300a00 */
[----:B------:R-:W3:Y:S04]  /*e50f0*/  LDL.LU.64 R22, [R1+0x13c0] ;  /* 0x0013c00001167983 */ /* 0x000ee80000300a00 */
[----:B-1----:R-:W3:Y:S04]  /*e5100*/  LDL.LU.64 R32, [R1+0x13b8] ;  /* 0x0013b80001207983 */ /* 0x002ee80000300a00 */
[----:B----4-:R0:W-:Y:S01]  /*e5110*/  @P3 STG.E.U8 desc[UR32][R16.64], R10 ;  /* 0x0000000a10003986 */ /* 0x0101e2000c101120 */
[----:B------:R-:W-:-:S05]  /*e5120*/  PRMT R8, R14, 0x7770, RZ ;  /* 0x000077700e087816 */ /* 0x000fca00000000ff */
[----:B------:R1:W-:Y:S01]  /*e5130*/  @P6 STG.E.U8 desc[UR32][R52.64], R8 ;  /* 0x0000000834006986 */ /* 0x0003e2000c101120 */
[----:B0-----:R-:W-:-:S03]  /*e5140*/  PRMT R10, R14, 0x7771, RZ ;  /* 0x000077710e0a7816 */ /* 0x001fc600000000ff */
[----:B-1----:R-:W4:Y:S01]  /*e5150*/  LDL.LU.64 R52, [R1+0x13b0] ;  /* 0x0013b00001347983 */ /* 0x002f220000300a00 */
[----:B------:R-:W-:-:S03]  /*e5160*/  ISETP.LT.AND P3, PT, R60, UR4, !P1 ;  /* 0x000000043c007c0c */ /* 0x000fc6000cf61270 */
[----:B------:R0:W-:Y:S01]  /*e5170*/  @P0 STG.E.U8 desc[UR32][R56.64], R10 ;  /* 0x0000000a38000986 */ /* 0x0001e2000c101120 */
[C---:B------:R-:W-:Y:S01]  /*e5180*/  PRMT R8, R14.reuse, 0x7772, RZ ;  /* 0x000077720e087816 */ /* 0x040fe200000000ff */
[----:B------:R-:W-:Y:S02]  /*e5190*/  ULDC UR4, c[0x0][0x228] ;  /* 0x00008a0000047ab9 */ /* 0x000fe40000000800 */
[----:B0-----:R-:W4:Y:S04]  /*e51a0*/  LDL.LU.64 R56, [R1+0x1360] ;  /* 0x0013600001387983 */ /* 0x001f280000300a00 */
[----:B------:R-:W4:Y:S01]  /*e51b0*/  LDL.LU.64 R16, [R1+0xc40] ;  /* 0x000c400001107983 */ /* 0x000f220000300a00 */
[----:B------:R-:W-:-:S03]  /*e51c0*/  PRMT R10, R14, 0x7773, RZ ;  /* 0x000077730e0a7816 */ /* 0x000fc600000000ff */
[----:B------:R-:W4:Y:S04]  /*e51d0*/  LDL.LU R14, [R1+0x20c] ;  /* 0x00020c00010e7983 */ /* 0x000f280000300800 */
[----:B------:R-:W4:Y:S04]  /*e51e0*/  LDL.LU.64 R18, [R1+0xc38] ;  /* 0x000c380001127983 */ /* 0x000f280000300a00 */
[----:B------:R0:W-:Y:S04]  /*e51f0*/  @P3 STG.E.U8 desc[UR32][R24.64], R8 ;  /* 0x0000000818003986 */ /* 0x0001e8000c101120 */
[----:B------:R-:W4:Y:S04]  /*e5200*/  LDL.LU.64 R40, [R1+0xc08] ;  /* 0x000c080001287983 */ /* 0x000f280000300a00 */
[----:B0-----:R-:W4:Y:S01]  /*e5210*/  LDL.LU.64 R24, [R1+0xc00] ;  /* 0x000c000001187983 */ /* 0x001f220000300a00 */
[----:B------:R-:W-:Y:S01]  /*e5220*/  ISETP.LT.AND P1, PT, R49, UR5, !P1 ;  /* 0x0000000531007c0c */ /* 0x000fe2000cf21270 */
[----:B------:R-:W-:Y:S01]  /*e5230*/  ULDC UR5, c[0x0][0x228] ;  /* 0x00008a0000057ab9 */ /* 0x000fe20000000800 */
[----:B------:R-:W-:Y:S01]  /*e5240*/  ISETP.LT.AND P6, PT, R12, UR4, !P4 ;  /* 0x000000040c007c0c */ /* 0x000fe2000e7c1270 */
[----:B------:R-:W-:Y:S01]  /*e5250*/  ULDC UR4, c[0x0][0x228] ;  /* 0x00008a0000047ab9 */ /* 0x000fe20000000800 */
[----:B------:R-:W-:-:S02]  /*e5260*/  ISETP.LT.AND P0, PT, R51, UR5, !P4 ;  /* 0x0000000533007c0c */ /* 0x000fc4000e701270 */
[----:B------:R-:W-:Y:S01]  /*e5270*/  ISETP.LT.AND P5, PT, R44, UR4, !P4 ;  /* 0x000000042c007c0c */ /* 0x000fe2000e7a1270 */
[----:B------:R-:W-:Y:S01]  /*e5280*/  ULDC UR4, c[0x0][0x228] ;  /* 0x00008a0000047ab9 */ /* 0x000fe20000000800 */
[----:B------:R-:W-:Y:S02]  /*e5290*/  ULDC UR5, c[0x0][0x228] ;  /* 0x00008a0000057ab9 */ /* 0x000fe40000000800 */
[----:B------:R-:W-:Y:S01]  /*e52a0*/  ISETP.LT.AND P3, PT, R54, UR5, !P4 ;  /* 0x0000000536007c0c */ /* 0x000fe2000e761270 */
[----:B------:R-:W-:Y:S02]  /*e52b0*/  ULDC UR5, c[0x0][0x228] ;  /* 0x00008a0000057ab9 */ /* 0x000fe40000000800 */
[----:B--2---:R0:W-:Y:S01]  /*e52c0*/  @P1 STG.E.U8 desc[UR32][R20.64], R10 ;  /* 0x0000000a14001986 */ /* 0x0041e2000c101120 */
[----:B------:R-:W-:-:S03]  /*e52d0*/  ISETP.LT.AND P1, PT, R15, UR4, !P4 ;  /* 0x000000040f007c0c */ /* 0x000fc6000e721270 */
[----:B---3--:R-:W-:Y:S04]  /*e52e0*/  @P6 STG.E.U8 desc[UR32][R26.64], R3 ;  /* 0x000000031a006986 */ /* 0x008fe8000c101120 */
[----:B------:R-:W-:Y:S01]  /*e52f0*/  @P0 STG.E.U8 desc[UR32][R22.64], R2 ;  /* 0x0000000216000986 */ /* 0x000fe2000c101120 */
[----:B------:R-:W-:-:S03]  /*e5300*/  ULDC UR4, c[0x0][0x228] ;  /* 0x00008a0000047ab9 */ /* 0x000fc60000000800 */
[----:B------:R1:W-:Y:S01]  /*e5310*/  @P5 STG.E.U8 desc[UR32][R32.64], R0 ;  /* 0x0000000020005986 */ /* 0x0003e2000c101120 */
[----:B------:R-:W-:Y:S01]  /*e5320*/  ISETP.LT.AND P5, PT, R55, UR4, !P4 ;  /* 0x0000000437007c0c */ /* 0x000fe2000e7a1270 */
[----:B------:R-:W-:Y:S02]  /*e5330*/  ULDC UR4, c[0x0][0x228] ;  /* 0x00008a0000047ab9 */ /* 0x000fe40000000800 */
[----:B0-----:R-:W2:Y:S01]  /*e5340*/  LDL.LU.64 R20, [R1+0xbe0] ;  /* 0x000be00001147983 */ /* 0x001ea20000300a00 */
[----:B------:R-:W-:Y:S01]  /*e5350*/  ISETP.LT.AND P0, PT, R36, UR5, !P4 ;  /* 0x0000000524007c0c */ /* 0x000fe2000e701270 */
[----:B------:R-:W-:Y:S02]  /*e5360*/  ULDC UR5, c[0x0][0x228] ;  /* 0x00008a0000057ab9 */ /* 0x000fe40000000800 */
[----:B----4-:R0:W-:Y:S01]  /*e5370*/  @P1 STG.E.U8 desc[UR32][R52.64], R5 ;  /* 0x0000000534001986 */ /* 0x0101e2000c101120 */
[----:B------:R-:W-:Y:S01]  /*e5380*/  ISETP.LT.AND P1, PT, R28, UR4, !P4 ;  /* 0x000000041c007c0c */ /* 0x000fe2000e721270 */
[----:B------:R-:W-:Y:S01]  /*e5390*/  ULDC UR4, c[0x0][0x228] ;  /* 0x00008a0000047ab9 */ /* 0x000fe20000000800 */
[----:B-1----:R-:W-:Y:S01]  /*e53a0*/  VIADD R0, R29, 0x38 ;  /* 0x000000381d007836 */ /* 0x002fe20000000000 */
[----:B0-----:R-:W3:Y:S04]  /*e53b0*/  LDL.LU.64 R52, [R1+0xbf8] ;  /* 0x000bf80001347983 */ /* 0x001ee80000300a00 */
[----:B------:R0:W-:Y:S04]  /*e53c0*/  @P3 STG.E.U8 desc[UR32][R56.64], R4 ;  /* 0x0000000438003986 */ /* 0x0001e8000c101120 */
[----:B------:R1:W-:Y:S01]  /*e53d0*/  @P5 STG.E.U8 desc[UR32][R16.64], R7 ;  /* 0x0000000710005986 */ /* 0x0003e2000c101120 */
[----:B------:R-:W-:-:S03]  /*e53e0*/  ISETP.LT.AND P3, PT, R11, UR4, !P4 ;  /* 0x000000040b007c0c */ /* 0x000fc6000e761270 */
[----:B0-----:R-:W4:Y:S04]  /*e53f0*/  LDL.LU R56, [R1+0x2dc] ;  /* 0x0002dc0001387983 */ /* 0x001f280000300800 */
[----:B------:R-:W4:Y:S04]  /*e5400*/  LDL.LU.64 R32, [R1+0xc30] ;  /* 0x000c300001207983 */ /* 0x000f280000300a00 */
[----:B-1----:R-:W4:Y:S01]  /*e5410*/  LDL.LU.64 R16, [R1+0xbf0] ;  /* 0x000bf00001107983 */ /* 0x002f220000300a00 */
[----:B------:R-:W-:Y:S02]  /*e5420*/  ISETP.GE.AND P5, PT, R0, UR43, PT ;  /* 0x0000002b00007c0c */ /* 0x000fe4000bfa6270 */
[----:B------:R-:W-:Y:S01]  /*e5430*/  PRMT R0, R14, 0x7770, RZ ;  /* 0x000077700e007816 */ /* 0x000fe200000000ff */
[----:B------:R-:W-:Y:S04]  /*e5440*/  @P0 STG.E.U8 desc[UR32][R18.64], R6 ;  /* 0x0000000612000986 */ /* 0x000fe8000c101120 */
[----:B------:R-:W-:Y:S01]  /*e5450*/  @P1 STG.E.U8 desc[UR32][R40.64], R9 ;  /* 0x0000000928001986 */ /* 0x000fe2000c101120 */
[----:B------:R-:W-:-:S02]  /*e5460*/  ISETP.LT.AND P6, PT, R61, UR5, !P4 ;  /* 0x000000053d007c0c */ /* 0x000fc4000e7c1270 */
[----:B------:R-:W-:Y:S01]  /*e5470*/  PRMT R2, R14, 0x7771, RZ ;  /* 0x000077710e027816 */ /* 0x000fe200000000ff */
[----:B------:R0:W-:Y:S01]  /*e5480*/  @P3 STG.E.U8 desc[UR32][R24.64], R0 ;  /* 0x0000000018003986 */ /* 0x0001e2000c101120 */
[----:B------:R-:W-:Y:S01]  /*e5490*/  ULDC UR4, c[0x0][0x228] ;  /* 0x00008a0000047ab9 */ /* 0x000fe20000000800 */
[----:B------:R-:W-:Y:S02]  /*e54a0*/  ULDC UR5, c[0x0][0x228] ;  /* 0x00008a0000057ab9 */ /* 0x000fe40000000800 */
[----:B0-----:R-:W4:Y:S01]  /*e54b0*/  LDL.LU.64 R24, [R1+0xbd0] ;  /* 0x000bd00001187983 */ /* 0x001f220000300a00 */
[----:B------:R-:W-:Y:S01]  /*e54c0*/  ISETP.LT.AND P1, PT, R13, UR4, !P4 ;  /* 0x000000040d007c0c */ /* 0x000fe2000e721270 */
[----:B------:R-:W-:Y:S02]  /*e54d0*/  ULDC UR4, c[0x0][0x228] ;  /* 0x00008a0000047ab9 */ /* 0x000fe40000000800 */
[----:B------:R-:W4:Y:S01]  /*e54e0*/  LDL.LU R57, [R1+0x2cc] ;  /* 0x0002cc0001397983 */ /* 0x000f220000300800 */
[----:B------:R-:W-:-:S03]  /*e54f0*/  ISETP.LT.AND P3, PT, R58, UR5, !P4 ;  /* 0x000000053a007c0c */ /* 0x000fc6000e761270 */
[----:B------:R-:W4:Y:S01]  /*e5500*/  LDL.LU.64 R26, [R1+0xbe8] ;  /* 0x000be800011a7983 */ /* 0x000f220000300a00 */
[----:B------:R-:W-:-:S03]  /*e5510*/  PRMT R0, R14, 0x7772, RZ ;  /* 0x000077720e007816 */ /* 0x000fc600000000ff */
[----:B------:R-:W4:Y:S01]  /*e5520*/  LDL.LU.64 R22, [R1+0xbd8] ;  /* 0x000bd80001167983 */ /* 0x000f220000300a00 */
[----:B------:R-:W-:-:S03]  /*e5530*/  ULDC UR5, c[0x0][0x228] ;  /* 0x00008a0000057ab9 */ /* 0x000fc60000000800 */
[----:B--2---:R0:W-:Y:S01]  /*e5540*/  @P6 STG.E.U8 desc[UR32][R20.64], R2 ;  /* 0x0000000214006986 */ /* 0x0041e2000c101120 */
[----:B------:R-:W-:Y:S01]  /*e5550*/  ISETP.LT.AND P6, PT, R50, UR4, !P4 ;  /* 0x0000000432007c0c */ /* 0x000fe2000e7c1270 */
[----:B------:R-:W-:Y:S01]  /*e5560*/  ULDC UR4, c[0x0][0x228] ;  /* 0x00008a0000047ab9 */ /* 0x000fe20000000800 */
[----:B0-----:R-:W-:Y:S01]  /*e5570*/  VIADD R2, R29, 0x39 ;  /* 0x000000391d027836 */ /* 0x001fe20000000000 */
[----:B------:R-:W2:Y:S04]  /*e5580*/  LDL.LU.64 R20, [R1+0xbc8] ;  /* 0x000bc80001147983 */ /* 0x000ea80000300a00 */
[----:B------:R-:W-:Y:S02]  /*e5590*/  ISETP.GE.AND P0, PT, R2, UR41, PT ;  /* 0x0000002902007c0c */ /* 0x000fe4000bf06270 */
[----:B------:R-:W-:Y:S01]  /*e55a0*/  PRMT R2, R14, 0x7773, RZ ;  /* 0x000077730e027816 */ /* 0x000fe200000000ff */
[----:B---3--:R0:W-:Y:S01]  /*e55b0*/  @P1 STG.E.U8 desc[UR32][R52.64], R0 ;  /* 0x0000000034001986 */ /* 0x0081e2000c101120 */
[----:B------:R-:W-:Y:S01]  /*e55c0*/  ISETP.LT.AND P1, PT, R59, UR4, !P4 ;  /* 0x000000043b007c0c */ /* 0x000fe2000e721270 */
[----:B------:R-:W-:-:S02]  /*e55d0*/  ULDC UR4, c[0x0][0x228] ;  /* 0x00008a0000047ab9 */ /* 0x000fc40000000800 */
[----:B0-----:R-:W3:Y:S01]  /*e55e0*/  LDL.LU.64 R52, [R1+0xbc0] ;  /* 0x000bc00001347983 */ /* 0x001ee20000300a00 */
[----:B----4-:R-:W-:-:S03]  /*e55f0*/  PRMT R3, R56, 0x7770, RZ ;  /* 0x0000777038037816 */ /* 0x010fc600000000ff */
[----:B------:R-:W-:Y:S04]  /*e5600*/  @P6 STG.E.U8 desc[UR32][R32.64], R2 ;  /* 0x0000000220006986 */ /* 0x000fe8000c101120 */
[----:B------:R0:W-:Y:S01]  /*e5610*/  @P3 STG.E.U8 desc[UR32][R16.64], R3 ;  /* 0x0000000310003986 */ /* 0x0001e2000c101120 */
[C---:B------:R-:W-:Y:S02]  /*e5620*/  PRMT R4, R56.reuse, 0x7771, RZ ;  /* 0x0000777138047816 */ /* 0x040fe400000000ff */
[C---:B------:R-:W-:Y:S02]  /*e5630*/  PRMT R0, R56.reuse, 0x7772, RZ ;  /* 0x0000777238007816 */ /* 0x040fe400000000ff */
[----:B------:R-:W-:Y:S01]  /*e5640*/  PRMT R5, R56, 0x7773, RZ ;  /* 0x0000777338057816 */ /* 0x000fe200000000ff */
[----:B0-----:R-:W4:Y:S04]  /*e5650*/  LDL.LU.64 R16, [R1+0xbb8] ;  /* 0x000bb80001107983 */ /* 0x001f280000300a00 */
[----:B------:R-:W4:Y:S04]  /*e5660*/  LDL.LU R56, [R1+0x2bc] ;  /* 0x0002bc0001387983 */ /* 0x000f280000300800 */
[----:B------:R-:W4:Y:S04]  /*e5670*/  LDL.LU.64 R18, [R1+0xc28] ;  /* 0x000c280001127983 */ /* 0x000f280000300a00 */
[----:B------:R-:W4:Y:S04]  /*e5680*/  LDL.LU.64 R40, [R1+0xc20] ;  /* 0x000c200001287983 */ /* 0x000f280000300a00 */
[----:B------:R0:W-:Y:S04]  /*e5690*/  @P1 STG.E.U8 desc[UR32][R24.64], R4 ;  /* 0x0000000418001986 */ /* 0x0001e8000c101120 */
[----:B------:R-:W4:Y:S04]  /*e56a0*/  LDL.LU.64 R32, [R1+0xc18] ;  /* 0x000c180001207983 */ /* 0x000f280000300a00 */
[----:B0-----:R-:W4:Y:S01]  /*e56b0*/  LDL.LU.64 R24, [R1+0xc10] ;  /* 0x000c100001187983 */ /* 0x001f220000300a00 */
[----:B------:R-:W-:Y:S01]  /*e56c0*/  ISETP.LT.AND P3, PT, R60, UR4, !P4 ;  /* 0x000000043c007c0c */ /* 0x000fe2000e761270 */
[----:B------:R-:W-:Y:S01]  /*e56d0*/  ULDC UR4, c[0x0][0x228] ;  /* 0x00008a0000047ab9 */ /* 0x000fe20000000800 */
[----:B------:R-:W-:-:S02]  /*e56e0*/  ISETP.LT.AND P4, PT, R49, UR5, !P4 ;  /* 0x0000000531007c0c */ /* 0x000fc4000e781270 */
[----:B------:R-:W-:Y:S02]  /*e56f0*/  ISETP.LT.AND P6, PT, R12, UR4, !P2 ;  /* 0x000000040c007c0c */ /* 0x000fe4000d7c1270 */
[----:B------:R-:W-:Y:S01]  /*e5700*/  ISETP.LT.AND P1, PT, R51, UR6, !P2 ;  /* 0x0000000633007c0c */ /* 0x000fe2000d721270 */
[----:B------:R-:W-:Y:S01]  /*e5710*/  ULDC UR4, c[0x0][0x228] ;  /* 0x00008a0000047ab9 */ /* 0x000fe20000000800 */
[C---:B------:R-:W-:Y:S02]  /*e5720*/  PRMT R2, R57.reuse, 0x7770, RZ ;  /* 0x0000777039027816 */ /* 0x040fe400000000ff */
[C---:B------:R-:W-:Y:S02]  /*e5730*/  PRMT R3, R57.reuse, 0x7771, RZ ;  /* 0x0000777139037816 */ /* 0x040fe400000000ff */
[C---:B------:R-:W-:Y:S02]  /*e5740*/  PRMT R4, R57.reuse, 0x7772, RZ ;  /* 0x0000777239047816 */ /* 0x040fe400000000ff */
[----:B------:R-:W-:Y:S01]  /*e5750*/  PRMT R6, R57, 0x7773, RZ ;  /* 0x0000777339067816 */ /* 0x000fe200000000ff */
[----:B------:R-:W-:Y:S01]  /*e5760*/  ULDC UR5, c[0x0][0x228] ;  /* 0x00008a0000057ab9 */ /* 0x000fe20000000800 */
[----:B------:R-:W4:Y:S04]  /*e5770*/  LDL.LU R57, [R1+0x2ac] ;  /* 0x0002ac0001397983 */ /* 0x000f280000300800 */
[----:B------:R-:W-:Y:S01]  /*e5780*/  @P3 STG.E.U8 desc[UR32][R26.64], R0 ;  /* 0x000000001a003986 */ /* 0x000fe2000c101120 */
[----:B------:R-:W-:-:S03]  /*e5790*/  ISETP.LT.AND P3, PT, R44, UR4, !P2 ;  /* 0x000000042c007c0c */ /* 0x000fc6000d761270 */
[----:B------:R-:W-:Y:S01]  /*e57a0*/  @P4 STG.E.U8 desc[UR32][R22.64], R5 ;  /* 0x0000000516004986 */ /* 0x000fe2000c101120 */
[----:B------:R-:W-:Y:S01]  /*e57b0*/  ULDC UR4, c[0x0][0x228] ;  /* 0x00008a0000047ab9 */ /* 0x000fe20000000800 */
[----:B------:R-:W-:Y:S01]  /*e57c0*/  ULDC UR6, c[0x0][0x228] ;  /* 0x00008a0000067ab9 */ /* 0x000fe20000000800 */
[----:B------:R-:W-:Y:S01]  /*e57d0*/  ISETP.LT.AND P4, PT, R15, UR4, !P2 ;  /* 0x000000040f007c0c */ /* 0x000fe2000d781270 */
[----:B------:R-:W-:Y:S01]  /*e57e0*/  ULDC UR4, c[0x0][0x228] ;  /* 0x00008a0000047ab9 */ /* 0x000fe20000000800 */
[----:B--2---:R-:W-:Y:S01]  /*e57f0*/  @P6 STG.E.U8 desc[UR32][R20.64], R2 ;  /* 0x0000000214006986 */ /* 0x004fe2000c101120 */
[----:B------:R-:W-:Y:S01]  /*e5800*/  ISETP.LT.AND P6, PT, R54, UR5, !P2 ;  /* 0x0000000536007c0c */ /* 0x000fe2000d7c1270 */
[----:B------:R-:W-:Y:S02]  /*e5810*/  ULDC UR5, c[0x0][0x228] ;  /* 0x00008a0000057ab9 */ /* 0x000fe40000000800 */
[----:B---3--:R0:W-:Y:S01]  /*e5820*/  @P1 STG.E.U8 desc[UR32][R52.64], R3 ;  /* 0x0000000334001986 */ /* 0x0081e2000c101120 */
[----:B------:R-:W-:Y:S01]  /*e5830*/  ISETP.LT.AND P1, PT, R55, UR4, !P2 ;  /* 0x0000000437007c0c */ /* 0x000fe2000d721270 */
[----:B------:R-:W-:-:S02]  /*e5840*/  ULDC UR4, c[0x0][0x228] ;  /* 0x00008a0000047ab9 */ /* 0x000fc40000000800 */
[----:B0-----:R-:W2:Y:S04]  /*e5850*/  LDL.LU.64 R52, [R1+0xc90] ;  /* 0x000c900001347983 */ /* 0x001ea80000300a00 */
[----:B------:R-:W3:Y:S04]  /*e5860*/  LDL.LU.64 R22, [R1+0xc60] ;  /* 0x000c600001167983 */ /* 0x000ee80000300a00 */
[----:B------:R-:W3:Y:S04]  /*e5870*/  LDL.LU.64 R20, [R1+0xc50] ;  /* 0x000c500001147983 */ /* 0x000ee80000300a00 */
[----:B----4-:R0:W-:Y:S01]  /*e5880*/  @P3 STG.E.U8 desc[UR32][R16.64], R4 ;  /* 0x0000000410003986 */ /* 0x0101e2000c101120 */
[----:B------:R-:W-:-:S02]  /*e5890*/  ISETP.LT.AND P3, PT, R36, UR5, !P2 ;  /* 0x0000000524007c0c */ /* 0x000fc4000d761270 */
[C---:B------:R-:W-:Y:S02]  /*e58a0*/  PRMT R0, R56.reuse, 0x7770, RZ ;  /* 0x0000777038007816 */ /* 0x040fe400000000ff */
[C---:B------:R-:W-:Y:S02]  /*e58b0*/  PRMT R2, R56.reuse, 0x7771, RZ ;  /* 0x0000777138027816 */ /* 0x040fe400000000ff */
[C---:B------:R-:W-:Y:S01]  /*e58c0*/  PRMT R3, R56.reuse, 0x7772, RZ ;  /* 0x0000777238037816 */ /* 0x040fe200000000ff */
[----:B------:R1:W-:Y:S04]  /*e58d0*/  @P4 STG.E.U8 desc[UR32][R18.64], R6 ;  /* 0x0000000612004986 */ /* 0x0003e8000c101120 */
[----:B0-----:R-:W4:Y:S01]  /*e58e0*/  LDL.LU.64 R16, [R1+0xc48] ;  /* 0x000c480001107983 */ /* 0x001f220000300a00 */
[----:B------:R-:W-:-:S03]  /*e58f0*/  PRMT R4, R56, 0x7773, RZ ;  /* 0x0000777338047816 */ /* 0x000fc600000000ff */
[----:B------:R-:W4:Y:S04]  /*e5900*/  LDL.LU R56, [R1+0x29c] ;  /* 0x00029c0001387983 */ /* 0x000f280000300800 */
[----:B------:R-:W-:Y:S04]  /*e5910*/  @P6 STG.E.U8 desc[UR32][R40.64], R0 ;  /* 0x0000000028006986 */ /* 0x000fe8000c101120 */
[----:B------:R-:W-:Y:S04]  /*e5920*/  @P1 STG.E.U8 desc[UR32][R32.64], R2 ;  /* 0x0000000220001986 */ /* 0x000fe8000c101120 */
[----:B-1----:R-:W4:Y:S04]  /*e5930*/  LDL.LU.64 R18, [R1+0x13a8] ;  /* 0x0013a80001127983 */ /* 0x002f280000300a00 */
[----:B------:R0:W-:Y:S01]  /*e5940*/  @P3 STG.E.U8 desc[UR32][R24.64], R3 ;  /* 0x0000000318003986 */ /* 0x0001e2000c101120 */
[----:B------:R-:W-:-:S03]  /*e5950*/  ULDC UR5, c[0x0][0x228] ;  /* 0x00008a0000057ab9 */ /* 0x000fc60000000800 */
[----:B0-----:R-:W4:Y:S01]  /*e5960*/  LDL.LU.64 R24, [R1+0x1398] ;  /* 0x0013980001187983 */ /* 0x001f220000300a00 */
[----:B------:R-:W-:Y:S01]  /*e5970*/  ISETP.LT.AND P1, PT, R28, UR4, !P2 ;  /* 0x000000041c007c0c */ /* 0x000fe2000d721270 */
[----:B------:R-:W-:Y:S01]  /*e5980*/  ULDC UR4, c[0x0][0x228] ;  /* 0x00008a0000047ab9 */ /* 0x000fe20000000800 */
[----:B------:R-:W-:Y:S02]  /*e5990*/  ISETP.LT.AND P3, PT, R61, UR5, !P2 ;  /* 0x000000053d007c0c */ /* 0x000fe4000d761270 */
[----:B------:R-:W-:Y:S01]  /*e59a0*/  ISETP.LT.AND P6, PT, R11, UR4, !P2 ;  /* 0x000000040b007c0c */ /* 0x000fe2000d7c1270 */
[----:B------:R-:W-:Y:S01]  /*e59b0*/  ULDC UR4, c[0x0][0x228] ;  /* 0x00008a0000047ab9 */ /* 0x000fe20000000800 */
[----:B------:R-:W-:Y:S02]  /*e59c0*/  PRMT R3, R57, 0x7770, RZ ;  /* 0x0000777039037816 */ /* 0x000fe400000000ff */
[----:B------:R-:W-:Y:S02]  /*e59d0*/  ISETP.LT.AND P4, PT, R13, UR4, !P2 ;  /* 0x000000040d007c0c */ /* 0x000fe4000d781270 */
[C---:B------:R-:W-:Y:S01]  /*e59e0*/  PRMT R2, R57.reuse, 0x7771, RZ ;  /* 0x0000777139027816 */ /* 0x040fe200000000ff */
[----:B------:R-:W-:Y:S01]  /*e59f0*/  ULDC UR4, c[0x0][0x228] ;  /* 0x00008a0000047ab9 */ /* 0x000fe20000000800 */
[----:B------:R-:W4:Y:S01]  /*e5a00*/  LDL.LU.64 R40, [R1+0x13a0] ;  /* 0x0013a00001287983 */ /* 0x000f220000300a00 */
[----:B------:R-:W-:-:S03]  /*e5a10*/  PRMT R0, R57, 0x7772, RZ ;  /* 0x0000777239007816 */ /* 0x000fc600000000ff */
[----:B------:R-:W4:Y:S01]  /*e5a20*/  LDL.LU.64 R32, [R1+0x1390] ;  /* 0x0013900001207983 */ /* 0x000f220000300a00 */
[----:B------:R-:W-:Y:S01]  /*e5a30*/  PRMT R5, R57, 0x7773, RZ ;  /* 0x0000777339057816 */ /* 0x000fe200000000ff */
[----:B------:R-:W-:Y:S02]  /*e5a40*/  ULDC UR5, c[0x0][0x228] ;  /* 0x00008a0000057ab9 */ /* 0x000fe40000000800 */
[----:B--2---:R0:W-:Y:S01]  /*e5a50*/  @P1 STG.E.U8 desc[UR32][R52.64], R4 ;  /* 0x0000000434001986 */ /* 0x0041e2000c101120 */
[----:B------:R-:W-:Y:S01]  /*e5a60*/  ISETP.LT.AND P1, PT, R50, UR4, !P2 ;  /* 0x0000000432007c0c */ /* 0x000fe2000d721270 */
[----:B------:R-:W-:Y:S02]  /*e5a70*/  ULDC UR4, c[0x0][0x228] ;  /* 0x00008a0000047ab9 */ /* 0x000fe40000000800 */
[----:B---3--:R-:W-:Y:S04]  /*e5a80*/  @P6 STG.E.U8 desc[UR32][R22.64], R3 ;  /* 0x0000000316006986 */ /* 0x008fe8000c101120 */
[----:B------:R1:W-:Y:S01]  /*e5a90*/  @P3 STG.E.U8 desc[UR32][R20.64], R2 ;  /* 0x0000000214003986 */ /* 0x0003e2000c101120 */
[----:B------:R-:W-:Y:S01]  /*e5aa0*/  ISETP.LT.AND P6, PT, R58, UR4, !P2 ;  /* 0x000000043a007c0c */ /* 0x000fe2000d7c1270 */
[----:B------:R-:W-:-:S02]  /*e5ab0*/  ULDC UR4, c[0x0][0x228] ;  /* 0x00008a0000047ab9 */ /* 0x000fc40000000800 */
[----:B0-----:R-:W2:Y:S04]  /*e5ac0*/  LDL.LU R52, [R1+0x1f0] ;  /* 0x0001f00001347983 */ /* 0x001ea80000300800 */
[----:B-1----:R-:W3:Y:S04]  /*e5ad0*/  LDL.LU.64 R20, [R1+0x1388] ;  /* 0x0013880001147983 */ /* 0x002ee80000300a00 */
[----:B----4-:R0:W-:Y:S01]  /*e5ae0*/  @P4 STG.E.U8 desc[UR32][R16.64], R0 ;  /* 0x0000000010004986 */ /* 0x0101e2000c101120 */
[----:B------:R-:W-:-:S03]  /*e5af0*/  PRMT R2, R56, 0x7770, RZ ;  /* 0x0000777038027816 */ /* 0x000fc600000000ff */
[----:B0-----:R-:W4:Y:S01]  /*e5b00*/  LDL.LU.64 R16, [R1+0x1380] ;  /* 0x0013800001107983 */ /* 0x001f220000300a00 */
[----:B------:R-:W-:-:S03]  /*e5b10*/  VIADD R0, R29, 0x3a ;  /* 0x0000003a1d007836 */ /* 0x000fc60000000000 */
[----:B------:R-:W4:Y:S04]  /*e5b20*/  LDL.LU.64 R22, [R1+0x1378] ;  /* 0x0013780001167983 */ /* 0x000f280000300a00 */
[----:B------:R-:W-:Y:S04]  /*e5b30*/  @P1 STG.E.U8 desc[UR32][R18.64], R5 ;  /* 0x0000000512001986 */ /* 0x000fe8000c101120 */
[----:B------:R0:W-:Y:S01]  /*e5b40*/  @P6 STG.E.U8 desc[UR32][R24.64], R2 ;  /* 0x0000000218006986 */ /* 0x0001e2000c101120 */
[----:B------:R-:W-:Y:S02]  /*e5b50*/  PRMT R3, R56, 0x7773, RZ ;  /* 0x0000777338037816 */ /* 0x000fe400000000ff */
[----:B------:R-:W-:-:S02]  /*e5b60*/  ISETP.GE.AND P1, PT, R0, UR39, PT ;  /* 0x0000002700007c0c */ /* 0x000fc4000bf26270 */
[C---:B------:R-:W-:Y:S01]  /*e5b70*/  PRMT R0, R56.reuse, 0x7771, RZ ;  /* 0x0000777138007816 */ /* 0x040fe200000000ff */
[----:B0-----:R-:W4:Y:S04]  /*e5b80*/  LDL.LU.64 R24, [R1+0x1370] ;  /* 0x0013700001187983 */ /* 0x001f280000300a00 */
[----:B------:R-:W4:Y:S01]  /*e5b90*/  LDL.LU R14, [R1+0x1e0] ;  /* 0x0001e000010e7983 */ /* 0x000f220000300800 */
[----:B------:R-:W-:-:S03]  /*e5ba0*/  PRMT R2, R56, 0x7772, RZ ;  /* 0x0000777238027816 */ /* 0x000fc600000000ff */
[----:B------:R-:W4:Y:S01]  /*e5bb0*/  LDL.LU.64 R56, [R1+0x1368] ;  /* 0x0013680001387983 */ /* 0x000f220000300a00 */
[----:B------:R-:W-:Y:S02]  /*e5bc0*/  ISETP.LT.AND P3, PT, R59, UR4, !P2 ;  /* 0x000000043b007c0c */ /* 0x000fe4000d761270 */
[----:B------:R-:W-:Y:S01]  /*e5bd0*/  ISETP.LT.AND P4, PT, R60, UR5, !P2 ;  /* 0x000000053c007c0c */ /* 0x000fe2000d781270 */
[----:B------:R-:W-:Y:S01]  /*e5be0*/  ULDC UR4, c[0x0][0x228] ;  /* 0x00008a0000047ab9 */ /* 0x000fe20000000800 */
[----:B------:R-:W-:Y:S01]  /*e5bf0*/  ULDC UR5, c[0x0][0x228] ;  /* 0x00008a0000057ab9 */ /* 0x000fe20000000800 */
[----:B------:R-:W-:Y:S02]  /*e5c00*/  ISETP.LT.AND P2, PT, R49, UR4, !P2 ;  /* 0x0000000431007c0c */ /* 0x000fe4000d741270 */
[----:B------:R-:W-:Y:S01]  /*e5c10*/  ISETP.LT.AND P6, PT, R12, UR5, !P5 ;  /* 0x000000050c007c0c */ /* 0x000fe2000efc1270 */
[----:B------:R-:W-:Y:S01]  /*e5c20*/  ULDC UR4, c[0x0][0x228] ;  /* 0x00008a0000047ab9 */ /* 0x000fe20000000800 */
[----:B------:R-:W4:Y:S01]  /*e5c30*/  LDL.LU.64 R18, [R1+0x1358] ;  /* 0x0013580001127983 */ /* 0x000f220000300a00 */
[----:B------:R-:W-:-:S03]  /*e5c40*/  ULDC UR5, c[0x0][0x228] ;  /* 0x00008a0000057ab9 */ /* 0x000fc60000000800 */
[----:B------:R2:W-:Y:S04]  /*e5c50*/  @P3 STG.E.U8 desc[UR32][R40.64], R0 ;  /* 0x0000000028003986 */ /* 0x0005e8000c101120 */
[----:B------:R0:W-:Y:S01]  /*e5c60*/  @P4 STG.E.U8 desc[UR32][R32.64], R2 ;  /* 0x0000000220004986 */ /* 0x0001e2000c101120 */
[----:B------:R-:W-:Y:S02]  /*e5c70*/  ISETP.LT.AND P4, PT, R51, UR4, !P5 ;  /* 0x0000000433007c0c */ /* 0x000fe4000ef81270 */
[----:B------:R-:W-:Y:S01]  /*e5c80*/  ISETP.LT.AND P3, PT, R44, UR5, !P5 ;  /* 0x000000052c007c0c */ /* 0x000fe2000ef61270 */
[----:B------:R-:W-:Y:S01]  /*e5c90*/  ULDC UR4, c[0x0][0x228] ;  /* 0x00008a0000047ab9 */ /* 0x000fe20000000800 */
[----:B------:R-:W-:Y:S01]  /*e5ca0*/  ULDC UR5, c[0x0][0x228] ;  /* 0x00008a0000057ab9 */ /* 0x000fe20000000800 */
[C---:B--2---:R-:W-:Y:S01]  /*e5cb0*/  PRMT R0, R52.reuse, 0x7770, RZ ;  /* 0x0000777034007816 */ /* 0x044fe200000000ff */
[----:B---3--:R1:W-:Y:S01]  /*e5cc0*/  @P2 STG.E.U8 desc[UR32][R20.64], R3 ;  /* 0x0000000314002986 */ /* 0x0083e2000c101120 */
[----:B0-----:R-:W-:-:S03]  /*e5cd0*/  PRMT R2, R52, 0x7772, RZ ;  /* 0x0000777234027816 */ /* 0x001fc600000000ff */
[----:B-1----:R-:W2:Y:S04]  /*e5ce0*/  LDL.LU.64 R20, [R1+0x1350] ;  /* 0x0013500001147983 */ /* 0x002ea80000300a00 */
[----:B------:R-:W3:Y:S04]  /*e5cf0*/  LDL.LU.64 R40, [R1+0x1348] ;  /* 0x0013480001287983 */ /* 0x000ee80000300a00 */
[----:B------:R-:W3:Y:S04]  /*e5d00*/  LDL.LU.64 R32, [R1+0x1340] ;  /* 0x0013400001207983 */ /* 0x000ee80000300a00 */
[----:B----4-:R0:W-:Y:S01]  /*e5d10*/  @P6 STG.E.U8 desc[UR32][R16.64], R0 ;  /* 0x0000000010006986 */ /* 0x0101e2000c101120 */
[----:B------:R-:W-:-:S02]  /*e5d20*/  ISETP.LT.AND P6, PT, R15, UR4, !P5 ;  /* 0x000000040f007c0c */ /* 0x000fc4000efc1270 */
[----:B------:R-:W-:Y:S01]  /*e5d30*/  ISETP.LT.AND P2, PT, R54, UR5, !P5 ;  /* 0x0000000536007c0c */ /* 0x000fe2000ef41270 */
[----:B------:R-:W-:Y:S01]  /*e5d40*/  ULDC UR4, c[0x0][0x228] ;  /* 0x00008a0000047ab9 */ /* 0x000fe20000000800 */
[----:B------:R-:W-:Y:S01]  /*e5d50*/  ULDC UR5, c[0x0][0x228] ;  /* 0x00008a0000057ab9 */ /* 0x000fe20000000800 */
[----:B0-----:R-:W4:Y:S01]  /*e5d60*/  LDL.LU.64 R16, [R1+0x1338] ;  /* 0x0013380001107983 */ /* 0x001f220000300a00 */
[----:B------:R-:W-:-:S03]  /*e5d70*/  PRMT R0, R52, 0x7771, RZ ;  /* 0x0000777134007816 */ /* 0x000fc600000000ff */
[----:B------:R-:W4:Y:S04]  /*e5d80*/  LDL.LU R53, [R1+0x1d0] ;  /* 0x0001d00001357983 */ /* 0x000f280000300800 */
[----:B------:R0:W-:Y:S04]  /*e5d90*/  @P4 STG.E.U8 desc[UR32][R22.64], R0 ;  /* 0x0000000016004986 */ /* 0x0001e8000c101120 */
[----:B------:R1:W-:Y:S01]  /*e5da0*/  @P3 STG.E.U8 desc[UR32][R24.64], R2 ;  /* 0x0000000218003986 */ /* 0x0003e2000c101120 */
[----:B0-----:R-:W-:-:S03]  /*e5db0*/  PRMT R0, R52, 0x7773, RZ ;  /* 0x0000777334007816 */ /* 0x001fc600000000ff */
[----:B-1----:R-:W4:Y:S04]  /*e5dc0*/  LDL.LU.64 R24, [R1+0x1330] ;  /* 0x0013300001187983 */ /* 0x002f280000300a00 */
[----:B------:R0:W-:Y:S04]  /*e5dd0*/  @P6 STG.E.U8 desc[UR32][R56.64], R0 ;  /* 0x0000000038006986 */ /* 0x0001e8000c101120 */
[----:B0-----:R-:W4:Y:S01]  /*e5de0*/  LDL.LU.64 R56, [R1+0x1320] ;  /* 0x0013200001387983 */ /* 0x001f220000300a00 */
[----:B------:R-:W-:Y:S02]  /*e5df0*/  ISETP.LT.AND P4, PT, R55, UR4, !P5 ;  /* 0x0000000437007c0c */ /* 0x000fe4000ef81270 */
[----:B------:R-:W-:-:S02]  /*e5e00*/  ISETP.LT.AND P3, PT, R36, UR5, !P5 ;  /* 0x0000000524007c0c */ /* 0x000fc4000ef61270 */
[C---:B------:R-:W-:Y:S01]  /*e5e10*/  PRMT R2, R14.reuse, 0x7770, RZ ;  /* 0x000077700e027816 */ /* 0x040fe200000000ff */
[----:B------:R-:W-:Y:S01]  /*e5e20*/  ULDC UR4, c[0x0][0x228] ;  /* 0x00008a0000047ab9 */ /* 0x000fe20000000800 */
[----:B------:R-:W-:Y:S02]  /*e5e30*/  PRMT R0, R14, 0x7771, RZ ;  /* 0x000077710e007816 */ /* 0x000fe400000000ff */
[----:B------:R-:W-:Y:S01]  /*e5e40*/  ISETP.LT.AND P6, PT, R28, UR4, !P5 ;  /* 0x000000041c007c0c */ /* 0x000fe2000efc1270 */
[----:B------:R-:W-:Y:S01]  /*e5e50*/  ULDC UR5, c[0x0][0x228] ;  /* 0x00008a0000057ab9 */ /* 0x000fe20000000800 */
[----:B------:R0:W-:Y:S01]  /*e5e60*/  @P2 STG.E.U8 desc[UR32][R18.64], R2 ;  /* 0x0000000212002986 */ /* 0x0001e2000c101120 */
[----:B------:R-:W-:-:S03]  /*e5e70*/  ISETP.LT.AND P2, PT, R11, UR5, !P5 ;  /* 0x000000050b007c0c */ /* 0x000fc6000ef41270 */
[----:B------:R-:W4:Y:S01]  /*e5e80*/  LDL.LU R52, [R1+0x1b0] ;  /* 0x0001b00001347983 */ /* 0x000f220000300800 */
[----:B------:R-:W-:Y:S01]  /*e5e90*/  ULDC UR4, c[0x0][0x228] ;  /* 0x00008a0000047ab9 */ /* 0x000fe20000000800 */
[----:B------:R-:W-:Y:S01]  /*e5ea0*/  ULDC UR5, c[0x0][0x228] ;  /* 0x00008a0000057ab9 */ /* 0x000fe20000000800 */
[----:B0-----:R-:W-:Y:S01]  /*e5eb0*/  PRMT R2, R14, 0x7772, RZ ;  /* 0x000077720e027816 */ /* 0x001fe200000000ff */
[----:B------:R-:W4:Y:S04]  /*e5ec0*/  LDL.LU.64 R18, [R1+0x1328] ;  /* 0x0013280001127983 */ /* 0x000f280000300a00 */
[----:B--2---:R0:W-:Y:S01]  /*e5ed0*/  @P4 STG.E.U8 desc[UR32][R20.64], R0 ;  /* 0x0000000014004986 */ /* 0x0041e2000c101120 */
[----:B------:R-:W-:Y:S01]  /*e5ee0*/  ISETP.LT.AND P4, PT, R61, UR4, !P5 ;  /* 0x000000043d007c0c */ /* 0x000fe2000ef81270 */
[----:B------:R-:W-:-:S02]  /*e5ef0*/  ULDC UR4, c[0x0][0x228] ;  /* 0x00008a0000047ab9 */ /* 0x000fc40000000800 */
[----:B---3--:R1:W-:Y:S01]  /*e5f00*/  @P3 STG.E.U8 desc[UR32][R40.64], R2 ;  /* 0x0000000228003986 */ /* 0x0083e2000c101120 */
[----:B------:R-:W-:Y:S01]  /*e5f10*/  ISETP.LT.AND P3, PT, R13, UR4, !P5 ;  /* 0x000000040d007c0c */ /* 0x000fe2000ef61270 */
[----:B------:R-:W-:Y:S01]  /*e5f20*/  ULDC UR4, c[0x0][0x228] ;  /* 0x00008a0000047ab9 */ /* 0x000fe20000000800 */
[----:B0-----:R-:W-:Y:S01]  /*e5f30*/  PRMT R0, R14, 0x7773, RZ ;  /* 0x000077730e007816 */ /* 0x001fe200000000ff */
[----:B------:R-:W2:Y:S04]  /*e5f40*/  LDL.LU.64 R20, [R1+0x1318] ;  /* 0x0013180001147983 */ /* 0x000ea80000300a00 */
[----:B-1----:R-:W3:Y:S04]  /*e5f50*/  LDL.LU.64 R40, [R1+0x1310] ;  /* 0x0013100001287983 */ /* 0x002ee80000300a00 */
[----:B------:R0:W-:Y:S01]  /*e5f60*/  @P6 STG.E.U8 desc[UR32][R32.64], R0 ;  /* 0x0000000020006986 */ /* 0x0001e2000c101120 */
[----:B----4-:R-:W-:-:S05]  /*e5f70*/  PRMT R2, R53, 0x7770, RZ ;  /* 0x0000777035027816 */ /* 0x010fca00000000ff */
[----:B------:R1:W-:Y:S04]  /*e5f80*/  @P2 STG.E.U8 desc[UR32][R16.64], R2 ;  /* 0x0000000210002986 */ /* 0x0003e8000c101120 */
[----:B0-----:R-:W4:Y:S01]  /*e5f90*/  LDL.LU.64 R32, [R1+0x1300] ;  /* 0x0013000001207983 */ /* 0x001f220000300a00 */
[C---:B------:R-:W-:Y:S02]  /*e5fa0*/  PRMT R0, R53.reuse, 0x7771, RZ ;  /* 0x0000777135007816 */ /* 0x040fe400000000ff */
[----:B-1----:R-:W-:Y:S01]  /*e5fb0*/  PRMT R2, R53, 0x7772, RZ ;  /* 0x0000777235027816 */ /* 0x002fe200000000ff */
[----:B------:R-:W4:Y:S04]  /*e5fc0*/  LDL.LU R16, [R1+0x1a0] ;  /* 0x0001a00001107983 */ /* 0x000f280000300800 */
[----:B------:R0:W-:Y:S04]  /*e5fd0*/  @P4 STG.E.U8 desc[UR32][R24.64], R0 ;  /* 0x0000000018004986 */ /* 0x0001e8000c101120 */
[----:B0-----:R-:W4:Y:S04]  /*e5fe0*/  LDL.LU.64 R24, [R1+0x1308] ;  /* 0x0013080001187983 */ /* 0x001f280000300a00 */
[----:B------:R0:W-:Y:S04]  /*e5ff0*/  @P3 STG.E.U8 desc[UR32][R56.64], R2 ;  /* 0x0000000238003986 */ /* 0x0001e8000c101120 */
[----:B0-----:R-:W4:Y:S01]  /*e6000*/  LDL.LU.64 R56, [R1+0x12f0] ;  /* 0x0012f00001387983 */ /* 0x001f220000300a00 */
[----:B------:R-:W-:-:S02]  /*e6010*/  ISETP.LT.AND P2, PT, R50, UR4, !P5 ;  /* 0x0000000432007c0c */ /* 0x000fc4000ef41270 */
[----:B------:R-:W-:Y:S01]  /*e6020*/  ISETP.LT.AND P4, PT, R58, UR5, !P5 ;  /* 0x000000053a007c0c */ /* 0x000fe2000ef81270 */
[----:B------:R-:W-:Y:S01]  /*e6030*/  ULDC UR4, c[0x0][0x228] ;  /* 0x00008a0000047ab9 */ /* 0x000fe20000000800 */
[----:B------:R-:W-:Y:S01]  /*e6040*/  ULDC UR5, c[0x0][0x228] ;  /* 0x00008a0000057ab9 */ /* 0x000fe20000000800 */
[----:B------:R-:W-:Y:S02]  /*e6050*/  ISETP.LT.AND P6, PT, R59, UR4, !P5 ;  /* 0x000000043b007c0c */ /* 0x000fe4000efc1270 */
[----:B------:R-:W-:Y:S01]  /*e6060*/  PRMT R2, R53, 0x7773, RZ ;  /* 0x0000777335027816 */ /* 0x000fe200000000ff */
[----:B------:R-:W-:Y:S01]  /*e6070*/  VIADD R0, R29, 0x3b ;  /* 0x0000003b1d007836 */ /* 0x000fe20000000000 */
[----:B------:R-:W-:Y:S02]  /*e6080*/  ISETP.LT.AND P3, PT, R60, UR5, !P5 ;  /* 0x000000053c007c0c */ /* 0x000fe4000ef61270 */
[----:B------:R-:W-:Y:S01]  /*e6090*/  PRMT R3, R52, 0x7770, RZ ;  /* 0x0000777034037816 */ /* 0x000fe200000000ff */
[----:B------:R-:W-:Y:S01]  /*e60a0*/  ULDC UR4, c[0x0][0x228] ;  /* 0x00008a0000047ab9 */ /* 0x000fe20000000800 */
[----:B------:R-:W-:Y:S01]  /*e60b0*/  ULDC UR5, c[0x0][0x228] ;  /* 0x00008a0000057ab9 */ /* 0x000fe20000000800 */
[----:B------:R-:W-:Y:S01]  /*e60c0*/  ISETP.LT.AND P5, PT, R49, UR4, !P5 ;  /* 0x0000000431007c0c */ /* 0x000fe2000efa1270 */
[----:B------:R-:W4:Y:S04]  /*e60d0*/  LDL.LU.64 R26, [R1+0x12e8] ;  /* 0x0012e800011a7983 */ /* 0x000f280000300a00 */
[----:B------:R0:W-:Y:S01]  /*e60e0*/  @P2 STG.E.U8 desc[UR32][R18.64], R2 ;  /* 0x0000000212002986 */ /* 0x0001e2000c101120 */
[----:B------:R-:W-:-:S02]  /*e60f0*/  ISETP.GE.AND P2, PT, R0, UR37, PT ;  /* 0x0000002500007c0c */ /* 0x000fc4000bf46270 */
[C---:B------:R-:W-:Y:S01]  /*e6100*/  PRMT R0, R52.reuse, 0x7771, RZ ;  /* 0x0000777134007816 */ /* 0x040fe200000000ff */
[----:B------:R-:W-:Y:S01]  /*e6110*/  ULDC UR4, c[0x0][0x228] ;  /* 0x00008a0000047ab9 */ /* 0x000fe20000000800 */
[----:B0-----:R-:W-:Y:S01]  /*e6120*/  PRMT R2, R52, 0x7772, RZ ;  /* 0x0000777234027816 */ /* 0x001fe200000000ff */
[----:B--2---:R0:W-:Y:S01]  /*e6130*/  @P4 STG.E.U8 desc[UR32][R20.64], R3 ;  /* 0x0000000314004986 */ /* 0x0041e2000c101120 */
[----:B------:R-:W-:-:S03]  /*e6140*/  ISETP.LT.AND P4, PT, R12, UR5, !P0 ;  /* 0x000000050c007c0c */ /* 0x000fc6000c781270 */
[----:B---3--:R1:W-:Y:S01]  /*e6150*/  @P6 STG.E.U8 desc[UR32][R40.64], R0 ;  /* 0x0000000028006986 */ /* 0x0083e2000c101120 */
[----:B------:R-:W-:-:S03]  /*e6160*/  ULDC UR5, c[0x0][0x228] ;  /* 0x00008a0000057ab9 */ /* 0x000fc60000000800 */
[----:B0-----:R-:W2:Y:S04]  /*e6170*/  LDL.LU.64 R20, [R1+0x12d8] ;  /* 0x0012d80001147983 */ /* 0x001ea80000300a00 */
[----:B------:R-:W3:Y:S04]  /*e6180*/  LDL.LU R53, [R1+0x190] ;  /* 0x0001900001357983 */ /* 0x000ee80000300800 */
[----:B------:R-:W3:Y:S04]  /*e6190*/  LDL.LU R14, [R1+0x1c4c] ;  /* 0x001c4c00010e7983 */ /* 0x000ee80000300800 */
[----:B------:R-:W3:Y:S01]  /*e61a0*/  LDL.LU.64 R22, [R1+0x12f8] ;  /* 0x0012f80001167983 */ /* 0x000ee20000300a00 */
[----:B-1----:R-:W-:-:S03]  /*e61b0*/  PRMT R0, R52, 0x7773, RZ ;  /* 0x0000777334007816 */ /* 0x002fc600000000ff */
[----:B------:R-:W3:Y:S04]  /*e61c0*/  LDL.LU.64 R40, [R1+0x12d0] ;  /* 0x0012d00001287983 */ /* 0x000ee80000300a00 */
[----:B----4-:R0:W-:Y:S02]  /*e61d0*/  @P3 STG.E.U8 desc[UR32][R32.64], R2 ;  /* 0x0000000220003986 */ /* 0x0101e4000c101120 */
[----:B0-----:R-:W-:Y:S02]  /*e61e0*/  PRMT R2, R16, 0x7770, RZ ;  /* 0x0000777010027816 */ /* 0x001fe400000000ff */
[----:B------:R0:W-:Y:S04]  /*e61f0*/  @P5 STG.E.U8 desc[UR32][R24.64], R0 ;  /* 0x0000000018005986 */ /* 0x0001e8000c101120 */
[----:B0-----:R-:W4:Y:S04]  /*e6200*/  LDL.LU.64 R24, [R1+0x12e0] ;  /* 0x0012e00001187983 */ /* 0x001f280000300a00 */
[----:B------:R-:W4:Y:S04]  /*e6210*/  LDL.LU.64 R18, [R1+0x12c0] ;  /* 0x0012c00001127983 */ /* 0x000f280000300a00 */
[----:B------:R0:W-:Y:S04]  /*e6220*/  @P4 STG.E.U8 desc[UR32][R56.64], R2 ;  /* 0x0000000238004986 */ /* 0x0001e8000c101120 */
[----:B------:R-:W4:Y:S04]  /*e6230*/  LDL.LU.64 R32, [R1+0x12c8] ;  /* 0x0012c80001207983 */ /* 0x000f280000300a00 */
[----:B0-----:R-:W4:Y:S04]  /*e6240*/  LDL.LU.64 R56, [R1+0x12b0] ;  /* 0x0012b00001387983 */ /* 0x001f280000300a00 */
[----:B------:R-:W4:Y:S01]  /*e6250*/  LDL.LU R52, [R1+0x1c0] ;  /* 0x0001c00001347983 */ /* 0x000f220000300800 */
[----:B------:R-:W-:-:S02]  /*e6260*/  ISETP.LT.AND P6, PT, R51, UR4, !P0 ;  /* 0x0000000433007c0c */ /* 0x000fc4000c7c1270 */
[----:B------:R-:W-:Y:S01]  /*e6270*/  ISETP.LT.AND P3, PT, R44, UR5, !P0 ;  /* 0x000000052c007c0c */ /* 0x000fe2000c761270 */
[----:B------:R-:W-:Y:S01]  /*e6280*/  ULDC UR4, c[0x0][0x228] ;  /* 0x00008a0000047ab9 */ /* 0x000fe20000000800 */
[----:B------:R-:W-:Y:S01]  /*e6290*/  ULDC UR5, c[0x0][0x228] ;  /* 0x00008a0000057ab9 */ /* 0x000fe20000000800 */
[----:B------:R-:W-:Y:S02]  /*e62a0*/  ISETP.LT.AND P5, PT, R15, UR4, !P0 ;  /* 0x000000040f007c0c */ /* 0x000fe4000c7a1270 */
[----:B------:R-:W-:Y:S02]  /*e62b0*/  ISETP.LT.AND P4, PT, R54, UR5, !P0 ;  /* 0x0000000536007c0c */ /* 0x000fe4000c781270 */
[C---:B------:R-:W-:Y:S02]  /*e62c0*/  PRMT R0, R16.reuse, 0x7771, RZ ;  /* 0x0000777110007816 */ /* 0x040fe400000000ff */
[C---:B------:R-:W-:Y:S01]  /*e62d0*/  PRMT R2, R16.reuse, 0x7772, RZ ;  /* 0x0000777210027816 */ /* 0x040fe200000000ff */
[----:B------:R-:W-:Y:S01]  /*e62e0*/  ULDC UR4, c[0x0][0x228] ;  /* 0x00008a0000047ab9 */ /* 0x000fe20000000800 */
[----:B------:R-:W-:Y:S01]  /*e62f0*/  ULDC UR5, c[0x0][0x228] ;  /* 0x00008a0000057ab9 */ /* 0x000fe20000000800 */
[----:B------:R0:W-:Y:S01]  /*e6300*/  @P6 STG.E.U8 desc[UR32][R26.64], R0 ;  /* 0x000000001a006986 */ /* 0x0001e2000c101120 */
[----:B------:R-:W-:Y:S01]  /*e6310*/  ISETP.LT.AND P6, PT, R55, UR4, !P0 ;  /* 0x0000000437007c0c */ /* 0x000fe2000c7c1270 */
[----:B------:R-:W-:Y:S01]  /*e6320*/  ULDC UR4, c[0x0][0x228] ;  /* 0x00008a0000047ab9 */ /* 0x000fe20000000800 */
[----:B0-----:R-:W-:Y:S01]  /*e6330*/  PRMT R0, R16, 0x7773, RZ ;  /* 0x0000777310007816 */ /* 0x001fe200000000ff */
[----:B--2---:R0:W-:Y:S01]  /*e6340*/  @P3 STG.E.U8 desc[UR32][R20.64], R2 ;  /* 0x0000000214003986 */ /* 0x0041e2000c101120 */
[----:B------:R-:W-:-:S03]  /*e6350*/  ISETP.LT.AND P3, PT, R36, UR5, !P0 ;  /* 0x0000000524007c0c */ /* 0x000fc6000c761270 */
[----:B---3--:R1:W-:Y:S01]  /*e6360*/  @P5 STG.E.U8 desc[UR32][R22.64], R0 ;  /* 0x0000000016005986 */ /* 0x0083e2000c101120 */
[----:B------:R-:W-:Y:S01]  /*e6370*/  ULDC UR5, c[0x0][0x228] ;  /* 0x00008a0000057ab9 */ /* 0x000fe20000000800 */
[----:B------:R-:W-:Y:S02]  /*e6380*/  ISETP.LT.AND P5, PT, R28, UR4, !P0 ;  /* 0x000000041c007c0c */ /* 0x000fe4000c7a1270 */
[----:B------:R-:W2:Y:S01]  /*e6390*/  LDS.128 R4, [R14] ;  /* 0x000000000e047984 */ /* 0x000ea20000000c00 */
[----:B------:R-:W-:Y:S01]  /*e63a0*/  ULDC UR4, c[0x0][0x228] ;  /* 0x00008a0000047ab9 */ /* 0x000fe20000000800 */
[C---:B0-----:R-:W-:Y:S02]  /*e63b0*/  PRMT R2, R53.reuse, 0x7770, RZ ;  /* 0x0000777035027816 */ /* 0x041fe400000000ff */
[----:B------:R-:W3:Y:S04]  /*e63c0*/  LDL.LU.64 R20, [R1+0x12b8] ;  /* 0x0012b80001147983 */ /* 0x000ee80000300a00 */
[----:B------:R-:W3:Y:S01]  /*e63d0*/  LDL.LU.64 R16, [R1+0x12a8] ;  /* 0x0012a80001107983 */ /* 0x000ee20000300a00 */
[----:B-1----:R-:W-:-:S03]  /*e63e0*/  PRMT R0, R53, 0x7771, RZ ;  /* 0x0000777135007816 */ /* 0x002fc600000000ff */
[----:B------:R0:W-:Y:S01]  /*e63f0*/  @P4 STG.E.U8 desc[UR32][R40.64], R2 ;  /* 0x0000000228004986 */ /* 0x0001e2000c101120 */
[----:B------:R-:W-:Y:S01]  /*e6400*/  ISETP.LT.AND P4, PT, R11, UR5, !P0 ;  /* 0x000000050b007c0c */ /* 0x000fe2000c781270 */
[----:B------:R-:W-:Y:S01]  /*e6410*/  ULDC UR5, c[0x0][0x228] ;  /* 0x00008a0000057ab9 */ /* 0x000fe20000000800 */
[C---:B0-----:R-:W-:Y:S01]  /*e6420*/  PRMT R2, R53.reuse, 0x7772, RZ ;  /* 0x0000777235027816 */ /* 0x041fe200000000ff */
[----:B------:R-:W3:Y:S04]  /*e6430*/  LDL.LU.64 R40, [R1+0x12a0] ;  /* 0x0012a00001287983 */ /* 0x000ee80000300a00 */
[----:B----4-:R0:W-:Y:S04]  /*e6440*/  @P6 STG.E.U8 desc[UR32][R24.64], R0 ;  /* 0x0000000018006986 */ /* 0x0101e8000c101120 */
[----:B------:R1:W-:Y:S01]  /*e6450*/  @P3 STG.E.U8 desc[UR32][R18.64], R2 ;  /* 0x0000000212003986 */ /* 0x0003e2000c101120 */
[----:B0-----:R-:W-:-:S03]  /*e6460*/  PRMT R0, R53, 0x7773, RZ ;  /* 0x0000777335007816 */ /* 0x001fc600000000ff */
[----:B------:R-:W4:Y:S01]  /*e6470*/  LDL.LU.64 R24, [R1+0x1298] ;  /* 0x0012980001187983 */ /* 0x000f220000300a00 */
[----:B-1----:R-:W-:-:S03]  /*e6480*/  PRMT R2, R52, 0x7770, RZ ;  /* 0x0000777034027816 */ /* 0x002fc600000000ff */
[----:B------:R-:W-:Y:S04]  /*e6490*/  @P5 STG.E.U8 desc[UR32][R32.64], R0 ;  /* 0x0000000020005986 */ /* 0x000fe8000c101120 */
[----:B------:R0:W-:Y:S04]  /*e64a0*/  @P4 STG.E.U8 desc[UR32][R56.64], R2 ;  /* 0x0000000238004986 */ /* 0x0001e8000c101120 */
[----:B0-----:R-:W4:Y:S01]  /*e64b0*/  LDL.LU.64 R56, [R1+0x1290] ;  /* 0x0012900001387983 */ /* 0x001f220000300a00 */
[----:B------:R-:W-:Y:S01]  /*e64c0*/  ISETP.LT.AND P6, PT, R61, UR4, !P0 ;  /* 0x000000043d007c0c */ /* 0x000fe2000c7c1270 */
[----:B------:R-:W-:Y:S01]  /*e64d0*/  ULDC UR4, c[0x0][0x228] ;  /* 0x00008a0000047ab9 */ /* 0x000fe20000000800 */
[----:B------:R-:W-:-:S02]  /*e64e0*/  PRMT R0, R52, 0x7771, RZ ;  /* 0x0000777134007816 */ /* 0x000fc400000000ff */
[----:B------:R-:W-:Y:S01]  /*e64f0*/  ISETP.LT.AND P3, PT, R13, UR4, !P0 ;  /* 0x000000040d007c0c */ /* 0x000fe2000c761270 */
[----:B------:R-:W-:Y:S01]  /*e6500*/  ULDC UR4, c[0x0][0x228] ;  /* 0x00008a0000047ab9 */ /* 0x000fe20000000800 */
[----:B------:R-:W-:Y:S02]  /*e6510*/  PRMT R2, R52, 0x7772, RZ ;  /* 0x0000777234027816 */ /* 0x000fe400000000ff */
[----:B------:R-:W-:Y:S01]  /*e6520*/  ISETP.LT.AND P4, PT, R50, UR4, !P0 ;  /* 0x0000000432007c0c */ /* 0x000fe2000c781270 */
[----:B------:R-:W4:Y:S04]  /*e6530*/  LDL.LU.64 R32, [R1+0x1280] ;  /* 0x0012800001207983 */ /* 0x000f280000300a00 */
[----:B------:R-:W4:Y:S01]  /*e6540*/  LDL.LU R53, [R1+0x1f4] ;  /* 0x0001f40001357983 */ /* 0x000f220000300800 */
[----:B------:R-:W-:Y:S01]  /*e6550*/  ISETP.LT.AND P5, PT, R58, UR5, !P0 ;  /* 0x000000053a007c0c */ /* 0x000fe2000c7a1270 */
[----:B------:R-:W-:Y:S01]  /*e6560*/  ULDC UR4, c[0x0][0x228] ;  /* 0x00008a0000047ab9 */ /* 0x000fe20000000800 */
[----:B--2---:R-:W-:Y:S01]  /*e6570*/  PRMT R3, R4, 0x7770, RZ ;  /* 0x0000777004037816 */ /* 0x004fe200000000ff */
[----:B------:R-:W-:Y:S01]  /*e6580*/  ULDC UR5, c[0x0][0x228] ;  /* 0x00008a0000057ab9 */ /* 0x000fe20000000800 */
[----:B---3--:R0:W-:Y:S04]  /*e6590*/  @P6 STG.E.U8 desc[UR32][R20.64], R0 ;  /* 0x0000000014006986 */ /* 0x0081e8000c101120 */
[----:B------:R1:W-:Y:S01]  /*e65a0*/  @P3 STG.E.U8 desc[UR32][R16.64], R2 ;  /* 0x0000000210003986 */ /* 0x0003e2000c101120 */
[----:B------:R-:W-:Y:S01]  /*e65b0*/  ISETP.LT.AND P3, PT, R59, UR4, !P0 ;  /* 0x000000043b007c0c */ /* 0x000fe2000c761270 */
[----:B0-----:R-:W-:-:S02]  /*e65c0*/  VIADD R0, R29, 0x3c ;  /* 0x0000003c1d007836 */ /* 0x001fc40000000000 */
[----:B-1----:R-:W2:Y:S04]  /*e65d0*/  LDL.LU.64 R16, [R1+0x1288] ;  /* 0x0012880001107983 */ /* 0x002ea80000300a00 */
[----:B------:R-:W3:Y:S01]  /*e65e0*/  LDL.LU.64 R20, [R1+0x1250] ;  /* 0x0012500001147983 */ /* 0x000ee20000300a00 */
[----:B------:R-:W-:-:S03]  /*e65f0*/  PRMT R2, R52, 0x7773, RZ ;  /* 0x0000777334027816 */ /* 0x000fc600000000ff */
[----:B------:R-:W3:Y:S01]  /*e6600*/  LDL.LU.64 R22, [R1+0x1258] ;  /* 0x0012580001167983 */ /* 0x000ee20000300a00 */
[----:B------:R-:W-:Y:S01]  /*e6610*/  ISETP.LT.AND P6, PT, R60, UR5, !P0 ;  /* 0x000000053c007c0c */ /* 0x000fe2000c7c1270 */
[----:B------:R-:W-:Y:S01]  /*e6620*/  ULDC UR4, c[0x0][0x228] ;  /* 0x00008a0000047ab9 */ /* 0x000fe20000000800 */
[----:B------:R-:W-:Y:S01]  /*e6630*/  ULDC UR5, c[0x0][0x228] ;  /* 0x00008a0000057ab9 */ /* 0x000fe20000000800 */
[----:B------:R-:W-:Y:S01]  /*e6640*/  @P4 STG.E.U8 desc[UR32][R40.64], R2 ;  /* 0x0000000228004986 */ /* 0x000fe2000c101120 */
[----:B------:R-:W-:Y:S02]  /*e6650*/  ISETP.GE.AND P4, PT, R0, UR35, PT ;  /* 0x0000002300007c0c */ /* 0x000fe4000bf86270 */
[----:B------:R-:W-:Y:S01]  /*e6660*/  PRMT R0, R4, 0x7771, RZ ;  /* 0x0000777104007816 */ /* 0x000fe200000000ff */
[----:B----4-:R0:W-:Y:S04]  /*e6670*/  @P5 STG.E.U8 desc[UR32][R24.64], R3 ;  /* 0x0000000318005986 */ /* 0x0101e8000c101120 */
[----:B0-----:R-:W4:Y:S04]  /*e6680*/  LDL.LU.64 R24, [R1+0xfd8] ;  /* 0x000fd80001187983 */ /* 0x001f280000300a00 */
[----:B------:R-:W4:Y:S04]  /*e6690*/  LDL.LU R52, [R1+0x1e4] ;  /* 0x0001e40001347983 */ /* 0x000f280000300800 */
[----:B------:R0:W-:Y:S04]  /*e66a0*/  @P3 STG.E.U8 desc[UR32][R56.64], R0 ;  /* 0x0000000038003986 */ /* 0x0001e8000c101120 */
[----:B0-----:R-:W4:Y:S01]  /*e66b0*/  LDL.LU.64 R56, [R1+0xee8] ;  /* 0x000ee80001387983 */ /* 0x001f220000300a00 */
[----:B------:R-:W-:-:S02]  /*e66c0*/  ISETP.LT.AND P0, PT, R49, UR4, !P0 ;  /* 0x0000000431007c0c */ /* 0x000fc4000c701270 */
[----:B------:R-:W-:Y:S02]  /*e66d0*/  ISETP.LT.AND P5, PT, R12, UR5, !P1 ;  /* 0x000000050c007c0c */ /* 0x000fe4000cfa1270 */
[C---:B------:R-:W-:Y:S02]  /*e66e0*/  PRMT R2, R4.reuse, 0x7772, RZ ;  /* 0x0000777204027816 */ /* 0x040fe400000000ff */
[----:B------:R-:W-:Y:S01]  /*e66f0*/  PRMT R4, R4, 0x7773, RZ ;  /* 0x0000777304047816 */ /* 0x000fe200000000ff */
[----:B------:R-:W-:Y:S01]  /*e6700*/  ULDC UR4, c[0x0][0x228] ;  /* 0x00008a0000047ab9 */ /* 0x000fe20000000800 */
[----:B------:R-:W4:Y:S04]  /*e6710*/  LDL.LU.64 R40, [R1+0xeb8] ;  /* 0x000eb80001287983 */ /* 0x000f280000300a00 */
[----:B------:R0:W-:Y:S01]  /*e6720*/  @P6 STG.E.U8 desc[UR32][R32.64], R2 ;  /* 0x0000000220006986 */ /* 0x0001e2000c101120 */
[----:B------:R-:W-:-:S02]  /*e6730*/  ISETP.LT.AND P6, PT, R51, UR4, !P1 ;  /* 0x0000000433007c0c */ /* 0x000fc4000cfc1270 */
[C---:B------:R-:W-:Y:S01]  /*e6740*/  PRMT R0, R53.reuse, 0x7770, RZ ;  /* 0x0000777035007816 */ /* 0x040fe200000000ff */
[----:B------:R-:W-:Y:S01]  /*e6750*/  ULDC UR5, c[0x0][0x228] ;  /* 0x00008a0000057ab9 */ /* 0x000fe20000000800 */
[----:B------:R-:W-:Y:S01]  /*e6760*/  ULDC UR4, c[0x0][0x228] ;  /* 0x00008a0000047ab9 */ /* 0x000fe20000000800 */
[----:B------:R-:W-:Y:S01]  /*e6770*/  ISETP.LT.AND P3, PT, R44, UR5, !P1 ;  /* 0x000000052c007c0c */ /* 0x000fe2000cf61270 */
[----:B------:R-:W-:Y:S01]  /*e6780*/  ULDC UR5, c[0x0][0x228] ;  /* 0x00008a0000057ab9 */ /* 0x000fe20000000800 */
[----:B0-----:R-:W-:Y:S01]  /*e6790*/  PRMT R2, R53, 0x7772, RZ ;  /* 0x0000777235027816 */ /* 0x001fe200000000ff */
[----:B--2---:R0:W-:Y:S04]  /*e67a0*/  @P0 STG.E.U8 desc[UR32][R16.64], R4 ;  /* 0x0000000410000986 */ /* 0x0041e8000c101120 */
[----:B---3--:R1:W-:Y:S01]  /*e67b0*/  @P5 STG.E.U8 desc[UR32][R20.64], R0 ;  /* 0x0000000014005986 */ /* 0x0083e2000c101120 */
[----:B------:R-:W-:-:S03]  /*e67c0*/  ISETP.LT.AND P5, PT, R15, UR4, !P1 ;  /* 0x000000040f007c0c */ /* 0x000fc6000cfa1270 */
[----:B0-----:R-:W2:Y:S04]  /*e67d0*/  LDL.LU.64 R16, [R1+0xeb0] ;  /* 0x000eb00001107983 */ /* 0x001ea80000300a00 */
[----:B------:R-:W3:Y:S04]  /*e67e0*/  LDL.LU.64 R18, [R1+0xea8] ;  /* 0x000ea80001127983 */ /* 0x000ee80000300a00 */
[----:B------:R-:W3:Y:S04]  /*e67f0*/  LDL.LU.64 R32, [R1+0xea0] ;  /* 0x000ea00001207983 */ /* 0x000ee80000300a00 */
[----:B-1----:R-:W3:Y:S01]  /*e6800*/  LDL.LU.64 R20, [R1+0xe68] ;  /* 0x000e680001147983 */ /* 0x002ee20000300a00 */
[----:B------:R-:W-:-:S03]  /*e6810*/  PRMT R0, R53, 0x7771, RZ ;  /* 0x0000777135007816 */ /* 0x000fc600000000ff */
[----:B------:R-:W3:Y:S01]  /*e6820*/  LDL.LU R14, [R1+0x1d4] ;  /* 0x0001d400010e7983 */ /* 0x000ee20000300800 */
[----:B------:R-:W-:Y:S01]  /*e6830*/  ISETP.LT.AND P0, PT, R54, UR5, !P1 ;  /* 0x0000000536007c0c */ /* 0x000fe2000cf01270 */
[----:B------:R-:W-:Y:S01]  /*e6840*/  ULDC UR4, c[0x0][0x228] ;  /* 0x00008a0000047ab9 */ /* 0x000fe20000000800 */
[----:B------:R-:W-:Y:S01]  /*e6850*/  ULDC UR5, c[0x0][0x228] ;  /* 0x00008a0000057ab9 */ /* 0x000fe20000000800 */
[----:B------:R0:W-:Y:S02]  /*e6860*/  @P6 STG.E.U8 desc[UR32][R22.64], R0 ;  /* 0x0000000016006986 */ /* 0x0001e4000c101120 */
[----:B0-----:R-:W-:Y:S02]  /*e6870*/  PRMT R0, R53, 0x7773, RZ ;  /* 0x0000777335007816 */ /* 0x001fe400000000ff */
[----:B----4-:R0:W-:Y:S04]  /*e6880*/  @P3 STG.E.U8 desc[UR32][R24.64], R2 ;  /* 0x0000000218003986 */ /* 0x0101e8000c101120 */
[----:B0-----:R-:W4:Y:S04]  /*e6890*/  LDL.LU.64 R24, [R1+0xe60] ;  /* 0x000e600001187983 */ /* 0x001f280000300a00 */
[----:B------:R0:W-:Y:S04]  /*e68a0*/  @P5 STG.E.U8 desc[UR32][R56.64], R0 ;  /* 0x0000000038005986 */ /* 0x0001e8000c101120 */
[----:B0-----:R-:W4:Y:S01]  /*e68b0*/  LDL.LU.64 R56, [R1+0xe40] ;  /* 0x000e400001387983 */ /* 0x001f220000300a00 */
[----:B------:R-:W-:-:S02]  /*e68c0*/  ISETP.LT.AND P6, PT, R55, UR4, !P1 ;  /* 0x0000000437007c0c */ /* 0x000fc4000cfc1270 */
[----:B------:R-:W-:Y:S02]  /*e68d0*/  ISETP.LT.AND P3, PT, R36, UR5, !P1 ;  /* 0x0000000524007c0c */ /* 0x000fe4000cf61270 */
[C---:B------:R-:W-:Y:S01]  /*e68e0*/  PRMT R2, R52.reuse, 0x7770, RZ ;  /* 0x0000777034027816 */ /* 0x040fe200000000ff */
[----:B------:R-:W-:Y:S01]  /*e68f0*/  ULDC UR4, c[0x0][0x228] ;  /* 0x00008a0000047ab9 */ /* 0x000fe20000000800 */
[----:B------:R-:W-:Y:S01]  /*e6900*/  PRMT R0, R52, 0x7771, RZ ;  /* 0x0000777134007816 */ /* 0x000fe200000000ff */
[----:B------:R-:W-:Y:S01]  /*e6910*/  ULDC UR5, c[0x0][0x228] ;  /* 0x00008a0000057ab9 */ /* 0x000fe20000000800 */
[----:B------:R-:W-:Y:S01]  /*e6920*/  ISETP.LT.AND P5, PT, R28, UR4, !P1 ;  /* 0x000000041c007c0c */ /* 0x000fe2000cfa1270 */
        /* <DEDUP_REMOVED lines=12> */
[----:B------:R-:W-:Y:S02]  /*e69f0*/  ULDC UR4, c[0x0][0x228] ;  /* 0x00008a0000047ab9 */ /* 0x000fe40000000800 */
[----:B0-----:R-:W2:Y:S01]  /*e6a00*/  LDL.LU.64 R16, [R1+0xe38] ;  /* 0x000e380001107983 */ /* 0x001ea20000300a00 */
[----:B------:R-:W-:Y:S02]  /*e6a10*/  PRMT R0, R52, 0x7773, RZ ;  /* 0x0000777334007816 */ /* 0x000fe400000000ff */
[----:B-1----:R-:W-:-:S03]  /*e6a20*/  PRMT R2, R14, 0x7770, RZ ;  /* 0x000077700e027816 */ /* 0x002fc600000000ff */
[----:B------:R0:W-:Y:S04]  /*e6a30*/  @P5 STG.E.U8 desc[UR32][R32.64], R0 ;  /* 0x0000000020005986 */ /* 0x0001e8000c101120 */
[----:B------:R1:W-:Y:S04]  /*e6a40*/  @P0 STG.E.U8 desc[UR32][R20.64], R2 ;  /* 0x0000000214000986 */ /* 0x0003e8000c101120 */
[----:B0-----:R-:W3:Y:S01]  /*e6a50*/  LDL.LU.64 R32, [R1+0xe20] ;  /* 0x000e200001207983 */ /* 0x001ee20000300a00 */
[----:B------:R-:W-:-:S03]  /*e6a60*/  PRMT R0, R14, 0x7771, RZ ;  /* 0x000077710e007816 */ /* 0x000fc600000000ff */
[----:B-1----:R-:W3:Y:S01]  /*e6a70*/  LDL.LU.64 R20, [R1+0xe18] ;  /* 0x000e180001147983 */ /* 0x002ee20000300a00 */
[----:B------:R-:W-:-:S03]  /*e6a80*/  PRMT R2, R14, 0x7772, RZ ;  /* 0x000077720e027816 */ /* 0x000fc600000000ff */
[----:B------:R-:W3:Y:S04]  /*e6a90*/  LDL.LU R52, [R1+0x1a4] ;  /* 0x0001a40001347983 */ /* 0x000ee80000300800 */
[----:B----4-:R0:W-:Y:S04]  /*e6aa0*/  @P6 STG.E.U8 desc[UR32][R24.64], R0 ;  /* 0x0000000018006986 */ /* 0x0101e8000c101120 */
        /* <DEDUP_REMOVED lines=14> */
[----:B------:R-:W4:Y:S04]  /*e6b90*/  LDL.LU.64 R26, [R1+0xde8] ;  /* 0x000de800011a7983 */ /* 0x000f280000300a00 */
[----:B------:R0:W-:Y:S01]  /*e6ba0*/  @P0 STG.E.U8 desc[UR32][R40.64], R2 ;  /* 0x0000000228000986 */ /* 0x0001e2000c101120 */
[----:B------:R-:W-:-:S02]  /*e6bb0*/  ISETP.GE.AND P0, PT, R0, UR31, PT ;  /* 0x0000001f00007c0c */ /* 0x000fc4000bf06270 */
[----:B------:R-:W-:Y:S02]  /*e6bc0*/  ISETP.LT.AND P1, PT, R49, UR4, !P1 ;  /* 0x0000000431007c0c */ /* 0x000fe4000cf21270 */
[C---:B------:R-:W-:Y:S01]  /*e6bd0*/  PRMT R0, R53.reuse, 0x7771, RZ ;  /* 0x0000777135007816 */ /* 0x040fe200000000ff */
[----:B------:R-:W-:Y:S01]  /*e6be0*/  ULDC UR4, c[0x0][0x228] ;  /* 0x00008a0000047ab9 */ /* 0x000fe20000000800 */
[C---:B0-----:R-:W-:Y:S01]  /*e6bf0*/  PRMT R2, R53.reuse, 0x7772, RZ ;  /* 0x0000777235027816 */ /* 0x041fe200000000ff */
[----:B--2---:R0:W-:Y:S01]  /*e6c00*/  @P5 STG.E.U8 desc[UR32][R16.64], R3 ;  /* 0x0000000310005986 */ /* 0x0041e2000c101120 */
[----:B------:R-:W-:Y:S01]  /*e6c10*/  ISETP.LT.AND P5, PT, R12, UR5, !P2 ;  /* 0x000000050c007c0c */ /* 0x000fe2000d7a1270 */
[----:B------:R-:W-:Y:S02]  /*e6c20*/  ULDC UR5, c[0x0][0x228] ;  /* 0x00008a0000057ab9 */ /* 0x000fe40000000800 */
[----:B0-----:R-:W2:Y:S04]  /*e6c30*/  LDL.LU.64 R16, [R1+0xdc8] ;  /* 0x000dc80001107983 */ /* 0x001ea80000300a00 */
[----:B------:R-:W2:Y:S04]  /*e6c40*/  LDL.LU R14, [R1+0x194] ;  /* 0x00019400010e7983 */ /* 0x000ea80000300800 */
[----:B------:R-:W2:Y:S04]  /*e6c50*/  LDL.LU.64 R22, [R1+0xdc0] ;  /* 0x000dc00001167983 */ /* 0x000ea80000300a00 */
[----:B---3--:R0:W-:Y:S04]  /*e6c60*/  @P3 STG.E.U8 desc[UR32][R32.64], R0 ;  /* 0x0000000020003986 */ /* 0x0081e8000c101120 */
[----:B------:R1:W-:Y:S04]  /*e6c70*/  @P6 STG.E.U8 desc[UR32][R20.64], R2 ;  /* 0x0000000214006986 */ /* 0x0003e8000c101120 */
[----:B0-----:R-:W3:Y:S01]  /*e6c80*/  LDL.LU.64 R32, [R1+0xda8] ;  /* 0x000da80001207983 */ /* 0x001ee20000300a00 */
[----:B------:R-:W-:-:S02]  /*e6c90*/  PRMT R0, R53, 0x7773, RZ ;  /* 0x0000777335007816 */ /* 0x000fc400000000ff */
[----:B-1----:R-:W-:Y:S01]  /*e6ca0*/  PRMT R2, R52, 0x7770, RZ ;  /* 0x0000777034027816 */ /* 0x002fe200000000ff */
[----:B------:R-:W3:Y:S04]  /*e6cb0*/  LDL.LU.64 R20, [R1+0xda0] ;  /* 0x000da00001147983 */ /* 0x000ee80000300a00 */
[----:B------:R-:W3:Y:S04]  /*e6cc0*/  LDL.LU.64 R18, [R1+0xd88] ;  /* 0x000d880001127983 */ /* 0x000ee80000300a00 */
[----:B----4-:R0:W-:Y:S04]  /*e6cd0*/  @P1 STG.E.U8 desc[UR32][R24.64], R0 ;  /* 0x0000000018001986 */ /* 0x0101e8000c101120 */
[----:B0-----:R-:W4:Y:S04]  /*e6ce0*/  LDL.LU.64 R24, [R1+0xd70] ;  /* 0x000d700001187983 */ /* 0x001f280000300a00 */
[----:B------:R0:W-:Y:S04]  /*e6cf0*/  @P5 STG.E.U8 desc[UR32][R56.64], R2 ;  /* 0x0000000238005986 */ /* 0x0001e8000c101120 */
        /* <DEDUP_REMOVED lines=18> */
[----:B------:R1:W-:Y:S01]  /*e6e20*/  @P5 STG.E.U8 desc[UR32][R22.64], R0 ;  /* 0x0000000016005986 */ /* 0x0003e2000c101120 */
[----:B------:R-:W-:Y:S01]  /*e6e30*/  ULDC UR5, c[0x0][0x228] ;  /* 0x00008a0000057ab9 */ /* 0x000fe20000000800 */
[----:B------:R-:W-:Y:S01]  /*e6e40*/  ISETP.LT.AND P5, PT, R28, UR4, !P2 ;  /* 0x000000041c007c0c */ /* 0x000fe2000d7a1270 */
[----:B------:R-:W-:Y:S01]  /*e6e50*/  ULDC UR4, c[0x0][0x228] ;  /* 0x00008a0000047ab9 */ /* 0x000fe20000000800 */
[C---:B0-----:R-:W-:Y:S01]  /*e6e60*/  PRMT R2, R14.reuse, 0x7770, RZ ;  /* 0x000077700e027816 */ /* 0x041fe200000000ff */
[----:B------:R-:W2:Y:S04]  /*e6e70*/  LDL.LU.64 R16, [R1+0xd40] ;  /* 0x000d400001107983 */ /* 0x000ea80000300a00 */
[----:B------:R-:W2:Y:S01]  /*e6e80*/  LDL.LU.64 R52, [R1+0xd30] ;  /* 0x000d300001347983 */ /* 0x000ea20000300a00 */
[----:B-1----:R-:W-:-:S03]  /*e6e90*/  PRMT R0, R14, 0x7771, RZ ;  /* 0x000077710e007816 */ /* 0x002fc600000000ff */
[----:B---3--:R0:W-:Y:S01]  /*e6ea0*/  @P1 STG.E.U8 desc[UR32][R32.64], R2 ;  /* 0x0000000220001986 */ /* 0x0081e2000c101120 */
[----:B------:R-:W-:-:S03]  /*e6eb0*/  ISETP.LT.AND P1, PT, R11, UR5, !P2 ;  /* 0x000000050b007c0c */ /* 0x000fc6000d721270 */
[----:B------:R1:W-:Y:S01]  /*e6ec0*/  @P6 STG.E.U8 desc[UR32][R20.64], R0 ;  /* 0x0000000014006986 */ /* 0x0003e2000c101120 */
[----:B------:R-:W-:Y:S01]  /*e6ed0*/  ULDC UR5, c[0x0][0x228] ;  /* 0x00008a0000057ab9 */ /* 0x000fe20000000800 */
[C---:B0-----:R-:W-:Y:S02]  /*e6ee0*/  PRMT R2, R14.reuse, 0x7772, RZ ;  /* 0x000077720e027816 */ /* 0x041fe400000000ff */
[----:B------:R-:W3:Y:S01]  /*e6ef0*/  LDL.LU.64 R32, [R1+0xd38] ;  /* 0x000d380001207983 */ /* 0x000ee20000300a00 */
[----:B-1----:R-:W-:-:S03]  /*e6f00*/  PRMT R0, R14, 0x7773, RZ ;  /* 0x000077730e007816 */ /* 0x002fc600000000ff */
[----:B------:R-:W3:Y:S04]  /*e6f10*/  LDL.LU.64 R20, [R1+0xd18] ;  /* 0x000d180001147983 */ /* 0x000ee80000300a00 */
[----:B------:R0:W-:Y:S04]  /*e6f20*/  @P3 STG.E.U8 desc[UR32][R18.64], R2 ;  /* 0x0000000212003986 */ /* 0x0001e8000c101120 */
[----:B----4-:R-:W-:Y:S01]  /*e6f30*/  @P5 STG.E.U8 desc[UR32][R24.64], R0 ;  /* 0x0000000018005986 */ /* 0x010fe2000c101120 */
[----:B0-----:R-:W-:-:S05]  /*e6f40*/  PRMT R2, R40, 0x7770, RZ ;  /* 0x0000777028027816 */ /* 0x001fca00000000ff */
[----:B------:R0:W-:Y:S04]  /*e6f50*/  @P1 STG.E.U8 desc[UR32][R56.64], R2 ;  /* 0x0000000238001986 */ /* 0x0001e8000c101120 */
[----:B0-----:R-:W4:Y:S04]  /*e6f60*/  LDL.LU.64 R56, [R1+0xd10] ;  /* 0x000d100001387983 */ /* 0x001f280000300a00 */
[----:B------:R-:W4:Y:S01]  /*e6f70*/  LDL.LU.64 R24, [R1+0xcf8] ;  /* 0x000cf80001187983 */ /* 0x000f220000300a00 */
[----:B------:R-:W-:Y:S01]  /*e6f80*/  ISETP.LT.AND P6, PT, R61, UR4, !P2 ;  /* 0x000000043d007c0c */ /* 0x000fe2000d7c1270 */
[----:B------:R-:W-:Y:S01]  /*e6f90*/  ULDC UR4, c[0x0][0x228] ;  /* 0x00008a0000047ab9 */ /* 0x000fe20000000800 */
[----:B------:R-:W-:-:S02]  /*e6fa0*/  PRMT R0, R40, 0x7771, RZ ;  /* 0x0000777128007816 */ /* 0x000fc400000000ff */
[----:B------:R-:W-:Y:S01]  /*e6fb0*/  ISETP.LT.AND P3, PT, R13, UR4, !P2 ;  /* 0x000000040d007c0c */ /* 0x000fe2000d761270 */
[----:B------:R-:W-:Y:S01]  /*e6fc0*/  ULDC UR4, c[0x0][0x228] ;  /* 0x00008a0000047ab9 */ /* 0x000fe20000000800 */
[----:B------:R-:W-:Y:S02]  /*e6fd0*/  PRMT R2, R40, 0x7772, RZ ;  /* 0x0000777228027816 */ /* 0x000fe400000000ff */
[----:B------:R-:W-:Y:S01]  /*e6fe0*/  ISETP.LT.AND P1, PT, R50, UR4, !P2 ;  /* 0x0000000432007c0c */ /* 0x000fe2000d721270 */
[----:B------:R-:W4:Y:S01]  /*e6ff0*/  LDL.LU R14, [R1+0x1f8] ;  /* 0x0001f800010e7983 */ /* 0x000f220000300800 */
[----:B------:R-:W-:Y:S01]  /*e7000*/  ULDC UR4, c[0x0][0x228] ;  /* 0x00008a0000047ab9 */ /* 0x000fe20000000800 */
[----:B------:R-:W-:Y:S02]  /*e7010*/  ISETP.LT.AND P5, PT, R58, UR5, !P2 ;  /* 0x000000053a007c0c */ /* 0x000fe4000d7a1270 */
[----:B------:R-:W-:Y:S01]  /*e7020*/  PRMT R3, R5, 0x7770, RZ ;  /* 0x0000777005037816 */ /* 0x000fe200000000ff */
[----:B------:R-:W-:Y:S01]  /*e7030*/  ULDC UR5, c[0x0][0x228] ;  /* 0x00008a0000057ab9 */ /* 0x000fe20000000800 */
[----:B--2---:R0:W-:Y:S04]  /*e7040*/  @P6 STG.E.U8 desc[UR32][R16.64], R0 ;  /* 0x0000000010006986 */ /* 0x0041e8000c101120 */
[----:B------:R1:W-:Y:S01]  /*e7050*/  @P3 STG.E.U8 desc[UR32][R52.64], R2 ;  /* 0x0000000234003986 */ /* 0x0003e2000c101120 */
[----:B------:R-:W-:-:S03]  /*e7060*/  ISETP.LT.AND P6, PT, R59, UR4, !P2 ;  /* 0x000000043b007c0c */ /* 0x000fc6000d7c1270 */
[----:B0-----:R-:W2:Y:S04]  /*e7070*/  LDL.LU.64 R16, [R1+0xd00] ;  /* 0x000d000001107983 */ /* 0x001ea80000300a00 */
[----:B-1----:R-:W2:Y:S01]  /*e7080*/  LDL.LU.64 R52, [R1+0xcc8] ;  /* 0x000cc80001347983 */ /* 0x002ea20000300a00 */
[----:B------:R-:W-:Y:S01]  /*e7090*/  PRMT R2, R40, 0x7773, RZ ;  /* 0x0000777328027816 */ /* 0x000fe200000000ff */
[----:B------:R-:W-:Y:S02]  /*e70a0*/  VIADD R0, R29, 0x3e ;  /* 0x0000003e1d007836 */ /* 0x000fe40000000000 */
[----:B------:R-:W2:Y:S04]  /*e70b0*/  LDL.LU.64 R22, [R1+0xcd0] ;  /* 0x000cd00001167983 */ /* 0x000ea80000300a00 */
[----:B---3--:R0:W-:Y:S01]  /*e70c0*/  @P1 STG.E.U8 desc[UR32][R32.64], R2 ;  /* 0x0000000220001986 */ /* 0x0081e2000c101120 */
[----:B------:R-:W-:Y:S01]  /*e70d0*/  ISETP.LT.AND P3, PT, R60, UR5, !P2 ;  /* 0x000000053c007c0c */ /* 0x000fe2000d761270 */
[----:B------:R-:W-:Y:S01]  /*e70e0*/  ULDC UR4, c[0x0][0x228] ;  /* 0x00008a0000047ab9 */ /* 0x000fe20000000800 */
[----:B------:R-:W-:-:S02]  /*e70f0*/  ISETP.GE.AND P1, PT, R0, UR29, PT ;  /* 0x0000001d00007c0c */ /* 0x000fc4000bf26270 */
[----:B------:R-:W-:Y:S01]  /*e7100*/  PRMT R0, R5, 0x7771, RZ ;  /* 0x0000777105007816 */ /* 0x000fe200000000ff */
[----:B------:R1:W-:Y:S01]  /*e7110*/  @P5 STG.E.U8 desc[UR32][R20.64], R3 ;  /* 0x0000000314005986 */ /* 0x0003e2000c101120 */
[----:B------:R-:W-:-:S03]  /*e7120*/  ULDC UR5, c[0x0][0x228] ;  /* 0x00008a0000057ab9 */ /* 0x000fc60000000800 */
[----:B0-----:R-:W3:Y:S04]  /*e7130*/  LDL.LU.64 R32, [R1+0xcb0] ;  /* 0x000cb00001207983 */ /* 0x001ee80000300a00 */
[----:B-1----:R-:W3:Y:S01]  /*e7140*/  LDL.LU R20, [R1+0x1e8] ;  /* 0x0001e80001147983 */ /* 0x002ee20000300800 */
[----:B------:R-:W-:-:S03]  /*e7150*/  PRMT R2, R5, 0x7772, RZ ;  /* 0x0000777205027816 */ /* 0x000fc600000000ff */
[----:B----4-:R0:W-:Y:S04]  /*e7160*/  @P6 STG.E.U8 desc[UR32][R56.64], R0 ;  /* 0x0000000038006986 */ /* 0x0101e8000c101120 */
[----:B0-----:R-:W4:Y:S04]  /*e7170*/  LDL.LU.64 R56, [R1+0xca8] ;  /* 0x000ca80001387983 */ /* 0x001f280000300a00 */
[----:B------:R0:W-:Y:S04]  /*e7180*/  @P3 STG.E.U8 desc[UR32][R24.64], R2 ;  /* 0x0000000218003986 */ /* 0x0001e8000c101120 */
[----:B------:R-:W4:Y:S04]  /*e7190*/  LDL.LU.64 R40, [R1+0xca0] ;  /* 0x000ca00001287983 */ /* 0x000f280000300a00 */
[----:B0-----:R-:W4:Y:S01]  /*e71a0*/  LDL.LU.64 R24, [R1+0xcc0] ;  /* 0x000cc00001187983 */ /* 0x001f220000300a00 */
[----:B------:R-:W-:-:S02]  /*e71b0*/  ISETP.LT.AND P2, PT, R49, UR4, !P2 ;  /* 0x0000000431007c0c */ /* 0x000fc4000d741270 */
[----:B------:R-:W-:Y:S01]  /*e71c0*/  ISETP.LT.AND P5, PT, R12, UR5, !P4 ;  /* 0x000000050c007c0c */ /* 0x000fe2000e7a1270 */
[----:B------:R-:W-:Y:S01]  /*e71d0*/  ULDC UR4, c[0x0][0x228] ;  /* 0x00008a0000047ab9 */ /* 0x000fe20000000800 */
[----:B------:R-:W-:Y:S02]  /*e71e0*/  PRMT R5, R5, 0x7773, RZ ;  /* 0x0000777305057816 */ /* 0x000fe400000000ff */
[----:B------:R-:W-:Y:S02]  /*e71f0*/  ISETP.LT.AND P6, PT, R51, UR4, !P4 ;  /* 0x0000000433007c0c */ /* 0x000fe4000e7c1270 */
[----:B------:R-:W-:Y:S01]  /*e7200*/  PRMT R0, R14, 0x7770, RZ ;  /* 0x000077700e007816 */ /* 0x000fe200000000ff */
[----:B------:R-:W-:Y:S01]  /*e7210*/  ULDC UR5, c[0x0][0x228] ;  /* 0x00008a0000057ab9 */ /* 0x000fe20000000800 */
[----:B------:R-:W4:Y:S01]  /*e7220*/  LDL.LU.64 R18, [R1+0xcb8] ;  /* 0x000cb80001127983 */ /* 0x000f220000300a00 */
[----:B------:R-:W-:Y:S01]  /*e7230*/  ULDC UR4, c[0x0][0x228] ;  /* 0x00008a0000047ab9 */ /* 0x000fe20000000800 */
[----:B------:R-:W-:-:S02]  /*e7240*/  ISETP.LT.AND P3, PT, R44, UR5, !P4 ;  /* 0x000000052c007c0c */ /* 0x000fc4000e761270 */
[C---:B------:R-:W-:Y:S01]  /*e7250*/  PRMT R2, R14.reuse, 0x7772, RZ ;  /* 0x000077720e027816 */ /* 0x040fe200000000ff */
[----:B------:R-:W-:Y:S01]  /*e7260*/  ULDC UR5, c[0x0][0x228] ;  /* 0x00008a0000057ab9 */ /* 0x000fe20000000800 */
[----:B--2---:R0:W-:Y:S04]  /*e7270*/  @P2 STG.E.U8 desc[UR32][R16.64], R5 ;  /* 0x0000000510002986 */ /* 0x0041e8000c101120 */
[----:B------:R1:W-:Y:S01]  /*e7280*/  @P5 STG.E.U8 desc[UR32][R52.64], R0 ;  /* 0x0000000034005986 */ /* 0x0003e2000c101120 */
[----:B------:R-:W-:Y:S01]  /*e7290*/  ISETP.LT.AND P5, PT, R15, UR4, !P4 ;  /* 0x000000040f007c0c */ /* 0x000fe2000e7a1270 */
[----:B------:R-:W-:Y:S02]  /*e72a0*/  ULDC UR4, c[0x0][0x228] ;  /* 0x00008a0000047ab9 */ /* 0x000fe40000000800 */
[----:B0-----:R-:W2:Y:S04]  /*e72b0*/  LDL.LU.64 R16, [R1+0xce0] ;  /* 0x000ce00001107983 */ /* 0x001ea80000300a00 */
[----:B-1----:R-:W2:Y:S04]  /*e72c0*/  LDL.LU.64 R52, [R1+0xcd8] ;  /* 0x000cd80001347983 */ /* 0x002ea80000300a00 */
[----:B------:R-:W2:Y:S01]  /*e72d0*/  LDL.LU R21, [R1+0x1d8] ;  /* 0x0001d80001157983 */ /* 0x000ea20000300800 */
[----:B------:R-:W-:-:S05]  /*e72e0*/  PRMT R0, R14, 0x7771, RZ ;  /* 0x000077710e007816 */ /* 0x000fca00000000ff */
[----:B------:R0:W-:Y:S04]  /*e72f0*/  @P6 STG.E.U8 desc[UR32][R22.64], R0 ;  /* 0x0000000016006986 */ /* 0x0001e8000c101120 */
[----:B---3--:R1:W-:Y:S01]  /*e7300*/  @P3 STG.E.U8 desc[UR32][R32.64], R2 ;  /* 0x0000000220003986 */ /* 0x0083e2000c101120 */
[----:B------:R-:W-:Y:S02]  /*e7310*/  ISETP.LT.AND P2, PT, R54, UR5, !P4 ;  /* 0x0000000536007c0c */ /* 0x000fe4000e741270 */
[----:B0-----:R-:W-:Y:S01]  /*e7320*/  PRMT R0, R14, 0x7773, RZ ;  /* 0x000077730e007816 */ /* 0x001fe200000000ff */
[----:B-1----:R-:W3:Y:S01]  /*e7330*/  LDL.LU.64 R32, [R1+0xcf0] ;  /* 0x000cf00001207983 */ /* 0x002ee20000300a00 */
[----:B------:R-:W-:Y:S02]  /*e7340*/  ISETP.LT.AND P6, PT, R55, UR4, !P4 ;  /* 0x0000000437007c0c */ /* 0x000fe4000e7c1270 */
[C---:B------:R-:W-:Y:S01]  /*e7350*/  PRMT R2, R20.reuse, 0x7770, RZ ;  /* 0x0000777014027816 */ /* 0x040fe200000000ff */
[----:B------:R-:W-:Y:S01]  /*e7360*/  ULDC UR5, c[0x0][0x228] ;  /* 0x00008a0000057ab9 */ /* 0x000fe20000000800 */
[----:B------:R-:W-:Y:S01]  /*e7370*/  ULDC UR4, c[0x0][0x228] ;  /* 0x00008a0000047ab9 */ /* 0x000fe20000000800 */
[----:B----4-:R0:W-:Y:S04]  /*e7380*/  @P5 STG.E.U8 desc[UR32][R56.64], R0 ;  /* 0x0000000038005986 */ /* 0x0101e8000c101120 */
[----:B0-----:R-:W4:Y:S01]  /*e7390*/  LDL.LU.64 R56, [R1+0xce8] ;  /* 0x000ce80001387983 */ /* 0x001f220000300a00 */
[----:B------:R-:W-:-:S03]  /*e73a0*/  PRMT R0, R20, 0x7771, RZ ;  /* 0x0000777114007816 */ /* 0x000fc600000000ff */
[----:B------:R-:W4:Y:S04]  /*e73b0*/  LDL.LU R14, [R1+0x1b8] ;  /* 0x0001b800010e7983 */ /* 0x000f280000300800 */
[----:B------:R0:W-:Y:S04]  /*e73c0*/  @P2 STG.E.U8 desc[UR32][R40.64], R2 ;  /* 0x0000000228002986 */ /* 0x0001e8000c101120 */
[----:B------:R1:W-:Y:S04]  /*e73d0*/  @P6 STG.E.U8 desc[UR32][R24.64], R0 ;  /* 0x0000000018006986 */ /* 0x0003e8000c101120 */
[----:B0-----:R-:W4:Y:S04]  /*e73e0*/  LDL.LU.64 R40, [R1+0xd28] ;  /* 0x000d280001287983 */ /* 0x001f280000300a00 */
[----:B-1----:R-:W4:Y:S01]  /*e73f0*/  LDL.LU.64 R24, [R1+0xd20] ;  /* 0x000d200001187983 */ /* 0x002f220000300a00 */
[----:B------:R-:W-:-:S02]  /*e7400*/  ISETP.LT.AND P3, PT, R36, UR5, !P4 ;  /* 0x0000000524007c0c */ /* 0x000fc4000e761270 */
[----:B------:R-:W-:Y:S01]  /*e7410*/  ISETP.LT.AND P5, PT, R28, UR4, !P4 ;  /* 0x000000041c007c0c */ /* 0x000fe2000e7a1270 */
[----:B------:R-:W-:Y:S01]  /*e7420*/  ULDC UR5, c[0x0][0x228] ;  /* 0x00008a0000057ab9 */ /* 0x000fe20000000800 */
[C---:B------:R-:W-:Y:S02]  /*e7430*/  PRMT R2, R20.reuse, 0x7772, RZ ;  /* 0x0000777214027816 */ /* 0x040fe400000000ff */
[----:B------:R-:W-:Y:S01]  /*e7440*/  ISETP.LT.AND P2, PT, R11, UR5, !P4 ;  /* 0x000000050b007c0c */ /* 0x000fe2000e741270 */
[----:B------:R-:W-:Y:S01]  /*e7450*/  ULDC UR4, c[0x0][0x228] ;  /* 0x00008a0000047ab9 */ /* 0x000fe20000000800 */
[----:B------:R-:W-:Y:S02]  /*e7460*/  PRMT R0, R20, 0x7773, RZ ;  /* 0x0000777314007816 */ /* 0x000fe400000000ff */
[----:B------:R-:W-:Y:S01]  /*e7470*/  ISETP.LT.AND P6, PT, R61, UR4, !P4 ;  /* 0x000000043d007c0c */ /* 0x000fe2000e7c1270 */
[----:B------:R-:W-:Y:S01]  /*e7480*/  ULDC UR4, c[0x0][0x228] ;  /* 0x00008a0000047ab9 */ /* 0x000fe20000000800 */
[----:B------:R-:W-:Y:S01]  /*e7490*/  ULDC UR5, c[0x0][0x228] ;  /* 0x00008a0000057ab9 */ /* 0x000fe20000000800 */
[----:B------:R0:W-:Y:S01]  /*e74a0*/  @P3 STG.E.U8 desc[UR32][R18.64], R2 ;  /* 0x0000000212003986 */ /* 0x0001e2000c101120 */
[----:B------:R-:W-:Y:S01]  /*e74b0*/  ISETP.LT.AND P3, PT, R13, UR4, !P4 ;  /* 0x000000040d007c0c */ /* 0x000fe2000e761270 */
[----:B------:R-:W-:-:S02]  /*e74c0*/  ULDC UR4, c[0x0][0x228] ;  /* 0x00008a0000047ab9 */ /* 0x000fc40000000800 */
[----:B--2---:R1:W-:Y:S01]  /*e74d0*/  @P5 STG.E.U8 desc[UR32][R16.64], R0 ;  /* 0x0000000010005986 */ /* 0x0043e2000c101120 */
[----:B0-----:R-:W-:-:S05]  /*e74e0*/  PRMT R2, R21, 0x7770, RZ ;  /* 0x0000777015027816 */ /* 0x001fca00000000ff */
[----:B------:R0:W-:Y:S04]  /*e74f0*/  @P2 STG.E.U8 desc[UR32][R52.64], R2 ;  /* 0x0000000234002986 */ /* 0x0001e8000c101120 */
[----:B-1----:R-:W2:Y:S01]  /*e7500*/  LDL.LU.64 R16, [R1+0xd58] ;  /* 0x000d580001107983 */ /* 0x002ea20000300a00 */
[----:B------:R-:W-:-:S03]  /*e7510*/  PRMT R0, R21, 0x7771, RZ ;  /* 0x0000777115007816 */ /* 0x000fc600000000ff */
[----:B0-----:R-:W2:Y:S01]  /*e7520*/  LDL.LU.64 R52, [R1+0xd50] ;  /* 0x000d500001347983 */ /* 0x001ea20000300a00 */
[----:B------:R-:W-:-:S03]  /*e7530*/  PRMT R2, R21, 0x7772, RZ ;  /* 0x0000777215027816 */ /* 0x000fc600000000ff */
[----:B------:R-:W2:Y:S04]  /*e7540*/  LDL.LU R20, [R1+0x1a8] ;  /* 0x0001a80001147983 */ /* 0x000ea80000300800 */
[----:B---3--:R0:W-:Y:S01]  /*e7550*/  @P6 STG.E.U8 desc[UR32][R32.64], R0 ;  /* 0x0000000020006986 */ /* 0x0081e2000c101120 */
[----:B------:R-:W-:Y:S02]  /*e7560*/  ISETP.LT.AND P2, PT, R50, UR4, !P4 ;  /* 0x0000000432007c0c */ /* 0x000fe4000e741270 */
[----:B------:R-:W-:Y:S01]  /*e7570*/  ISETP.LT.AND P5, PT, R58, UR5, !P4 ;  /* 0x000000053a007c0c */ /* 0x000fe2000e7a1270 */
[----:B------:R-:W-:Y:S01]  /*e7580*/  ULDC UR4, c[0x0][0x228] ;  /* 0x00008a0000047ab9 */ /* 0x000fe20000000800 */
[----:B------:R-:W-:Y:S01]  /*e7590*/  ULDC UR5, c[0x0][0x228] ;  /* 0x00008a0000057ab9 */ /* 0x000fe20000000800 */
[----:B0-----:R-:W3:Y:S04]  /*e75a0*/  LDL.LU.64 R32, [R1+0xd60] ;  /* 0x000d600001207983 */ /* 0x001ee80000300a00 */
[----:B----4-:R0:W-:Y:S04]  /*e75b0*/  @P3 STG.E.U8 desc[UR32][R56.64], R2 ;  /* 0x0000000238003986 */ /* 0x0101e8000c101120 */
[----:B0-----:R-:W4:Y:S01]  /*e75c0*/  LDL.LU.64 R56, [R1+0xd48] ;  /* 0x000d480001387983 */ /* 0x001f220000300a00 */
[----:B------:R-:W-:-:S02]  /*e75d0*/  PRMT R2, R21, 0x7773, RZ ;  /* 0x0000777315027816 */ /* 0x000fc400000000ff */
[----:B------:R-:W-:Y:S01]  /*e75e0*/  PRMT R3, R14, 0x7770, RZ ;  /* 0x000077700e037816 */ /* 0x000fe200000000ff */
[----:B------:R-:W4:Y:S04]  /*e75f0*/  LDL.LU.64 R26, [R1+0xd80] ;  /* 0x000d8000011a7983 */ /* 0x000f280000300a00 */
[----:B------:R-:W-:Y:S04]  /*e7600*/  @P2 STG.E.U8 desc[UR32][R40.64], R2 ;  /* 0x0000000228002986 */ /* 0x000fe8000c101120 */
[----:B------:R0:W-:Y:S04]  /*e7610*/  @P5 STG.E.U8 desc[UR32][R24.64], R3 ;  /* 0x0000000318005986 */ /* 0x0001e8000c101120 */
[----:B0-----:R-:W4:Y:S01]  /*e7620*/  LDL.LU.64 R24, [R1+0xd78] ;  /* 0x000d780001187983 */ /* 0x001f220000300a00 */
[----:B------:R-:W-:Y:S01]  /*e7630*/  ISETP.LT.AND P3, PT, R59, UR4, !P4 ;  /* 0x000000043b007c0c */ /* 0x000fe2000e761270 */
[----:B------:R-:W-:Y:S01]  /*e7640*/  VIADD R0, R29, 0x3f ;  /* 0x0000003f1d007836 */ /* 0x000fe20000000000 */
[----:B------:R-:W-:Y:S01]  /*e7650*/  ISETP.LT.AND P6, PT, R60, UR5, !P4 ;  /* 0x000000053c007c0c */ /* 0x000fe2000e7c1270 */
[----:B------:R-:W-:Y:S01]  /*e7660*/  ULDC UR4, c[0x0][0x228] ;  /* 0x00008a0000047ab9 */ /* 0x000fe20000000800 */
[----:B------:R-:W-:Y:S01]  /*e7670*/  ULDC UR5, c[0x0][0x228] ;  /* 0x00008a0000057ab9 */ /* 0x000fe20000000800 */
[----:B------:R-:W4:Y:S01]  /*e7680*/  LDL.LU R40, [R1+0x198] ;  /* 0x0001980001287983 */ /* 0x000f220000300800 */
[----:B------:R-:W-:-:S02]  /*e7690*/  ISETP.GE.AND P2, PT, R0, UR27, PT ;  /* 0x0000001b00007c0c */ /* 0x000fc4000bf46270 */
[C---:B------:R-:W-:Y:S02]  /*e76a0*/  PRMT R0, R14.reuse, 0x7771, RZ ;  /* 0x000077710e007816 */ /* 0x040fe400000000ff */
[----:B------:R-:W-:Y:S02]  /*e76b0*/  ISETP.LT.AND P4, PT, R49, UR4, !P4 ;  /* 0x0000000431007c0c */ /* 0x000fe4000e781270 */
[----:B------:R-:W-:Y:S02]  /*e76c0*/  PRMT R2, R14, 0x7772, RZ ;  /* 0x000077720e027816 */ /* 0x000fe400000000ff */
[----:B------:R-:W-:Y:S01]  /*e76d0*/  ISETP.LT.AND P5, PT, R12, UR5, !P0 ;  /* 0x000000050c007c0c */ /* 0x000fe2000c7a1270 */
[----:B------:R-:W-:Y:S01]  /*e76e0*/  ULDC UR4, c[0x0][0x228] ;  /* 0x00008a0000047ab9 */ /* 0x000fe20000000800 */
[----:B------:R-:W-:Y:S01]  /*e76f0*/  ULDC UR5, c[0x0][0x228] ;  /* 0x00008a0000057ab9 */ /* 0x000fe20000000800 */
[----:B--2---:R0:W-:Y:S04]  /*e7700*/  @P3 STG.E.U8 desc[UR32][R16.64], R0 ;  /* 0x0000000010003986 */ /* 0x0041e8000c101120 */
[----:B------:R1:W-:Y:S04]  /*e7710*/  @P6 STG.E.U8 desc[UR32][R52.64], R2 ;  /* 0x0000000234006986 */ /* 0x0003e8000c101120 */
[----:B0-----:R-:W2:Y:S01]  /*e7720*/  LDL.LU.64 R16, [R1+0xd98] ;  /* 0x000d980001107983 */ /* 0x001ea20000300a00 */
[----:B------:R-:W-:-:S03]  /*e7730*/  PRMT R0, R14, 0x7773, RZ ;  /* 0x000077730e007816 */ /* 0x000fc600000000ff */
[----:B-1----:R-:W2:Y:S01]  /*e7740*/  LDL.LU.64 R52, [R1+0xd90] ;  /* 0x000d900001347983 */ /* 0x002ea20000300a00 */
[----:B------:R-:W-:-:S03]  /*e7750*/  PRMT R2, R20, 0x7770, RZ ;  /* 0x0000777014027816 */ /* 0x000fc600000000ff */
[----:B------:R-:W2:Y:S04]  /*e7760*/  LDL.LU.64 R22, [R1+0xdb8] ;  /* 0x000db80001167983 */ /* 0x000ea80000300a00 */
[----:B---3--:R0:W-:Y:S04]  /*e7770*/  @P4 STG.E.U8 desc[UR32][R32.64], R0 ;  /* 0x0000000020004986 */ /* 0x0081e8000c101120 */
[----:B------:R-:W3:Y:S01]  /*e7780*/  LDL.LU.64 R18, [R1+0xdb0] ;  /* 0x000db00001127983 */ /* 0x000ee20000300a00 */
[----:B------:R-:W-:Y:S02]  /*e7790*/  ISETP.LT.AND P6, PT, R51, UR4, !P0 ;  /* 0x0000000433007c0c */ /* 0x000fe4000c7c1270 */
[----:B------:R-:W-:Y:S01]  /*e77a0*/  ISETP.LT.AND P3, PT, R44, UR5, !P0 ;  /* 0x000000052c007c0c */ /* 0x000fe2000c761270 */
[----:B------:R-:W-:Y:S01]  /*e77b0*/  ULDC UR4, c[0x0][0x228] ;  /* 0x00008a0000047ab9 */ /* 0x000fe20000000800 */
[----:B------:R-:W-:Y:S01]  /*e77c0*/  ULDC UR5, c[0x0][0x228] ;  /* 0x00008a0000057ab9 */ /* 0x000fe20000000800 */
[----:B0-----:R-:W3:Y:S01]  /*e77d0*/  LDL.LU.64 R32, [R1+0xde0] ;  /* 0x000de00001207983 */ /* 0x001ee20000300a00 */
[----:B------:R-:W-:-:S03]  /*e77e0*/  PRMT R0, R20, 0x7771, RZ ;  /* 0x0000777114007816 */ /* 0x000fc600000000ff */
[----:B----4-:R0:W-:Y:S04]  /*e77f0*/  @P5 STG.E.U8 desc[UR32][R56.64], R2 ;  /* 0x0000000238005986 */ /* 0x0101e8000c101120 */
[----:B0-----:R-:W4:Y:S04]  /*e7800*/  LDL.LU.64 R56, [R1+0xdd8] ;  /* 0x000dd80001387983 */ /* 0x001f280000300a00 */
[----:B------:R-:W4:Y:S01]  /*e7810*/  LDL.LU R14, [R1+0x1c8] ;  /* 0x0001c800010e7983 */ /* 0x000f220000300800 */
[----:B------:R-:W-:-:S03]  /*e7820*/  PRMT R2, R20, 0x7772, RZ ;  /* 0x0000777214027816 */ /* 0x000fc600000000ff */
[----:B------:R0:W-:Y:S04]  /*e7830*/  @P6 STG.E.U8 desc[UR32][R26.64], R0 ;  /* 0x000000001a006986 */ /* 0x0001e8000c101120 */
[----:B------:R1:W-:Y:S01]  /*e7840*/  @P3 STG.E.U8 desc[UR32][R24.64], R2 ;  /* 0x0000000218003986 */ /* 0x0003e2000c101120 */
[----:B0-----:R-:W-:-:S03]  /*e7850*/  PRMT R0, R20, 0x7773, RZ ;  /* 0x0000777314007816 */ /* 0x001fc600000000ff */
[----:B-1----:R-:W4:Y:S04]  /*e7860*/  LDL.LU.64 R24, [R1+0xe00] ;  /* 0x000e000001187983 */ /* 0x002f280000300a00 */
[----:B------:R-:W4:Y:S01]  /*e7870*/  LDL.LU.64 R20, [R1+0xdf8] ;  /* 0x000df80001147983 */ /* 0x000f220000300a00 */
[----:B------:R-:W-:Y:S02]  /*e7880*/  ISETP.LT.AND P5, PT, R15, UR4, !P0 ;  /* 0x000000040f007c0c */ /* 0x000fe4000c7a1270 */
[----:B------:R-:W-:Y:S01]  /*e7890*/  ISETP.LT.AND P4, PT, R54, UR5, !P0 ;  /* 0x0000000536007c0c */ /* 0x000fe2000c781270 */
[----:B------:R-:W-:Y:S01]  /*e78a0*/  ULDC UR4, c[0x0][0x228] ;  /* 0x00008a0000047ab9 */ /* 0x000fe20000000800 */
[----:B------:R-:W-:Y:S01]  /*e78b0*/  ULDC UR5, c[0x0][0x228] ;  /* 0x00008a0000057ab9 */ /* 0x000fe20000000800 */
[----:B------:R-:W-:-:S02]  /*e78c0*/  ISETP.LT.AND P6, PT, R55, UR4, !P0 ;  /* 0x0000000437007c0c */ /* 0x000fc4000c7c1270 */
[----:B------:R-:W-:Y:S02]  /*e78d0*/  PRMT R2, R40, 0x7770, RZ ;  /* 0x0000777028027816 */ /* 0x000fe400000000ff */
[----:B------:R-:W-:Y:S01]  /*e78e0*/  ISETP.LT.AND P3, PT, R36, UR5, !P0 ;  /* 0x0000000524007c0c */ /* 0x000fe2000c761270 */
[----:B------:R-:W-:Y:S01]  /*e78f0*/  ULDC UR4, c[0x0][0x228] ;  /* 0x00008a0000047ab9 */ /* 0x000fe20000000800 */
[----:B------:R-:W-:Y:S02]  /*e7900*/  ULDC UR5, c[0x0][0x228] ;  /* 0x00008a0000057ab9 */ /* 0x000fe40000000800 */
[----:B--2---:R0:W-:Y:S01]  /*e7910*/  @P5 STG.E.U8 desc[UR32][R16.64], R0 ;  /* 0x0000000010005986 */ /* 0x0041e2000c101120 */
[----:B------:R-:W-:Y:S01]  /*e7920*/  ISETP.LT.AND P5, PT, R28, UR4, !P0 ;  /* 0x000000041c007c0c */ /* 0x000fe2000c7a1270 */
[----:B------:R-:W-:Y:S02]  /*e7930*/  ULDC UR4, c[0x0][0x228] ;  /* 0x00008a0000047ab9 */ /* 0x000fe40000000800 */
[----:B------:R1:W-:Y:S04]  /*e7940*/  @P4 STG.E.U8 desc[UR32][R52.64], R2 ;  /* 0x0000000234004986 */ /* 0x0003e8000c101120 */
[----:B0-----:R-:W2:Y:S01]  /*e7950*/  LDL.LU.64 R16, [R1+0xe10] ;  /* 0x000e100001107983 */ /* 0x001ea20000300a00 */
[----:B------:R-:W-:-:S02]  /*e7960*/  ISETP.LT.AND P4, PT, R11, UR5, !P0 ;  /* 0x000000050b007c0c */ /* 0x000fc4000c781270 */
[C---:B------:R-:W-:Y:S01]  /*e7970*/  PRMT R0, R40.reuse, 0x7771, RZ ;  /* 0x0000777128007816 */ /* 0x040fe200000000ff */
[----:B------:R-:W-:Y:S01]  /*e7980*/  ULDC UR5, c[0x0][0x228] ;  /* 0x00008a0000057ab9 */ /* 0x000fe20000000800 */
[----:B-1----:R-:W-:-:S03]  /*e7990*/  PRMT R2, R40, 0x7772, RZ ;  /* 0x0000777228027816 */ /* 0x002fc600000000ff */
[----:B------:R0:W-:Y:S04]  /*e79a0*/  @P6 STG.E.U8 desc[UR32][R22.64], R0 ;  /* 0x0000000016006986 */ /* 0x0001e8000c101120 */
[----:B------:R-:W2:Y:S04]  /*e79b0*/  LDL.LU.64 R52, [R1+0xe08] ;  /* 0x000e080001347983 */ /* 0x000ea80000300a00 */
[----:B---3--:R-:W-:Y:S01]  /*e79c0*/  @P3 STG.E.U8 desc[UR32][R18.64], R2 ;  /* 0x0000000212003986 */ /* 0x008fe2000c101120 */
[----:B------:R-:W-:Y:S02]  /*e79d0*/  ISETP.LT.AND P6, PT, R61, UR4, !P0 ;  /* 0x000000043d007c0c */ /* 0x000fe4000c7c1270 */
[----:B------:R-:W-:Y:S01]  /*e79e0*/  ISETP.LT.AND P3, PT, R13, UR5, !P0 ;  /* 0x000000050d007c0c */ /* 0x000fe2000c761270 */
[----:B------:R-:W-:Y:S01]  /*e79f0*/  ULDC UR4, c[0x0][0x228] ;  /* 0x00008a0000047ab9 */ /* 0x000fe20000000800 */
[----:B------:R-:W-:Y:S01]  /*e7a00*/  ULDC UR5, c[0x0][0x228] ;  /* 0x00008a0000057ab9 */ /* 0x000fe20000000800 */
[----:B0-----:R-:W-:-:S05]  /*e7a10*/  PRMT R0, R40, 0x7773, RZ ;  /* 0x0000777328007816 */ /* 0x001fca00000000ff */
[----:B------:R0:W-:Y:S04]  /*e7a20*/  @P5 STG.E.U8 desc[UR32][R32.64], R0 ;  /* 0x0000000020005986 */ /* 0x0001e8000c101120 */
[----:B0-----:R-:W3:Y:S01]  /*e7a30*/  LDL.LU.64 R32, [R1+0xe50] ;  /* 0x000e500001207983 */ /* 0x001ee20000300a00 */
[----:B----4-:R-:W-:-:S05]  /*e7a40*/  PRMT R2, R14, 0x7770, RZ ;  /* 0x000077700e027816 */ /* 0x010fca00000000ff */
[----:B------:R0:W-:Y:S01]  /*e7a50*/  @P4 STG.E.U8 desc[UR32][R56.64], R2 ;  /* 0x0000000238004986 */ /* 0x0001e2000c101120 */
[----:B------:R-:W-:-:S03]  /*e7a60*/  PRMT R0, R14, 0x7771, RZ ;  /* 0x000077710e007816 */ /* 0x000fc600000000ff */
[----:B0-----:R-:W4:Y:S01]  /*e7a70*/  LDL.LU.64 R56, [R1+0xe48] ;  /* 0x000e480001387983 */ /* 0x001f220000300a00 */
[----:B------:R-:W-:-:S03]  /*e7a80*/  PRMT R2, R14, 0x7772, RZ ;  /* 0x000077720e027816 */ /* 0x000fc600000000ff */
[----:B------:R-:W-:Y:S04]  /*e7a90*/  @P6 STG.E.U8 desc[UR32][R24.64], R0 ;  /* 0x0000000018006986 */ /* 0x000fe8000c101120 */
[----:B------:R0:W-:Y:S04]  /*e7aa0*/  @P3 STG.E.U8 desc[UR32][R20.64], R2 ;  /* 0x0000000214003986 */ /* 0x0001e8000c101120 */
[----:B0-----:R-:W4:Y:S01]  /*e7ab0*/  LDL.LU.64 R20, [R1+0xe28] ;  /* 0x000e280001147983 */ /* 0x001f220000300a00 */
[----:B------:R-:W-:Y:S02]  /*e7ac0*/  ISETP.LT.AND P5, PT, R50, UR4, !P0 ;  /* 0x0000000432007c0c */ /* 0x000fe4000c7a1270 */
[----:B------:R-:W-:Y:S01]  /*e7ad0*/  PRMT R0, R14, 0x7773, RZ ;  /* 0x000077730e007816 */ /* 0x000fe200000000ff */
[----:B------:R-:W-:-:S02]  /*e7ae0*/  ULDC UR4, c[0x0][0x228] ;  /* 0x00008a0000047ab9 */ /* 0x000fc40000000800 */
[----:B------:R-:W-:Y:S01]  /*e7af0*/  ISETP.LT.AND P4, PT, R58, UR4, !P0 ;  /* 0x000000043a007c0c */ /* 0x000fe2000c781270 */
[----:B------:R-:W-:Y:S02]  /*e7b00*/  ULDC UR4, c[0x0][0x228] ;  /* 0x00008a0000047ab9 */ /* 0x000fe40000000800 */
[----:B------:R-:W-:Y:S02]  /*e7b10*/  ISETP.LT.AND P3, PT, R59, UR4, !P0 ;  /* 0x000000043b007c0c */ /* 0x000fe4000c761270 */
[----:B------:R-:W-:Y:S01]  /*e7b20*/  PRMT R2, R6, 0x7770, RZ ;  /* 0x0000777006027816 */ /* 0x000fe200000000ff */
[----:B------:R-:W-:Y:S02]  /*e7b30*/  ULDC UR4, c[0x0][0x228] ;  /* 0x00008a0000047ab9 */ /* 0x000fe40000000800 */
[----:B--2---:R0:W-:Y:S01]  /*e7b40*/  @P5 STG.E.U8 desc[UR32][R16.64], R0 ;  /* 0x0000000010005986 */ /* 0x0041e2000c101120 */
[----:B------:R-:W-:-:S03]  /*e7b50*/  ISETP.LT.AND P5, PT, R60, UR5, !P0 ;  /* 0x000000053c007c0c */ /* 0x000fc6000c7a1270 */
[----:B0-----:R-:W2:Y:S04]  /*e7b60*/  LDL.LU R16, [R1+0x1fc] ;  /* 0x0001fc0001107983 */ /* 0x001ea80000300800 */
[----:B------:R-:W2:Y:S04]  /*e7b70*/  LDL.LU.64 R22, [R1+0xe88] ;  /* 0x000e880001167983 */ /* 0x000ea80000300a00 */
[----:B------:R-:W2:Y:S04]  /*e7b80*/  LDL.LU.64 R18, [R1+0xe80] ;  /* 0x000e800001127983 */ /* 0x000ea80000300a00 */
[----:B------:R0:W-:Y:S04]  /*e7b90*/  @P4 STG.E.U8 desc[UR32][R52.64], R2 ;  /* 0x0000000234004986 */ /* 0x0001e8000c101120 */
[----:B------:R-:W2:Y:S01]  /*e7ba0*/  LDL.LU.64 R24, [R1+0xe78] ;  /* 0x000e780001187983 */ /* 0x000ea20000300a00 */
[----:B------:R-:W-:-:S02]  /*e7bb0*/  PRMT R0, R6, 0x7771, RZ ;  /* 0x0000777106007816 */ /* 0x000fc400000000ff */
[----:B------:R-:W-:Y:S01]  /*e7bc0*/  ISETP.LT.AND P0, PT, R49, UR4, !P0 ;  /* 0x0000000431007c0c */ /* 0x000fe2000c701270 */
[----:B------:R-:W-:Y:S01]  /*e7bd0*/  ULDC UR5, c[0x0][0x228] ;  /* 0x00008a0000057ab9 */ /* 0x000fe20000000800 */
[----:B------:R-:W-:Y:S01]  /*e7be0*/  ULDC UR4, c[0x0][0x228] ;  /* 0x00008a0000047ab9 */ /* 0x000fe20000000800 */
[----:B0-----:R-:W2:Y:S01]  /*e7bf0*/  LDL.LU.64 R52, [R1+0xe98] ;  /* 0x000e980001347983 */ /* 0x001ea20000300a00 */
[----:B------:R-:W-:-:S03]  /*e7c00*/  PRMT R2, R6, 0x7772, RZ ;  /* 0x0000777206027816 */ /* 0x000fc600000000ff */
[----:B------:R-:W2:Y:S04]  /*e7c10*/  LDL.LU R14, [R1+0x1ec] ;  /* 0x0001ec00010e7983 */ /* 0x000ea80000300800 */
[----:B---3--:R-:W-:Y:S01]  /*e7c20*/  @P3 STG.E.U8 desc[UR32][R32.64], R0 ;  /* 0x0000000020003986 */ /* 0x008fe2000c101120 */
[----:B------:R-:W-:-:S03]  /*e7c30*/  PRMT R6, R6, 0x7773, RZ ;  /* 0x0000777306067816 */ /* 0x000fc600000000ff */
[----:B----4-:R0:W-:Y:S04]  /*e7c40*/  @P5 STG.E.U8 desc[UR32][R56.64], R2 ;  /* 0x0000000238005986 */ /* 0x0101e8000c101120 */
[----:B0-----:R-:W3:Y:S04]  /*e7c50*/  LDL.LU.64 R56, [R1+0xe90] ;  /* 0x000e900001387983 */ /* 0x001ee80000300a00 */
[----:B------:R-:W4:Y:S04]  /*e7c60*/  LDL.LU.64 R40, [R1+0xed0] ;  /* 0x000ed00001287983 */ /* 0x000f280000300a00 */
[----:B------:R-:W4:Y:S04]  /*e7c70*/  LDL.LU.64 R32, [R1+0xec8] ;  /* 0x000ec80001207983 */ /* 0x000f280000300a00 */
[----:B------:R0:W-:Y:S04]  /*e7c80*/  @P0 STG.E.U8 desc[UR32][R20.64], R6 ;  /* 0x0000000614000986 */ /* 0x0001e8000c101120 */
[----:B0-----:R-:W4:Y:S01]  /*e7c90*/  LDL.LU.64 R20, [R1+0xee0] ;  /* 0x000ee00001147983 */ /* 0x001f220000300a00 */
[----:B------:R-:W-:-:S02]  /*e7ca0*/  ISETP.LT.AND P6, PT, R12, UR5, !P1 ;  /* 0x000000050c007c0c */ /* 0x000fc4000cfc1270 */
[----:B------:R-:W-:Y:S01]  /*e7cb0*/  ISETP.LT.AND P4, PT, R12, UR6, !P2 ;  /* 0x000000060c007c0c */ /* 0x000fe2000d781270 */
[----:B------:R-:W-:Y:S01]  /*e7cc0*/  ULDC UR5, c[0x0][0x228] ;  /* 0x00008a0000057ab9 */ /* 0x000fe20000000800 */
[----:B------:R-:W-:Y:S01]  /*e7cd0*/  ULDC UR6, c[0x0][0x228] ;  /* 0x00008a0000067ab9 */ /* 0x000fe20000000800 */
[----:B------:R-:W-:Y:S02]  /*e7ce0*/  ISETP.LT.AND P3, PT, R51, UR4, !P1 ;  /* 0x0000000433007c0c */ /* 0x000fe4000cf61270 */
[----:B------:R-:W-:Y:S01]  /*e7cf0*/  ISETP.LT.AND P5, PT, R44, UR5, !P1 ;  /* 0x000000052c007c0c */ /* 0x000fe2000cfa1270 */
[----:B------:R-:W-:Y:S01]  /*e7d00*/  ULDC UR4, c[0x0][0x228] ;  /* 0x00008a0000047ab9 */ /* 0x000fe20000000800 */
[----:B------:R-:W-:Y:S01]  /*e7d10*/  ISETP.LT.AND P0, PT, R15, UR6, !P1 ;  /* 0x000000060f007c0c */ /* 0x000fe2000cf01270 */
[----:B------:R-:W4:Y:S01]  /*e7d20*/  LDL.LU R12, [R1+0x1dc] ;  /* 0x0001dc00010c7983 */ /* 0x000f220000300800 */
[----:B------:R-:W-:Y:S01]  /*e7d30*/  ULDC UR5, c[0x0][0x228] ;  /* 0x00008a0000057ab9 */ /* 0x000fe20000000800 */
[----:B------:R-:W-:Y:S01]  /*e7d40*/  ULDC UR6, c[0x0][0x228] ;  /* 0x00008a0000067ab9 */ /* 0x000fe20000000800 */
[----:B--2---:R-:W-:-:S05]  /*e7d50*/  PRMT R0, R16, 0x7770, RZ ;  /* 0x0000777010007816 */ /* 0x004fca00000000ff */
[----:B------:R0:W-:Y:S01]  /*e7d60*/  @P6 STG.E.U8 desc[UR32][R22.64], R0 ;  /* 0x0000000016006986 */ /* 0x0001e2000c101120 */
[----:B------:R-:W-:Y:S02]  /*e7d70*/  ISETP.LT.AND P6, PT, R54, UR4, !P1 ;  /* 0x0000000436007c0c */ /* 0x000fe4000cfc1270 */
[C---:B------:R-:W-:Y:S02]  /*e7d80*/  PRMT R2, R16.reuse, 0x7771, RZ ;  /* 0x0000777110027816 */ /* 0x040fe400000000ff */
[C---:B------:R-:W-:Y:S02]  /*e7d90*/  PRMT R3, R16.reuse, 0x7772, RZ ;  /* 0x0000777210037816 */ /* 0x040fe400000000ff */
[----:B------:R-:W-:Y:S01]  /*e7da0*/  PRMT R4, R16, 0x7773, RZ ;  /* 0x0000777310047816 */ /* 0x000fe200000000ff */
[----:B------:R-:W-:Y:S01]  /*e7db0*/  ULDC UR4, c[0x0][0x228] ;  /* 0x00008a0000047ab9 */ /* 0x000fe20000000800 */
[----:B------:R-:W2:Y:S04]  /*e7dc0*/  LDL.LU.64 R16, [R1+0xed8] ;  /* 0x000ed80001107983 */ /* 0x000ea80000300a00 */
[----:B------:R-:W-:Y:S04]  /*e7dd0*/  @P3 STG.E.U8 desc[UR32][R18.64], R2 ;  /* 0x0000000212003986 */ /* 0x000fe8000c101120 */
[----:B------:R-:W-:Y:S01]  /*e7de0*/  @P5 STG.E.U8 desc[UR32][R24.64], R3 ;  /* 0x0000000318005986 */ /* 0x000fe2000c101120 */
[----:B------:R-:W-:-:S02]  /*e7df0*/  ISETP.LT.AND P3, PT, R55, UR4, !P1 ;  /* 0x0000000437007c0c */ /* 0x000fc4000cf61270 */
[----:B0-----:R-:W-:Y:S01]  /*e7e00*/  PRMT R0, R14, 0x7770, RZ ;  /* 0x000077700e007816 */ /* 0x001fe200000000ff */
[----:B------:R0:W-:Y:S01]  /*e7e10*/  @P0 STG.E.U8 desc[UR32][R52.64], R4 ;  /* 0x0000000434000986 */ /* 0x0001e2000c101120 */
[----:B------:R-:W-:Y:S01]  /*e7e20*/  ULDC UR4, c[0x0][0x228] ;  /* 0x00008a0000047ab9 */ /* 0x000fe20000000800 */
[----:B------:R-:W-:Y:S01]  /*e7e30*/  ISETP.LT.AND P0, PT, R36, UR5, !P1 ;  /* 0x0000000524007c0c */ /* 0x000fe2000cf01270 */
[----:B------:R-:W-:Y:S01]  /*e7e40*/  ULDC UR5, c[0x0][0x228] ;  /* 0x00008a0000057ab9 */ /* 0x000fe20000000800 */
[----:B0-----:R-:W2:Y:S04]  /*e7e50*/  LDL.LU.64 R52, [R1+0x1278] ;  /* 0x0012780001347983 */ /* 0x001ea80000300a00 */
[----:B------:R-:W2:Y:S01]  /*e7e60*/  LDL.LU.64 R24, [R1+0x1270] ;  /* 0x0012700001187983 */ /* 0x000ea20000300a00 */
[----:B------:R-:W-:-:S02]  /*e7e70*/  PRMT R2, R14, 0x7772, RZ ;  /* 0x000077720e027816 */ /* 0x000fc400000000ff */
[----:B------:R-:W-:Y:S01]  /*e7e80*/  PRMT R3, R14, 0x7773, RZ ;  /* 0x000077730e037816 */ /* 0x000fe200000000ff */
[----:B---3--:R0:W-:Y:S01]  /*e7e90*/  @P6 STG.E.U8 desc[UR32][R56.64], R0 ;  /* 0x0000000038006986 */ /* 0x0081e2000c101120 */
[----:B------:R-:W-:Y:S01]  /*e7ea0*/  ISETP.LT.AND P6, PT, R28, UR4, !P1 ;  /* 0x000000041c007c0c */ /* 0x000fe2000cfc1270 */
[----:B------:R-:W-:Y:S02]  /*e7eb0*/  ULDC UR4, c[0x0][0x228] ;  /* 0x00008a0000047ab9 */ /* 0x000fe40000000800 */
[----:B0-----:R-:W3:Y:S01]  /*e7ec0*/  LDL.LU.64 R56, [R1+0x1268] ;  /* 0x0012680001387983 */ /* 0x001ee20000300a00 */
[----:B------:R-:W-:-:S03]  /*e7ed0*/  PRMT R0, R14, 0x7771, RZ ;  /* 0x000077710e007816 */ /* 0x000fc600000000ff */
[----:B------:R-:W3:Y:S04]  /*e7ee0*/  LDL.LU R14, [R1+0x1bc] ;  /* 0x0001bc00010e7983 */ /* 0x000ee80000300800 */
[----:B----4-:R-:W-:Y:S04]  /*e7ef0*/  @P3 STG.E.U8 desc[UR32][R40.64], R0 ;  /* 0x0000000028003986 */ /* 0x010fe8000c101120 */
[----:B------:R-:W-:Y:S04]  /*e7f00*/  @P0 STG.E.U8 desc[UR32][R32.64], R2 ;  /* 0x0000000220000986 */ /* 0x000fe8000c101120 */
[----:B------:R0:W-:Y:S04]  /*e7f10*/  @P6 STG.E.U8 desc[UR32][R20.64], R3 ;  /* 0x0000000314006986 */ /* 0x0001e8000c101120 */
[----:B0-----:R-:W4:Y:S01]  /*e7f20*/  LDL.LU.64 R20, [R1+0x1260] ;  /* 0x0012600001147983 */ /* 0x001f220000300a00 */
[----:B------:R-:W-:Y:S01]  /*e7f30*/  ISETP.LT.AND P5, PT, R11, UR4, !P1 ;  /* 0x000000040b007c0c */ /* 0x000fe2000cfa1270 */
[----:B------:R-:W-:Y:S01]  /*e7f40*/  ULDC UR4, c[0x0][0x228] ;  /* 0x00008a0000047ab9 */ /* 0x000fe20000000800 */
[----:B------:R-:W-:-:S02]  /*e7f50*/  PRMT R0, R12, 0x7770, RZ ;  /* 0x000077700c007816 */ /* 0x000fc400000000ff */
[----:B------:R-:W-:Y:S01]  /*e7f60*/  ISETP.LT.AND P0, PT, R61, UR4, !P1 ;  /* 0x000000043d007c0c */ /* 0x000fe2000cf01270 */
[----:B------:R-:W-:Y:S02]  /*e7f70*/  ULDC UR4, c[0x0][0x228] ;  /* 0x00008a0000047ab9 */ /* 0x000fe40000000800 */
[----:B------:R-:W-:Y:S01]  /*e7f80*/  ISETP.LT.AND P6, PT, R13, UR4, !P1 ;  /* 0x000000040d007c0c */ /* 0x000fe2000cfc1270 */
[----:B------:R-:W-:Y:S01]  /*e7f90*/  ULDC UR4, c[0x0][0x228] ;  /* 0x00008a0000047ab9 */ /* 0x000fe20000000800 */
[C---:B------:R-:W-:Y:S02]  /*e7fa0*/  PRMT R2, R12.reuse, 0x7772, RZ ;  /* 0x000077720c027816 */ /* 0x040fe400000000ff */
[----:B------:R-:W-:Y:S02]  /*e7fb0*/  ISETP.LT.AND P3, PT, R51, UR5, !P2 ;  /* 0x0000000533007c0c */ /* 0x000fe4000d761270 */
[----:B------:R-:W-:Y:S01]  /*e7fc0*/  PRMT R3, R12, 0x7773, RZ ;  /* 0x000077730c037816 */ /* 0x000fe200000000ff */
[----:B------:R-:W-:Y:S01]  /*e7fd0*/  ULDC UR5, c[0x0][0x228] ;  /* 0x00008a0000057ab9 */ /* 0x000fe20000000800 */
[----:B--2---:R0:W-:Y:S01]  /*e7fe0*/  @P5 STG.E.U8 desc[UR32][R16.64], R0 ;  /* 0x0000000010005986 */ /* 0x0041e2000c101120 */
[----:B------:R-:W-:Y:S01]  /*e7ff0*/  ISETP.LT.AND P5, PT, R50, UR4, !P1 ;  /* 0x0000000432007c0c */ /* 0x000fe2000cfa1270 */
[----:B------:R-:W-:Y:S01]  /*e8000*/  ULDC UR4, c[0x0][0x228] ;  /* 0x00008a0000047ab9 */ /* 0x000fe20000000800 */
[----:B0-----:R-:W-:Y:S01]  /*e8010*/  PRMT R0, R12, 0x7771, RZ ;  /* 0x000077710c007816 */ /* 0x001fe200000000ff */
[----:B------:R-:W2:Y:S04]  /*e8020*/  LDL.LU.64 R16, [R1+0xec0] ;  /* 0x000ec00001107983 */ /* 0x000ea80000300a00 */
[----:B------:R-:W2:Y:S04]  /*e8030*/  LDL.LU.64 R40, [R1+0xe70] ;  /* 0x000e700001287983 */ /* 0x000ea80000300a00 */
[----:B------:R0:W-:Y:S01]  /*e8040*/  @P0 STG.E.U8 desc[UR32][R52.64], R0 ;  /* 0x0000000034000986 */ /* 0x0001e2000c101120 */
[----:B------:R-:W-:-:S03]  /*e8050*/  ISETP.LT.AND P0, PT, R58, UR4, !P1 ;  /* 0x000000043a007c0c */ /* 0x000fc6000cf01270 */
[----:B------:R-:W-:Y:S01]  /*e8060*/  @P6 STG.E.U8 desc[UR32][R24.64], R2 ;  /* 0x0000000218006986 */ /* 0x000fe2000c101120 */
[----:B------:R-:W-:-:S03]  /*e8070*/  ULDC UR4, c[0x0][0x228] ;  /* 0x00008a0000047ab9 */ /* 0x000fc60000000800 */
[----:B0-----:R-:W2:Y:S04]  /*e8080*/  LDL.LU.64 R52, [R1+0xdd0] ;  /* 0x000dd00001347983 */ /* 0x001ea80000300a00 */
[----:B------:R-:W2:Y:S04]  /*e8090*/  LDL.LU R51, [R1+0x1ac] ;  /* 0x0001ac0001337983 */ /* 0x000ea80000300800 */
[----:B---3--:R0:W-:Y:S01]  /*e80a0*/  @P5 STG.E.U8 desc[UR32][R56.64], R3 ;  /* 0x0000000338005986 */ /* 0x0081e2000c101120 */
[----:B------:R-:W-:-:S03]  /*e80b0*/  PRMT R4, R14, 0x7770, RZ ;  /* 0x000077700e047816 */ /* 0x000fc600000000ff */
[----:B0-----:R-:W3:Y:S04]  /*e80c0*/  LDL.LU.64 R56, [R1+0xd08] ;  /* 0x000d080001387983 */ /* 0x001ee80000300a00 */
[----:B------:R-:W3:Y:S04]  /*e80d0*/  LDL.LU.64 R32, [R1+0xc98] ;  /* 0x000c980001207983 */ /* 0x000ee80000300a00 */
[----:B------:R-:W3:Y:S04]  /*e80e0*/  LDL.LU.64 R24, [R1+0xc88] ;  /* 0x000c880001187983 */ /* 0x000ee80000300a00 */
[----:B----4-:R0:W-:Y:S04]  /*e80f0*/  @P0 STG.E.U8 desc[UR32][R20.64], R4 ;  /* 0x0000000414000986 */ /* 0x0101e8000c101120 */
[----:B0-----:R-:W4:Y:S01]  /*e8100*/  LDL.LU.64 R20, [R1+0xc80] ;  /* 0x000c800001147983 */ /* 0x001f220000300a00 */
[----:B------:R-:W-:-:S02]  /*e8110*/  ISETP.LT.AND P6, PT, R59, UR5, !P1 ;  /* 0x000000053b007c0c */ /* 0x000fc4000cfc1270 */
[----:B------:R-:W-:Y:S01]  /*e8120*/  ISETP.LT.AND P5, PT, R60, UR4, !P1 ;  /* 0x000000043c007c0c */ /* 0x000fe2000cfa1270 */
[----:B------:R-:W-:Y:S01]  /*e8130*/  ULDC UR5, c[0x0][0x228] ;  /* 0x00008a0000057ab9 */ /* 0x000fe20000000800 */
[C---:B------:R-:W-:Y:S02]  /*e8140*/  PRMT R0, R14.reuse, 0x7771, RZ ;  /* 0x000077710e007816 */ /* 0x040fe400000000ff */
[----:B------:R-:W-:Y:S02]  /*e8150*/  ISETP.LT.AND P1, PT, R49, UR5, !P1 ;  /* 0x0000000531007c0c */ /* 0x000fe4000cf21270 */
[C---:B------:R-:W-:Y:S01]  /*e8160*/  PRMT R2, R14.reuse, 0x7772, RZ ;  /* 0x000077720e027816 */ /* 0x040fe200000000ff */
[----:B------:R-:W-:Y:S01]  /*e8170*/  ULDC UR4, c[0x0][0x228] ;  /* 0x00008a0000047ab9 */ /* 0x000fe20000000800 */
[----:B------:R-:W-:Y:S02]  /*e8180*/  PRMT R3, R14, 0x7773, RZ ;  /* 0x000077730e037816 */ /* 0x000fe400000000ff */
[----:B------:R-:W-:Y:S01]  /*e8190*/  ISETP.LT.AND P0, PT, R44, UR6, !P2 ;  /* 0x000000062c007c0c */ /* 0x000fe2000d701270 */
[----:B------:R-:W4:Y:S04]  /*e81a0*/  LDL.LU R12, [R1+0x19c] ;  /* 0x00019c00010c7983 */ /* 0x000f280000300800 */
[----:B--2---:R0:W-:Y:S01]  /*e81b0*/  @P6 STG.E.U8 desc[UR32][R16.64], R0 ;  /* 0x0000000010006986 */ /* 0x0041e2000c101120 */
[----:B------:R-:W-:Y:S01]  /*e81c0*/  ISETP.LT.AND P6, PT, R15, UR4, !P2 ;  /* 0x000000040f007c0c */ /* 0x000fe2000d7c1270 */
[----:B------:R-:W-:-:S02]  /*e81d0*/  ULDC UR4, c[0x0][0x228] ;  /* 0x00008a0000047ab9 */ /* 0x000fc40000000800 */
[----:B------:R1:W-:Y:S01]  /*e81e0*/  @P5 STG.E.U8 desc[UR32][R40.64], R2 ;  /* 0x0000000228005986 */ /* 0x0003e2000c101120 */
[----:B------:R-:W-:Y:S01]  /*e81f0*/  ISETP.LT.AND P5, PT, R54, UR4, !P2 ;  /* 0x0000000436007c0c */ /* 0x000fe2000d7a1270 */
[----:B------:R-:W-:Y:S02]  /*e8200*/  ULDC UR4, c[0x0][0x228] ;  /* 0x00008a0000047ab9 */ /* 0x000fe40000000800 */
[----:B0-----:R-:W2:Y:S04]  /*e8210*/  LDL.LU.64 R16, [R1+0xc78] ;  /* 0x000c780001107983 */ /* 0x001ea80000300a00 */
[----:B------:R-:W2:Y:S01]  /*e8220*/  LDL.LU.64 R14, [R1+0xc70] ;  /* 0x000c7000010e7983 */ /* 0x000ea20000300a00 */
[----:B------:R-:W-:-:S03]  /*e8230*/  PRMT R4, R51, 0x7770, RZ ;  /* 0x0000777033047816 */ /* 0x000fc600000000ff */
[----:B------:R0:W-:Y:S01]  /*e8240*/  @P1 STG.E.U8 desc[UR32][R52.64], R3 ;  /* 0x0000000334001986 */ /* 0x0001e2000c101120 */
[----:B------:R-:W-:Y:S02]  /*e8250*/  ISETP.LT.AND P1, PT, R55, UR4, !P2 ;  /* 0x0000000437007c0c */ /* 0x000fe4000d721270 */
[C---:B------:R-:W-:Y:S01]  /*e8260*/  PRMT R0, R51.reuse, 0x7771, RZ ;  /* 0x0000777133007816 */ /* 0x040fe200000000ff */
[----:B------:R-:W-:Y:S01]  /*e8270*/  ULDC UR4, c[0x0][0x228] ;  /* 0x00008a0000047ab9 */ /* 0x000fe20000000800 */
[C---:B-1----:R-:W-:Y:S02]  /*e8280*/  PRMT R2, R51.reuse, 0x7772, RZ ;  /* 0x0000777233027816 */ /* 0x042fe400000000ff */
[----:B0-----:R-:W-:Y:S01]  /*e8290*/  PRMT R3, R51, 0x7773, RZ ;  /* 0x0000777333037816 */ /* 0x001fe200000000ff */
[----:B------:R-:W2:Y:S04]  /*e82a0*/  LDL.LU.64 R52, [R1+0xc68] ;  /* 0x000c680001347983 */ /* 0x000ea80000300a00 */
[----:B------:R-:W2:Y:S04]  /*e82b0*/  LDL.LU.64 R54, [R1+0xc58] ;  /* 0x000c580001367983 */ /* 0x000ea80000300a00 */
[----:B---3--:R0:W-:Y:S01]  /*e82c0*/  @P4 STG.E.U8 desc[UR32][R56.64], R4 ;  /* 0x0000000438004986 */ /* 0x0081e2000c101120 */
[----:B------:R-:W-:Y:S01]  /*e82d0*/  ISETP.LT.AND P4, PT, R36, UR4, !P2 ;  /* 0x0000000424007c0c */ /* 0x000fe2000d781270 */
[----:B------:R-:W-:-:S02]  /*e82e0*/  ULDC UR4, c[0x0][0x228] ;  /* 0x00008a0000047ab9 */ /* 0x000fc40000000800 */
[----:B------:R1:W-:Y:S01]  /*e82f0*/  @P3 STG.E.U8 desc[UR32][R32.64], R0 ;  /* 0x0000000020003986 */ /* 0x0003e2000c101120 */
[----:B------:R-:W-:Y:S01]  /*e8300*/  ISETP.LT.AND P3, PT, R28, UR4, !P2 ;  /* 0x000000041c007c0c */ /* 0x000fe2000d761270 */
[----:B------:R-:W-:Y:S02]  /*e8310*/  ULDC UR4, c[0x0][0x228] ;  /* 0x00008a0000047ab9 */ /* 0x000fe40000000800 */
[----:B------:R3:W-:Y:S01]  /*e8320*/  @P0 STG.E.U8 desc[UR32][R24.64], R2 ;  /* 0x0000000218000986 */ /* 0x0007e2000c101120 */
[----:B------:R-:W-:Y:S01]  /*e8330*/  ISETP.LT.AND P0, PT, R11, UR4, !P2 ;  /* 0x000000040b007c0c */ /* 0x000fe2000d701270 */
[----:B------:R-:W-:Y:S02]  /*e8340*/  ULDC UR4, c[0x0][0x228] ;  /* 0x00008a0000047ab9 */ /* 0x000fe40000000800 */
[----:B0-----:R-:W2:Y:S04]  /*e8350*/  LDL.LU.64 R56, [R1+0xbb0] ;  /* 0x000bb00001387983 */ /* 0x001ea80000300a00 */
[----:B----4-:R0:W-:Y:S01]  /*e8360*/  @P6 STG.E.U8 desc[UR32][R20.64], R3 ;  /* 0x0000000314006986 */ /* 0x0101e2000c101120 */
[----:B------:R-:W-:-:S03]  /*e8370*/  ISETP.LT.AND P6, PT, R61, UR4, !P2 ;  /* 0x000000043d007c0c */ /* 0x000fc6000d7c1270 */
[----:B------:R-:W4:Y:S01]  /*e8380*/  LDL.LU R61, [R1+0x4ddc] ;  /* 0x004ddc00013d7983 */ /* 0x000f220000300800 */
[----:B------:R-:W-:Y:S01]  /*e8390*/  ULDC UR4, c[0x0][0x228] ;  /* 0x00008a0000047ab9 */ /* 0x000fe20000000800 */
[C---:B------:R-:W-:Y:S02]  /*e83a0*/  PRMT R4, R12.reuse, 0x7770, RZ ;  /* 0x000077700c047816 */ /* 0x040fe400000000ff */
[C---:B-1----:R-:W-:Y:S02]  /*e83b0*/  PRMT R0, R12.reuse, 0x7771, RZ ;  /* 0x000077710c007816 */ /* 0x042fe400000000ff */
[C---:B---3--:R-:W-:Y:S02]  /*e83c0*/  PRMT R2, R12.reuse, 0x7772, RZ ;  /* 0x000077720c027816 */ /* 0x048fe400000000ff */
[----:B0-----:R-:W-:Y:S01]  /*e83d0*/  PRMT R3, R12, 0x7773, RZ ;  /* 0x000077730c037816 */ /* 0x001fe200000000ff */
[----:B--2---:R4:W-:Y:S01]  /*e83e0*/  @P5 STG.E.U8 desc[UR32][R16.64], R4 ;  /* 0x0000000410005986 */ /* 0x0049e2000c101120 */
        /* <DEDUP_REMOVED lines=8> */
[----:B------:R2:W-:Y:S01]  /*e8470*/  @P3 STG.E.U8 desc[UR32][R54.64], R3 ;  /* 0x0000000336003986 */ /* 0x0005e2000c101120 */
[----:B------:R-:W-:Y:S01]  /*e8480*/  ISETP.LT.AND P3, PT, R59, UR4, !P2 ;  /* 0x000000043b007c0c */ /* 0x000fe2000d761270 */
[----:B------:R-:W-:Y:S01]  /*e8490*/  ULDC UR4, c[0x0][0x228] ;  /* 0x00008a0000047ab9 */ /* 0x000fe20000000800 */
[----:B----4-:R-:W-:-:S02]  /*e84a0*/  PRMT R4, R61, 0x7770, RZ ;  /* 0x000077703d047816 */ /* 0x010fc400000000ff */
[C---:B0-----:R-:W-:Y:S02]  /*e84b0*/  PRMT R0, R61.reuse, 0x7771, RZ ;  /* 0x000077713d007816 */ /* 0x041fe400000000ff */
[C---:B------:R-:W-:Y:S02]  /*e84c0*/  PRMT R5, R61.reuse, 0x7772, RZ ;  /* 0x000077723d057816 */ /* 0x040fe400000000ff */
[----:B-1----:R-:W-:Y:S01]  /*e84d0*/  PRMT R2, R61, 0x7773, RZ ;  /* 0x000077733d027816 */ /* 0x002fe200000000ff */
[----:B------:R0:W-:Y:S01]  /*e84e0*/  @P0 STG.E.U8 desc[UR32][R56.64], R4 ;  /* 0x0000000438000986 */ /* 0x0001e2000c101120 */
[----:B------:R-:W-:-:S03]  /*e84f0*/  ISETP.LT.AND P0, PT, R60, UR4, !P2 ;  /* 0x000000043c007c0c */ /* 0x000fc6000d701270 */
[----:B------:R1:W5:Y:S04]  /*e8500*/  LDL.LU R60, [R1+0x4dd8] ;  /* 0x004dd800013c7983 */ /* 0x0003680000300800 */
[----:B------:R1:W5:Y:S04]  /*e8510*/  LDL.LU R61, [R1+0x4dd4] ;  /* 0x004dd400013d7983 */ /* 0x0003680000300800 */
[----:B------:R-:W3:Y:S04]  /*e8520*/  LDL.LU.64 R50, [R1+0xa40] ;  /* 0x000a400001327983 */ /* 0x000ee80000300a00 */
[----:B------:R-:W4:Y:S04]  /*e8530*/  LDL.LU.64 R12, [R1+0x958] ;  /* 0x00095800010c7983 */ /* 0x000f280000300a00 */
[----:B------:R-:W4:Y:S04]  /*e8540*/  LDL.LU.64 R52, [R1+0x808] ;  /* 0x0008080001347983 */ /* 0x000f280000300a00 */
[----:B--2---:R-:W2:Y:S04]  /*e8550*/  LDL.LU.64 R54, [R1+0x5f8] ;  /* 0x0005f80001367983 */ /* 0x004ea80000300a00 */
[----:B------:R-:W2:Y:S04]  /*e8560*/  LDL.LU.64 R58, [R1+0x368] ;  /* 0x00036800013a7983 */ /* 0x000ea80000300a00 */
[----:B0-----:R-:W2:Y:S01]  /*e8570*/  LDL.LU.64 R56, [R1+0x360] ;  /* 0x0003600001387983 */ /* 0x001ea20000300a00 */
[----:B------:R-:W-:-:S02]  /*e8580*/  ISETP.LT.AND P2, PT, R49, UR4, !P2 ;  /* 0x0000000431007c0c */ /* 0x000fc4000d741270 */
[C---:B------:R-:W-:Y:S02]  /*e8590*/  PRMT R3, R7.reuse, 0x7770, RZ ;  /* 0x0000777007037816 */ /* 0x040fe400000000ff */
[C---:B------:R-:W-:Y:S02]  /*e85a0*/  PRMT R4, R7.reuse, 0x7771, RZ ;  /* 0x0000777107047816 */ /* 0x040fe400000000ff */
[C---:B------:R-:W-:Y:S02]  /*e85b0*/  PRMT R6, R7.reuse, 0x7772, RZ ;  /* 0x0000777207067816 */ /* 0x040fe400000000ff */
[----:B------:R-:W-:Y:S01]  /*e85c0*/  PRMT R7, R7, 0x7773, RZ ;  /* 0x0000777307077816 */ /* 0x000fe200000000ff */
[----:B---3--:R1:W-:Y:S04]  /*e85d0*/  @P6 STG.E.U8 desc[UR32][R50.64], R0 ;  /* 0x0000000032006986 */ /* 0x0083e8000c101120 */
[----:B----4-:R1:W-:Y:S04]  /*e85e0*/  @P5 STG.E.U8 desc[UR32][R12.64], R5 ;  /* 0x000000050c005986 */ /* 0x0103e8000c101120 */
[----:B------:R1:W-:Y:S04]  /*e85f0*/  @P1 STG.E.U8 desc[UR32][R52.64], R2 ;  /* 0x0000000234001986 */ /* 0x0003e8000c101120 */
[----:B--2---:R1:W-:Y:S04]  /*e8600*/  @P4 STG.E.U8 desc[UR32][R54.64], R3 ;  /* 0x0000000336004986 */ /* 0x0043e8000c101120 */
[----:B------:R1:W-:Y:S04]  /*e8610*/  @P3 STG.E.U8 desc[UR32][R58.64], R4 ;  /* 0x000000043a003986 */ /* 0x0003e8000c101120 */
[----:B------:R1:W-:Y:S01]  /*e8620*/  @P0 STG.E.U8 desc[UR32][R56.64], R6 ;  /* 0x0000000638000986 */ /* 0x0003e2000c101120 */
[----:B------:R-:W-:Y:S05]  /*e8630*/  @!P2 EXIT ;  /* 0x000000000000a94d */ /* 0x000fea0003800000 */
[----:B-----5:R-:W-:Y:S01]  /*e8640*/  STG.E.U8 desc[UR32][R60.64], R7 ;  /* 0x000000073c007986 */ /* 0x020fe2000c101120 */
[----:B------:R-:W-:Y:S05]  /*e8650*/  EXIT ;  /* 0x000000000000794d */ /* 0x000fea0003800000 */
.L_x_2:
[----:B------:R-:W-:-:S00]  /*e8660*/  BRA `(.L_x_2) ;  /* 0xfffffffc00fc7947 */ /* 0x000fc0000383ffff */
[----:B------:R-:W-:-:S00]  /*e8670*/  NOP ;  /* 0x0000000000007918 */ /* 0x000fc00000000000 */
        /* <DEDUP_REMOVED lines=8> */
.L_x_3:


//--------------------- .nv.shared.matmul_kernel  --------------------------
	.section	.nv.shared.matmul_kernel,"aw",@nobits
	.sectionflags	@""
	.align	16
	.zero		1024


//--------------------- .nv.shared.reserved.0     --------------------------
	.section	.nv.shared.reserved.0,"aw",@nobits
	.weak		__nv_reservedSMEM_offset_0_alias
	.size		__nv_reservedSMEM_offset_0_alias, 0, 0
	.other		__nv_reservedSMEM_offset_0_alias,@"STO_CUDA_RESERVED_SHARED STV_DEFAULT"
__nv_reservedSMEM_offset_0_alias:
	.zero		0


//--------------------- .nv.constant0.matmul_kernel --------------------------
	.section	.nv.constant0.matmul_kernel,"a",@progbits
	.sectionflags	@""
	.align	4
.nv.constant0.matmul_kernel:
	.zero		608


//--------------------- SYMBOLS --------------------------

	.type		.nv.reservedSmem.offset0,@object
	.size		.nv.reservedSmem.offset0,0x4
